def matmul_kernel(
    a_ptr,
    b_ptr,
    c_ptr,
    M,
    N,
    K,
    stride_am,
    stride_ak,
    stride_bk,
    stride_bn,
    stride_cm,
    stride_cn,
    BLOCK_M: tl.constexpr,
    BLOCK_N: tl.constexpr,
    BLOCK_K: tl.constexpr,
    GROUP_M: tl.constexpr,
):
    pid = tl.program_id(axis=0)
    num_pid_m = tl.cdiv(M, BLOCK_M)
    num_pid_n = tl.cdiv(N, BLOCK_N)
    num_pid_in_group = GROUP_M * num_pid_n
    group_id = pid // num_pid_in_group
    first_pid_m = group_id * GROUP_M
    group_size_m = min(num_pid_m - first_pid_m, GROUP_M)
    pid_m = first_pid_m + ((pid % num_pid_in_group) % group_size_m)
    pid_n = (pid % num_pid_in_group) // group_size_m

    offs_am = (pid_m * BLOCK_M + tl.arange(0, BLOCK_M)) % M
    offs_bn = (pid_n * BLOCK_N + tl.arange(0, BLOCK_N)) % N
    offs_k = tl.arange(0, BLOCK_K)
    a_ptrs = a_ptr + offs_am[:, None] * stride_am + offs_k[None, :] * stride_ak
    b_ptrs = b_ptr + offs_k[:, None] * stride_bk + offs_bn[None, :] * stride_bn

    acc = tl.zeros((BLOCK_M, BLOCK_N), dtype=tl.float32)
    for kk in range(0, tl.cdiv(K, BLOCK_K)):
        a = tl.load(a_ptrs, mask=offs_k[None, :] < K - kk * BLOCK_K, other=0.0)
        b = tl.load(b_ptrs, mask=offs_k[:, None] < K - kk * BLOCK_K, other=0.0)
        acc = tl.dot(a, b, acc)
        a_ptrs += BLOCK_K * stride_ak
        b_ptrs += BLOCK_K * stride_bk

    c = acc.to(c_ptr.dtype.element_ty)
    offs_cm = pid_m * BLOCK_M + tl.arange(0, BLOCK_M)
    offs_cn = pid_n * BLOCK_N + tl.arange(0, BLOCK_N)
    c_ptrs = c_ptr + offs_cm[:, None] * stride_cm + offs_cn[None, :] * stride_cn
    mask = (offs_cm[:, None] < M) & (offs_cn[None, :] < N)
    tl.store(c_ptrs, c, mask=mask)

# config = {"BLOCK_K": 128, "BLOCK_M": 64, "BLOCK_N": 512, "GROUP_M": 8, "arch": "sm_100", "dtype": "fp16", "num_ctas": 4, "num_stages": 3, "num_warps": 4}
# arch = sm_100


// ===== COMPILED SASS (sm_100a) =====

	.target	sm_100a

	.elftype	@"ET_EXEC"


//--------------------- .note.nv.tkinfo           --------------------------
	.section	.note.nv.tkinfo,"",@"SHT_NOTE"
	.sectionflags	@"SHF_NOTE_NV_TKINFO"
	.tkinfo
        /*0018*/ 	.word	0x00000081
        /*0030*/ 	.string	""
        /*0030*/ 	.string	"ptxas-blackwell"
        /*0030*/ 	.string	"Cuda compilation tools, release 12.9, V12.9.86"
        /*0030*/ 	.string	"Build cuda_12.9.r12.9/compiler.36037853_0"
        /*0030*/ 	.string	"-v  -suppress-debug-info  -lineinfo  -arch sm_100a "



//--------------------- .note.nv.cuver            --------------------------
	.section	.note.nv.cuver,"",@"SHT_NOTE"
	.sectionflags	@"SHF_NOTE_NV_CUVER"
        /*0018*/ 	.short	0x0001
        /*001a*/ 	.short	0x0064
        /*001c*/ 	.short	0x0001
        /*001e*/ 	.short	0x0000
        /*0020*/ 	.short	0x0001
        /*0022*/ 	.short	0x0000


//--------------------- .nv.info                  --------------------------
	.section	.nv.info,"",@"SHT_CUDA_INFO"
	.align	4


	//----- nvinfo : EIATTR_REGCOUNT
	.align		4
        /*0000*/ 	.byte	0x04, 0x2f
        /*0002*/ 	.short	(.L_4 - .L_3)
	.align		4
.L_3:
        /*0004*/ 	.word	index@(matmul_kernel)
        /*0008*/ 	.word	0x00000060


	//----- nvinfo : EIATTR_FRAME_SIZE
	.align		4
.L_4:
        /*000c*/ 	.byte	0x04, 0x11
        /*000e*/ 	.short	(.L_6 - .L_5)
	.align		4
.L_5:
        /*0010*/ 	.word	index@($__internal_2_$__cuda_sm10x_tcgen05_guardrail_trap_unallocated_columns_being_dealloced)
        /*0014*/ 	.word	0x00000818


	//----- nvinfo : EIATTR_FRAME_SIZE
	.align		4
.L_6:
        /*0018*/ 	.byte	0x04, 0x11
        /*001a*/ 	.short	(.L_8 - .L_7)
	.align		4
.L_7:
        /*001c*/ 	.word	index@($__internal_1_$__cuda_sm10x_tcgen05_guardrail_trap_phase_invalid_during_alloc)
        /*0020*/ 	.word	0x00000818


	//----- nvinfo : EIATTR_FRAME_SIZE
	.align		4
.L_8:
        /*0024*/ 	.byte	0x04, 0x11
        /*0026*/ 	.short	(.L_10 - .L_9)
	.align		4
.L_9:
        /*0028*/ 	.word	index@($__internal_0_$__cuda_sm10x_tcgen05_guardrail_trap_col_being_dealloced_not_returned_by_alloc)
        /*002c*/ 	.word	0x00000818


	//----- nvinfo : EIATTR_FRAME_SIZE
	.align		4
.L_10:
        /*0030*/ 	.byte	0x04, 0x11
        /*0032*/ 	.short	(.L_12 - .L_11)
	.align		4
.L_11:
        /*0034*/ 	.word	index@(matmul_kernel)
        /*0038*/ 	.word	0x00000818


	//----- nvinfo : EIATTR_MIN_STACK_SIZE
	.align		4
.L_12:
        /*003c*/ 	.byte	0x04, 0x12
        /*003e*/ 	.short	(.L_14 - .L_13)
	.align		4
.L_13:
        /*0040*/ 	.word	index@(matmul_kernel)
        /*0044*/ 	.word	0x00000818
.L_14:


//--------------------- .nv.info.matmul_kernel    --------------------------
	.section	.nv.info.matmul_kernel,"",@"SHT_CUDA_INFO"
	.sectionflags	@""
	.align	4


	//----- nvinfo : EIATTR_CUDA_API_VERSION
	.align		4
        /*0000*/ 	.byte	0x04, 0x37
        /*0002*/ 	.short	(.L_16 - .L_15)
.L_15:
        /*0004*/ 	.word	0x00000081


	//----- nvinfo : EIATTR_KPARAM_INFO
	.align		4
.L_16:
        /*0008*/ 	.byte	0x04, 0x17
        /*000a*/ 	.short	(.L_18 - .L_17)
.L_17:
        /*000c*/ 	.word	0x00000000
        /*0010*/ 	.short	0x000d
        /*0012*/ 	.short	0x0048
        /*0014*/ 	.byte	0x00, 0xf4, 0x21, 0x00


	//----- nvinfo : EIATTR_KPARAM_INFO
	.align		4
.L_18:
        /*0018*/ 	.byte	0x04, 0x17
        /*001a*/ 	.short	(.L_20 - .L_19)
.L_19:
        /*001c*/ 	.word	0x00000000
        /*0020*/ 	.short	0x000c
        /*0022*/ 	.short	0x0040
        /*0024*/ 	.byte	0x00, 0xf4, 0x21, 0x00


	//----- nvinfo : EIATTR_KPARAM_INFO
	.align		4
.L_20:
        /*0028*/ 	.byte	0x04, 0x17
        /*002a*/ 	.short	(.L_22 - .L_21)
.L_21:
        /*002c*/ 	.word	0x00000000
        /*0030*/ 	.short	0x000b
        /*0032*/ 	.short	0x0038
        /*0034*/ 	.byte	0x00, 0xf0, 0x11, 0x00


	//----- nvinfo : EIATTR_KPARAM_INFO
	.align		4
.L_22:
        /*0038*/ 	.byte	0x04, 0x17
        /*003a*/ 	.short	(.L_24 - .L_23)
.L_23:
        /*003c*/ 	.word	0x00000000
        /*0040*/ 	.short	0x000a
        /*0042*/ 	.short	0x0034
        /*0044*/ 	.byte	0x00, 0xf0, 0x11, 0x00


	//----- nvinfo : EIATTR_KPARAM_INFO
	.align		4
.L_24:
        /*0048*/ 	.byte	0x04, 0x17
        /*004a*/ 	.short	(.L_26 - .L_25)
.L_25:
        /*004c*/ 	.word	0x00000000
        /*0050*/ 	.short	0x0009
        /*0052*/ 	.short	0x0030
        /*0054*/ 	.byte	0x00, 0xf0, 0x11, 0x00


	//----- nvinfo : EIATTR_KPARAM_INFO
	.align		4
.L_26:
        /*0058*/ 	.byte	0x04, 0x17
        /*005a*/ 	.short	(.L_28 - .L_27)
.L_27:
        /*005c*/ 	.word	0x00000000
        /*0060*/ 	.short	0x0008
        /*0062*/ 	.short	0x002c
        /*0064*/ 	.byte	0x00, 0xf0, 0x11, 0x00


	//----- nvinfo : EIATTR_KPARAM_INFO
	.align		4
.L_28:
        /*0068*/ 	.byte	0x04, 0x17
        /*006a*/ 	.short	(.L_30 - .L_29)
.L_29:
        /*006c*/ 	.word	0x00000000
        /*0070*/ 	.short	0x0007
        /*0072*/ 	.short	0x0028
        /*0074*/ 	.byte	0x00, 0xf0, 0x11, 0x00


	//----- nvinfo : EIATTR_KPARAM_INFO
	.align		4
.L_30:
        /*0078*/ 	.byte	0x04, 0x17
        /*007a*/ 	.short	(.L_32 - .L_31)
.L_31:
        /*007c*/ 	.word	0x00000000
        /*0080*/ 	.short	0x0006
        /*0082*/ 	.short	0x0024
        /*0084*/ 	.byte	0x00, 0xf0, 0x11, 0x00


	//----- nvinfo : EIATTR_KPARAM_INFO
	.align		4
.L_32:
        /*0088*/ 	.byte	0x04, 0x17
        /*008a*/ 	.short	(.L_34 - .L_33)
.L_33:
        /*008c*/ 	.word	0x00000000
        /*0090*/ 	.short	0x0005
        /*0092*/ 	.short	0x0020
        /*0094*/ 	.byte	0x00, 0xf0, 0x11, 0x00


	//----- nvinfo : EIATTR_KPARAM_INFO
	.align		4
.L_34:
        /*0098*/ 	.byte	0x04, 0x17
        /*009a*/ 	.short	(.L_36 - .L_35)
.L_35:
        /*009c*/ 	.word	0x00000000
        /*00a0*/ 	.short	0x0004
        /*00a2*/ 	.short	0x001c
        /*00a4*/ 	.byte	0x00, 0xf0, 0x11, 0x00


	//----- nvinfo : EIATTR_KPARAM_INFO
	.align		4
.L_36:
        /*00a8*/ 	.byte	0x04, 0x17
        /*00aa*/ 	.short	(.L_38 - .L_37)
.L_37:
        /*00ac*/ 	.word	0x00000000
        /*00b0*/ 	.short	0x0003
        /*00b2*/ 	.short	0x0018
        /*00b4*/ 	.byte	0x00, 0xf0, 0x11, 0x00


	//----- nvinfo : EIATTR_KPARAM_INFO
	.align		4
.L_38:
        /*00b8*/ 	.byte	0x04, 0x17
        /*00ba*/ 	.short	(.L_40 - .L_39)
.L_39:
        /*00bc*/ 	.word	0x00000000
        /*00c0*/ 	.short	0x0002
        /*00c2*/ 	.short	0x0010
        /*00c4*/ 	.byte	0x00, 0xf4, 0x21, 0x00


	//----- nvinfo : EIATTR_KPARAM_INFO
	.align		4
.L_40:
        /*00c8*/ 	.byte	0x04, 0x17
        /*00ca*/ 	.short	(.L_42 - .L_41)
.L_41:
        /*00cc*/ 	.word	0x00000000
        /*00d0*/ 	.short	0x0001
        /*00d2*/ 	.short	0x0008
        /*00d4*/ 	.byte	0x00, 0xf4, 0x21, 0x00


	//----- nvinfo : EIATTR_KPARAM_INFO
	.align		4
.L_42:
        /*00d8*/ 	.byte	0x04, 0x17
        /*00da*/ 	.short	(.L_44 - .L_43)
.L_43:
        /*00dc*/ 	.word	0x00000000
        /*00e0*/ 	.short	0x0000
        /*00e2*/ 	.short	0x0000
        /*00e4*/ 	.byte	0x00, 0xf4, 0x21, 0x00


	//----- nvinfo : EIATTR_EXPLICIT_CLUSTER
	.align		4
.L_44:
        /*00e8*/ 	.byte	0x01, 0x3e
	.zero		2


	//----- nvinfo : EIATTR_CTA_PER_CLUSTER
	.align		4
        /*00ec*/ 	.byte	0x04, 0x3d
        /*00ee*/ 	.short	(.L_46 - .L_45)
.L_45:
        /*00f0*/ 	.word	0x00000004
        /*00f4*/ 	.word	0x00000001
        /*00f8*/ 	.word	0x00000001


	//----- nvinfo : EIATTR_AT_ENTRY_FRAGMENTS
	.align		4
.L_46:
        /*00fc*/ 	.byte	0x04, 0x4f
        /*00fe*/ 	.short	(.L_48 - .L_47)


	//   ....[0]....
.L_47:
        /*0100*/ 	.word	0x00000004


	//----- nvinfo : EIATTR_RESERVED_SMEM_USED
	.align		4
.L_48:
        /*0104*/ 	.byte	0x01, 0x41
	.zero		2


	//----- nvinfo : EIATTR_SPARSE_MMA_MASK
	.align		4
        /*0108*/ 	.byte	0x03, 0x50
        /*010a*/ 	.short	0x0000


	//----- nvinfo : EIATTR_TCGEN05_1CTA_USED
	.align		4
        /*010c*/ 	.byte	0x01, 0x51
	.zero		2


	//----- nvinfo : EIATTR_MAXREG_COUNT
	.align		4
        /*0110*/ 	.byte	0x03, 0x1b
        /*0112*/ 	.short	0x00ff


	//----- nvinfo : EIATTR_NUM_BARRIERS
	.align		4
        /*0114*/ 	.byte	0x02, 0x4c
        /*0116*/ 	.byte	0x01
	.zero		1


	//----- nvinfo : EIATTR_ANNOTATIONS
	.align		4
        /*0118*/ 	.byte	0x04, 0x55
        /*011a*/ 	.short	(.L_50 - .L_49)


	//   ....[0]....
.L_49:
        /*011c*/ 	.word	0x00000001
        /*0120*/ 	.byte	0xc0, 0x0a, 0x00, 0x00, 0x01, 0x00, 0x00, 0x00, 0xe0, 0x0a, 0x00, 0x00, 0x01, 0x00, 0x00, 0x00
        /* <DEDUP_REMOVED lines=977> */
        /*3e40*/ 	.byte	0xb0, 0xd2, 0x01, 0x00


	//----- nvinfo : EIATTR_INT_WARP_WIDE_INSTR_OFFSETS
	.align		4
.L_50:
        /*3e44*/ 	.byte	0x04, 0x31
        /*3e46*/ 	.short	(.L_52 - .L_51)


	//   ....[0]....
.L_51:
        /*3e48*/ 	.word	0x00000eb0


	//   ....[1]....
        /*3e4c*/ 	.word	0x00000ee0


	//   ....[2]....
        /*3e50*/ 	.word	0x0000cfe0


	//   ....[3]....
        /*3e54*/ 	.word	0x0001f390


	//   ....[4]....
        /*3e58*/ 	.word	0x0001f3e0


	//----- nvinfo : EIATTR_COOP_GROUP_MASK_REGIDS
	.align		4
.L_52:
        /*3e5c*/ 	.byte	0x04, 0x29
        /*3e5e*/ 	.short	(.L_54 - .L_53)


	//   ....[0]....
.L_53:
        /*3e60*/ 	.word	0xffffffff


	//   ....[1]....
        /*3e64*/ 	.word	0xffffffff


	//   ....[2]....
        /*3e68*/ 	.word	0xffffffff


	//   ....[3]....
        /*3e6c*/ 	.word	0xffffffff


	//----- nvinfo : EIATTR_COOP_GROUP_INSTR_OFFSETS
	.align		4
.L_54:
        /*3e70*/ 	.byte	0x04, 0x28
        /*3e72*/ 	.short	(.L_56 - .L_55)


	//   ....[0]....
.L_55:
        /*3e74*/ 	.word	0x00000070


	//   ....[1]....
        /*3e78*/ 	.word	0x00000330


	//   ....[2]....
        /*3e7c*/ 	.word	0x0001f220


	//   ....[3]....
        /*3e80*/ 	.word	0x0001f490


	//----- nvinfo : EIATTR_VRC_CTA_INIT_COUNT
	.align		4
.L_56:
        /*3e84*/ 	.byte	0x02, 0x4a
        /*3e86*/ 	.byte	0x80
	.zero		1


	//----- nvinfo : EIATTR_MBARRIER_INSTR_OFFSETS
	.align		4
        /*3e88*/ 	.byte	0x04, 0x39
        /*3e8a*/ 	.short	(.L_58 - .L_57)


	//   ....[0]....
.L_57:
        /*3e8c*/ 	.word	0x000010c0
        /*3e90*/ 	.word	0x000000ff
        /*3e94*/ 	.word	0x00000000
        /*3e98*/ 	.short	0x0100
        /*3e9a*/ 	.byte	0x0b
	.zero		1


	//   ....[1]....
        /*3e9c*/ 	.word	0x0000d060
        /*3ea0*/ 	.word	0x000000ff
        /*3ea4*/ 	.word	0x00018008
        /*3ea8*/ 	.short	0x0100
        /*3eaa*/ 	.byte	0x08
	.zero		1


	//   ....[2]....
        /*3eac*/ 	.word	0x00016520
        /*3eb0*/ 	.word	0x000000ff
        /*3eb4*/ 	.word	0x00000000
        /*3eb8*/ 	.short	0x010a
        /*3eba*/ 	.byte	0x0b
	.zero		1


	//   ....[3]....
        /*3ebc*/ 	.word	0x0001d290
        /*3ec0*/ 	.word	0x000000ff
        /*3ec4*/ 	.word	0x00000000
        /*3ec8*/ 	.short	0x010a
        /*3eca*/ 	.byte	0x0b
	.zero		1


	//   ....[4]....
        /*3ecc*/ 	.word	0x0001d320
        /*3ed0*/ 	.word	0x000000ff
        /*3ed4*/ 	.word	0x00018000
        /*3ed8*/ 	.short	0x0108
        /*3eda*/ 	.byte	0x08
	.zero		1


	//   ....[5]....
        /*3edc*/ 	.word	0x0001d440
        /*3ee0*/ 	.word	0x000000ff
        /*3ee4*/ 	.word	0x00018008
        /*3ee8*/ 	.short	0x0108
        /*3eea*/ 	.byte	0x08
	.zero		1


	//   ....[6]....
        /*3eec*/ 	.word	0x0001f4b0
        /*3ef0*/ 	.word	0x000000ff
        /*3ef4*/ 	.word	0x00000000
        /*3ef8*/ 	.short	0x010a
        /*3efa*/ 	.byte	0x0b
	.zero		1


	//   ....[7]....
        /*3efc*/ 	.word	0x0001f4e0
        /*3f00*/ 	.word	0x000000ff
        /*3f04*/ 	.word	0x00000000
        /*3f08*/ 	.short	0x010a
        /*3f0a*/ 	.byte	0x0b
	.zero		1


	//----- nvinfo : EIATTR_NUM_MBARRIERS
	.align		4
.L_58:
        /*3f0c*/ 	.byte	0x03, 0x38
        /*3f0e*/ 	.short	0x0002


	//----- nvinfo : EIATTR_EXIT_INSTR_OFFSETS
	.align		4
        /*3f10*/ 	.byte	0x04, 0x1c
        /*3f12*/ 	.short	(.L_60 - .L_59)


	//   ....[0]....
.L_59:
        /*3f14*/ 	.word	0x0001f4a0


	//----- nvinfo : EIATTR_REQNTID
	.align		4
.L_60:
        /*3f18*/ 	.byte	0x04, 0x10
        /*3f1a*/ 	.short	(.L_62 - .L_61)
.L_61:
        /*3f1c*/ 	.word	0x00000080
        /*3f20*/ 	.word	0x00000001
        /*3f24*/ 	.word	0x00000001


	//----- nvinfo : EIATTR_CRS_STACK_SIZE
	.align		4
.L_62:
        /*3f28*/ 	.byte	0x04, 0x1e
        /*3f2a*/ 	.short	(.L_64 - .L_63)
.L_63:
        /*3f2c*/ 	.word	0x00000000


	//----- nvinfo : EIATTR_CBANK_PARAM_SIZE
	.align		4
.L_64:
        /*3f30*/ 	.byte	0x03, 0x19
        /*3f32*/ 	.short	0x0050


	//----- nvinfo : EIATTR_PARAM_CBANK
	.align		4
        /*3f34*/ 	.byte	0x04, 0x0a
        /*3f36*/ 	.short	(.L_66 - .L_65)
	.align		4
.L_65:
        /*3f38*/ 	.word	index@(.nv.constant0.matmul_kernel)
        /*3f3c*/ 	.short	0x0380
        /*3f3e*/ 	.short	0x0050


	//----- nvinfo : EIATTR_SW_WAR
	.align		4
.L_66:
        /*3f40*/ 	.byte	0x04, 0x36
        /*3f42*/ 	.short	(.L_68 - .L_67)
.L_67:
        /*3f44*/ 	.word	0x00000008
.L_68:


//--------------------- .nv.compat                --------------------------
	.section	.nv.compat,"",@"SHT_CUDA_COMPAT_INFO"
	.align	4
        /*0000*/ 	.byte	0x02, 0x02, 0x02, 0x00, 0x02, 0x05, 0x05, 0x00, 0x02, 0x03, 0x00, 0x00, 0x02, 0x06, 0x01, 0x00


//--------------------- .nv.callgraph             --------------------------
	.section	.nv.callgraph,"",@"SHT_CUDA_CALLGRAPH"
	.align	4
	.sectionentsize	8
	.align		4
        /*0000*/ 	.word	0x00000000
	.align		4
        /*0004*/ 	.word	0xffffffff
	.align		4
        /*0008*/ 	.word	0x00000000
	.align		4
        /*000c*/ 	.word	0xfffffffe
	.align		4
        /*0010*/ 	.word	0x00000000
	.align		4
        /*0014*/ 	.word	0xfffffffd
	.align		4
        /*0018*/ 	.word	0x00000000
	.align		4
        /*001c*/ 	.word	0xfffffffc


//--------------------- .text.matmul_kernel       --------------------------
	.section	.text.matmul_kernel,"ax",@progbits
	.align	128
        .global         matmul_kernel
        .type           matmul_kernel,@function
        .size           matmul_kernel,(.L_x_20 - matmul_kernel)
        .other          matmul_kernel,@"STO_CUDA_ENTRY STV_DEFAULT"
matmul_kernel:
.text.matmul_kernel:
[----:B------:R-:W0:Y:S01]  /*0000*/  LDC R1, c[0x0][0x37c] ;  /* 0x0000df00ff017b82 */ /* 0x000e220000000800 */
[----:B------:R-:W1:Y:S01]  /*0010*/  S2R R0, SR_TID.X ;  /* 0x0000000000007919 */ /* 0x000e620000002100 */
[----:B0-----:R-:W-:Y:S01]  /*0020*/  VIADD R1, R1, 0xfffff7e8 ;  /* 0xfffff7e801017836 */ /* 0x001fe20000000000 */
[----:B-1----:R-:W-:-:S13]  /*0030*/  ISETP.GE.U32.AND P0, PT, R0, 0x20, PT ;  /* 0x000000200000780c */ /* 0x002fda0003f06070 */
[----:B------:R-:W-:Y:S02]  /*0040*/  VOTEU.ANY UP0, P0 ;  /* 0x0000000000ff7886 */ /* 0x000fe40000000100 */
[----:B------:R-:W-:Y:S05]  /*0050*/  BRA.U UP0, `(.L_x_0) ;  /* 0x0000000100b87547 */ /* 0x000fea000b800000 */
[----:B------:R-:W0:Y:S01]  /*0060*/  S2UR UR6, SR_CgaCtaId ;  /* 0x00000000000679c3 */ /* 0x000e220000008800 */
[----:B------:R-:W-:Y:S01]  /*0070*/  NOP ;  /* 0x0000000000007918 */ /* 0x000fe20000000000 */
[----:B------:R-:W-:Y:S02]  /*0080*/  UMOV UR4, 0x40 ;  /* 0x0000004000047882 */ /* 0x000fe40000000000 */
[----:B0-----:R-:W-:-:S09]  /*0090*/  ULEA UR4, UR6, UR4, 0x18 ;  /* 0x0000000406047291 */ /* 0x001fd2000f8ec0ff */
[----:B------:R-:W0:Y:S01]  /*00a0*/  LDS.U8 R0, [UR4] ;  /* 0x00000004ff007984 */ /* 0x000e220008000000 */
[----:B------:R-:W-:Y:S02]  /*00b0*/  UMOV UR4, 0x400 ;  /* 0x0000040000047882 */ /* 0x000fe40000000000 */
[----:B------:R-:W-:Y:S01]  /*00c0*/  ULEA UR4, UR6, UR4, 0x18 ;  /* 0x0000000406047291 */ /* 0x000fe2000f8ec0ff */
[----:B0-----:R-:W-:-:S13]  /*00d0*/  ISETP.NE.AND P0, PT, R0, RZ, PT ;  /* 0x000000ff0000720c */ /* 0x001fda0003f05270 */
[----:B------:R-:W-:Y:S05]  /*00e0*/  @P0 BRA `(.L_x_1) ;  /* 0x00000000007c0947 */ /* 0x000fea0003800000 */
[----:B------:R-:W-:-:S13]  /*00f0*/  ELECT P0, URZ, PT ;  /* 0x0000000000ff782f */ /* 0x000fda0003800000 */
[----:B------:R-:W-:Y:S05]  /*0100*/  @!P0 BRA `(.L_x_2) ;  /* 0x0000000000848947 */ /* 0x000fea0003800000 */
[----:B------:R-:W-:Y:S01]  /*0110*/  UMOV UR5, 0x4 ;  /* 0x0000000400057882 */ /* 0x000fe20000000000 */
[----:B------:R-:W-:Y:S02]  /*0120*/  IMAD.MOV.U32 R4, RZ, RZ, 0x1 ;  /* 0x00000001ff047424 */ /* 0x000fe400078e00ff */
[----:B------:R-:W-:Y:S02]  /*0130*/  IMAD.MOV.U32 R5, RZ, RZ, 0xf ;  /* 0x0000000fff057424 */ /* 0x000fe400078e00ff */
[----:B------:R-:W-:Y:S04]  /*0140*/  DEPBAR.LE SB0, 0x36 ;  /* 0x00008d800000791a */ /* 0x000fe80000000000 */
[----:B------:R-:W0:Y:S02]  /*0150*/  UTCATOMSWS.FIND_AND_SET.ALIGN UP1, UR5, UR5 ;  /* 0x00000005000575e3 */ /* 0x000e240008020800 */
[----:B0-----:R-:W-:-:S04]  /*0160*/  PLOP3.LUT P0, PT, PT, PT, UP1, 0x80, 0x8 ;  /* 0x000000000008781c */ /* 0x001fc80003f0f018 */
[----:B------:R-:W-:-:S04]  /*0170*/  SEL R0, RZ, 0xffffffff, !P0 ;  /* 0xffffffffff007807 */ /* 0x000fc80004000000 */
[----:B------:R-:W-:Y:S01]  /*0180*/  ISETP.NE.AND P0, PT, R0, RZ, PT ;  /* 0x000000ff0000720c */ /* 0x000fe20003f05270 */
[----:B------:R-:W-:-:S12]  /*0190*/  IMAD.U32 R0, RZ, RZ, UR5 ;  /* 0x00000005ff007e24 */ /* 0x000fd8000f8e00ff */
[----:B------:R-:W-:Y:S05]  /*01a0*/  @P0 BRA `(.L_x_3) ;  /* 0x0000000000240947 */ /* 0x000fea0003800000 */
.L_x_4:
[----:B------:R-:W-:Y:S05]  /*01b0*/  NANOSLEEP 0x64 ;  /* 0x000000640000795d */ /* 0x000fea0003800000 */
[----:B------:R-:W-:-:S05]  /*01c0*/  UMOV UR5, 0x4 ;  /* 0x0000000400057882 */ /* 0x000fca0000000000 */
[----:B------:R-:W-:Y:S04]  /*01d0*/  DEPBAR.LE SB0, 0x36 ;  /* 0x00008d800000791a */ /* 0x000fe80000000000 */
[----:B------:R-:W0:Y:S02]  /*01e0*/  UTCATOMSWS.FIND_AND_SET.ALIGN UP1, UR5, UR5 ;  /* 0x00000005000575e3 */ /* 0x000e240008020800 */
[----:B0-----:R-:W-:-:S04]  /*01f0*/  PLOP3.LUT P0, PT, PT, PT, UP1, 0x80, 0x8 ;  /* 0x000000000008781c */ /* 0x001fc80003f0f018 */
[----:B------:R-:W-:-:S04]  /*0200*/  SEL R0, RZ, 0xffffffff, !P0 ;  /* 0xffffffffff007807 */ /* 0x000fc80004000000 */
[----:B------:R-:W-:Y:S01]  /*0210*/  ISETP.NE.AND P0, PT, R0, RZ, PT ;  /* 0x000000ff0000720c */ /* 0x000fe20003f05270 */
[----:B------:R-:W-:-:S12]  /*0220*/  IMAD.U32 R0, RZ, RZ, UR5 ;  /* 0x00000005ff007e24 */ /* 0x000fd8000f8e00ff */
[----:B------:R-:W-:Y:S05]  /*0230*/  @!P0 BRA `(.L_x_4) ;  /* 0xfffffffc00dc8947 */ /* 0x000fea000383ffff */
.L_x_3:
[C---:B------:R-:W-:Y:S01]  /*0240*/  VIADD R3, R0.reuse, 0x10 ;  /* 0x0000001000037836 */ /* 0x040fe20000000000 */
[----:B------:R-:W-:Y:S01]  /*0250*/  UMOV UR5, 0x50 ;  /* 0x0000005000057882 */ /* 0x000fe20000000000 */
[----:B------:R-:W-:Y:S01]  /*0260*/  SHF.L.U32 R2, R5, R0, RZ ;  /* 0x0000000005027219 */ /* 0x000fe200000006ff */
[----:B------:R-:W-:Y:S01]  /*0270*/  ULEA UR5, UR6, UR5, 0x18 ;  /* 0x0000000506057291 */ /* 0x000fe2000f8ec0ff */
[----:B------:R-:W-:Y:S01]  /*0280*/  IMAD.SHL.U32 R0, R0, 0x20, RZ ;  /* 0x0000002000007824 */ /* 0x000fe200078e00ff */
[----:B------:R-:W-:-:S04]  /*0290*/  SHF.L.U32 R3, R4, R3, RZ ;  /* 0x0000000304037219 */ /* 0x000fc800000006ff */
[----:B------:R-:W-:-:S05]  /*02a0*/  LOP3.LUT R2, R3, R2, RZ, 0xfc, !PT ;  /* 0x0000000203027212 */ /* 0x000fca00078efcff */
[----:B------:R0:W-:Y:S04]  /*02b0*/  ATOMS.OR RZ, [UR5], R2 ;  /* 0x00000002ffff798c */ /* 0x0001e8000b000005 */
[----:B------:R0:W-:Y:S01]  /*02c0*/  STS [UR4], R0 ;  /* 0x00000000ff007988 */ /* 0x0001e20008000804 */
[----:B------:R-:W-:Y:S05]  /*02d0*/  BRA `(.L_x_2) ;  /* 0x0000000000107947 */ /* 0x000fea0003800000 */
.L_x_1:
[----:B------:R-:W-:Y:S01]  /*02e0*/  IMAD.MOV.U32 R0, RZ, RZ, -0x1 ;  /* 0xffffffffff007424 */ /* 0x000fe200078e00ff */
[----:B------:R-:W-:-:S04]  /*02f0*/  MOV R2, 0x320 ;  /* 0x0000032000027802 */ /* 0x000fc80000000f00 */
[----:B------:R0:W-:Y:S03]  /*0300*/  STS [UR4], R0 ;  /* 0x00000000ff007988 */ /* 0x0001e60008000804 */
[----:B0-----:R-:W-:Y:S05]  /*0310*/  CALL.REL.NOINC `($__internal_1_$__cuda_sm10x_tcgen05_guardrail_trap_phase_invalid_during_alloc) ;  /* 0x000001f000887944 */ /* 0x001fea0003c00000 */
.L_x_2:
[----:B------:R-:W-:Y:S05]  /*0320*/  WARPSYNC.ALL ;  /* 0x0000000000007948 */ /* 0x000fea0003800000 */
[----:B------:R-:W-:Y:S01]  /*0330*/  NOP ;  /* 0x0000000000007918 */ /* 0x000fe20000000000 */
.L_x_0:
[----:B------:R-:W1:Y:S08]  /*0340*/  LDC.64 R6, c[0x0][0x398] ;  /* 0x0000e600ff067b82 */ /* 0x000e700000000a00 */
[----:B------:R-:W2:Y:S02]  /*0350*/  S2UR UR5, SR_CgaSize ;  /* 0x00000000000579c3 */ /* 0x000ea40000008a00 */
[----:B--2---:R-:W-:-:S12]  /*0360*/  UIMAD UR5, UR5, -0xa0, URZ ;  /* 0xffffff60050578a4 */ /* 0x004fd8000f8e02ff */
[----:B------:R-:W2:Y:S01]  /*0370*/  LDCU UR5, c[0x0][UR5+0x2b0] ;  /* 0x00005600050577ac */ /* 0x000ea20008000800 */
[----:B------:R-:W3:Y:S01]  /*0380*/  S2R R15, SR_TID.X ;  /* 0x00000000000f7919 */ /* 0x000ee20000002100 */
[----:B------:R-:W-:Y:S01]  /*0390*/  PRMT R18, RZ, 0x7610, R18 ;  /* 0x00007610ff127816 */ /* 0x000fe20000000012 */
[----:B------:R-:W4:Y:S01]  /*03a0*/  LDCU UR13, c[0x0][0x3a0] ;  /* 0x00007400ff0d77ac */ /* 0x000f220008000800 */
[----:B------:R-:W5:Y:S01]  /*03b0*/  S2R R17, SR_CgaCtaId ;  /* 0x0000000000117919 */ /* 0x000f620000008800 */
[----:B------:R-:W0:Y:S01]  /*03c0*/  S2UR UR4, SR_CTAID.X ;  /* 0x00000000000479c3 */ /* 0x000e220000002500 */
[----:B------:R-:W2:Y:S01]  /*03d0*/  LDCU.64 UR14, c[0x0][0x3a8] ;  /* 0x00007500ff0e77ac */ /* 0x000ea20008000a00 */
[----:B------:R-:W0:Y:S01]  /*03e0*/  LDCU.128 UR16, c[0x0][0x380] ;  /* 0x00007000ff1077ac */ /* 0x000e220008000c00 */
[----:B------:R-:W0:Y:S01]  /*03f0*/  LDCU.64 UR24, c[0x0][0x358] ;  /* 0x00006b00ff1877ac */ /* 0x000e220008000a00 */
[----:B----4-:R-:W-:Y:S01]  /*0400*/  UIADD3 UR26, UPT, UPT, UR13, 0x7f, URZ ;  /* 0x0000007f0d1a7890 */ /* 0x010fe2000fffe0ff */
[----:B01----:R-:W-:-:S03]  /*0410*/  VIADD R0, R7, 0x1ff ;  /* 0x000001ff07007836 */ /* 0x003fc60000000000 */
[----:B------:R-:W-:Y:S01]  /*0420*/  UISETP.GT.AND UP1, UPT, UR26, 0x7f, UPT ;  /* 0x0000007f1a00788c */ /* 0x000fe2000bf24270 */
[----:B--2---:R-:W-:Y:S01]  /*0430*/  IMAD.U32 R46, RZ, RZ, UR14 ;  /* 0x0000000eff2e7e24 */ /* 0x004fe2000f8e00ff */
[----:B------:R-:W-:Y:S01]  /*0440*/  SHF.R.S32.HI R3, RZ, 0x1f, R0 ;  /* 0x0000001fff037819 */ /* 0x000fe20000011400 */
[----:B------:R-:W-:Y:S01]  /*0450*/  IMAD.U32 R23, RZ, RZ, UR14 ;  /* 0x0000000eff177e24 */ /* 0x000fe2000f8e00ff */
[----:B------:R-:W-:Y:S01]  /*0460*/  I2FP.F32.U32 R5, UR4 ;  /* 0x0000000400057c45 */ /* 0x000fe20008201000 */
[----:B------:R-:W0:Y:S01]  /*0470*/  S2UR UR4, SR_CgaCtaId ;  /* 0x00000000000479c3 */ /* 0x000e220000008800 */
[----:B------:R-:W-:Y:S01]  /*0480*/  LEA.HI R3, R3, R0, RZ, 0x9 ;  /* 0x0000000003037211 */ /* 0x000fe200078f48ff */
[----:B------:R-:W-:Y:S02]  /*0490*/  IMAD.U32 R16, RZ, RZ, UR14 ;  /* 0x0000000eff107e24 */ /* 0x000fe4000f8e00ff */
[----:B------:R-:W-:Y:S01]  /*04a0*/  FMUL R5, R5, UR5 ;  /* 0x0000000505057c20 */ /* 0x000fe20008400000 */
[----:B------:R-:W-:Y:S01]  /*04b0*/  SHF.R.S32.HI R3, RZ, 0x9, R3 ;  /* 0x00000009ff037819 */ /* 0x000fe20000011403 */
[----:B-----5:R-:W-:Y:S01]  /*04c0*/  IMAD.SHL.U32 R55, R17, 0x80, RZ ;  /* 0x0000008011377824 */ /* 0x020fe200078e00ff */
[----:B------:R-:W-:-:S03]  /*04d0*/  UMOV UR5, 0x1 ;  /* 0x0000000100057882 */ /* 0x000fc60000000000 */
[----:B------:R-:W-:Y:S01]  /*04e0*/  IMAD.SHL.U32 R4, R3, 0x8, RZ ;  /* 0x0000000803047824 */ /* 0x000fe200078e00ff */
[----:B------:R-:W-:Y:S01]  /*04f0*/  F2I.U32.TRUNC.NTZ R5, R5 ;  /* 0x0000000500057305 */ /* 0x000fe2000020f000 */
[----:B------:R-:W-:-:S03]  /*0500*/  LOP3.LUT R55, R55, 0x180, RZ, 0xc0, !PT ;  /* 0x0000018037377812 */ /* 0x000fc600078ec0ff */
[----:B------:R-:W-:-:S04]  /*0510*/  IABS R9, R4 ;  /* 0x0000000400097213 */ /* 0x000fc80000000000 */
[----:B------:R-:W1:Y:S08]  /*0520*/  I2F.RP R0, R9 ;  /* 0x0000000900007306 */ /* 0x000e700000209400 */
[----:B-1----:R-:W1:Y:S02]  /*0530*/  MUFU.RCP R0, R0 ;  /* 0x0000000000007308 */ /* 0x002e640000001000 */
[----:B-1----:R-:W-:Y:S01]  /*0540*/  VIADD R2, R0, 0xffffffe ;  /* 0x0ffffffe00027836 */ /* 0x002fe20000000000 */
[----:B------:R-:W-:-:S05]  /*0550*/  IABS R0, R5 ;  /* 0x0000000500007213 */ /* 0x000fca0000000000 */
[----:B------:R1:W2:Y:S02]  /*0560*/  F2I.FTZ.U32.TRUNC.NTZ R3, R2 ;  /* 0x0000000200037305 */ /* 0x0002a4000021f000 */
[----:B-1----:R-:W-:Y:S02]  /*0570*/  IMAD.MOV.U32 R2, RZ, RZ, RZ ;  /* 0x000000ffff027224 */ /* 0x002fe400078e00ff */
[----:B--2---:R-:W-:-:S04]  /*0580*/  IMAD.MOV R8, RZ, RZ, -R3 ;  /* 0x000000ffff087224 */ /* 0x004fc800078e0a03 */
[----:B------:R-:W-:Y:S01]  /*0590*/  IMAD R11, R8, R9, RZ ;  /* 0x00000009080b7224 */ /* 0x000fe200078e02ff */
[----:B------:R-:W-:-:S03]  /*05a0*/  IABS R8, R4 ;  /* 0x0000000400087213 */ /* 0x000fc60000000000 */
[----:B------:R-:W-:-:S04]  /*05b0*/  IMAD.HI.U32 R3, R3, R11, R2 ;  /* 0x0000000b03037227 */ /* 0x000fc800078e0002 */
[----:B------:R-:W-:Y:S02]  /*05c0*/  IMAD.MOV R2, RZ, RZ, -R8 ;  /* 0x000000ffff027224 */ /* 0x000fe400078e0a08 */
[----:B------:R-:W-:-:S04]  /*05d0*/  IMAD.HI.U32 R3, R3, R0, RZ ;  /* 0x0000000003037227 */ /* 0x000fc800078e00ff */
[----:B------:R-:W-:Y:S01]  /*05e0*/  IMAD R0, R3, R2, R0 ;  /* 0x0000000203007224 */ /* 0x000fe200078e0200 */
[----:B------:R-:W-:Y:S04]  /*05f0*/  BAR.SYNC.DEFER_BLOCKING 0x0 ;  /* 0x0000000000007b1d */ /* 0x000fe80000010000 */
[----:B------:R-:W-:-:S13]  /*0600*/  ISETP.GT.U32.AND P1, PT, R9, R0, PT ;  /* 0x000000000900720c */ /* 0x000fda0003f24070 */
[----:B------:R-:W-:Y:S02]  /*0610*/  @!P1 IMAD.IADD R0, R0, 0x1, -R9 ;  /* 0x0000000100009824 */ /* 0x000fe400078e0a09 */
[----:B------:R-:W-:Y:S01]  /*0620*/  @!P1 VIADD R3, R3, 0x1 ;  /* 0x0000000103039836 */ /* 0x000fe20000000000 */
[----:B------:R-:W-:Y:S02]  /*0630*/  ISETP.NE.AND P1, PT, R4, RZ, PT ;  /* 0x000000ff0400720c */ /* 0x000fe40003f25270 */
[----:B------:R-:W-:Y:S02]  /*0640*/  ISETP.GE.U32.AND P0, PT, R0, R9, PT ;  /* 0x000000090000720c */ /* 0x000fe40003f06070 */
[----:B------:R-:W-:-:S04]  /*0650*/  LOP3.LUT R0, R5, R4, RZ, 0x3c, !PT ;  /* 0x0000000405007212 */ /* 0x000fc800078e3cff */
[----:B------:R-:W-:Y:S01]  /*0660*/  ISETP.GE.AND P2, PT, R0, RZ, PT ;  /* 0x000000ff0000720c */ /* 0x000fe20003f46270 */
[----:B------:R-:W-:-:S06]  /*0670*/  VIADD R0, R6, 0x3f ;  /* 0x0000003f06007836 */ /* 0x000fcc0000000000 */
[----:B------:R-:W-:-:S04]  /*0680*/  @P0 VIADD R3, R3, 0x1 ;  /* 0x0000000103030836 */ /* 0x000fc80000000000 */
[----:B------:R-:W-:Y:S01]  /*0690*/  IMAD.MOV.U32 R2, RZ, RZ, R3 ;  /* 0x000000ffff027224 */ /* 0x000fe200078e0003 */
[----:B------:R-:W-:-:S03]  /*06a0*/  SHF.R.S32.HI R3, RZ, 0x1f, R0 ;  /* 0x0000001fff037819 */ /* 0x000fc60000011400 */
[----:B------:R-:W-:Y:S01]  /*06b0*/  @!P2 IMAD.MOV R2, RZ, RZ, -R2 ;  /* 0x000000ffff02a224 */ /* 0x000fe200078e0a02 */
[----:B------:R-:W-:Y:S02]  /*06c0*/  @!P1 LOP3.LUT R2, RZ, R4, RZ, 0x33, !PT ;  /* 0x00000004ff029212 */ /* 0x000fe400078e33ff */
[----:B------:R-:W-:-:S03]  /*06d0*/  LEA.HI R3, R3, R0, RZ, 0x6 ;  /* 0x0000000003037211 */ /* 0x000fc600078f30ff */
[----:B------:R-:W-:Y:S02]  /*06e0*/  IMAD.SHL.U32 R8, R2, 0x8, RZ ;  /* 0x0000000802087824 */ /* 0x000fe400078e00ff */
[----:B------:R-:W-:-:S03]  /*06f0*/  IMAD.MOV R2, RZ, RZ, -R2 ;  /* 0x000000ffff027224 */ /* 0x000fc600078e0a02 */
[----:B------:R-:W-:Y:S01]  /*0700*/  LEA.HI.SX32 R3, R3, -R8, 0x1a ;  /* 0x8000000803037211 */ /* 0x000fe200078fd2ff */
[----:B------:R-:W-:-:S03]  /*0710*/  IMAD R10, R4, R2, R5 ;  /* 0x00000002040a7224 */ /* 0x000fc600078e0205 */
[----:B------:R-:W-:-:S04]  /*0720*/  VIMNMX R13, PT, PT, R3, 0x8, PT ;  /* 0x00000008030d7848 */ /* 0x000fc80003fe0100 */
[-C--:B------:R-:W-:Y:S02]  /*0730*/  IABS R9, R13.reuse ;  /* 0x0000000d00097213 */ /* 0x080fe40000000000 */
[----:B------:R-:W-:Y:S02]  /*0740*/  IABS R4, R13 ;  /* 0x0000000d00047213 */ /* 0x000fe40000000000 */
[----:B------:R-:W1:Y:S08]  /*0750*/  I2F.RP R0, R9 ;  /* 0x0000000900007306 */ /* 0x000e700000209400 */
[----:B-1----:R-:W1:Y:S02]  /*0760*/  MUFU.RCP R0, R0 ;  /* 0x0000000000007308 */ /* 0x002e640000001000 */
[----:B-1----:R-:W-:-:S02]  /*0770*/  VIADD R3, R0, 0xffffffe ;  /* 0x0ffffffe00037836 */ /* 0x002fc40000000000 */
[----:B------:R-:W-:-:S04]  /*0780*/  IMAD.MOV R0, RZ, RZ, -R4 ;  /* 0x000000ffff007224 */ /* 0x000fc800078e0a04 */
[----:B------:R-:W1:Y:S02]  /*0790*/  F2I.FTZ.U32.TRUNC.NTZ R3, R3 ;  /* 0x0000000300037305 */ /* 0x000e64000021f000 */
[----:B-1----:R-:W-:-:S04]  /*07a0*/  IMAD.MOV R11, RZ, RZ, -R3 ;  /* 0x000000ffff0b7224 */ /* 0x002fc800078e0a03 */
[----:B------:R-:W-:Y:S01]  /*07b0*/  IMAD.MOV.U32 R2, RZ, RZ, R11 ;  /* 0x000000ffff027224 */ /* 0x000fe200078e000b */
[----:B------:R-:W-:-:S03]  /*07c0*/  IABS R11, R10 ;  /* 0x0000000a000b7213 */ /* 0x000fc60000000000 */
[----:B------:R-:W-:Y:S02]  /*07d0*/  IMAD R5, R2, R9, RZ ;  /* 0x0000000902057224 */ /* 0x000fe400078e02ff */
[----:B------:R-:W-:-:S04]  /*07e0*/  IMAD.MOV.U32 R2, RZ, RZ, RZ ;  /* 0x000000ffff027224 */ /* 0x000fc800078e00ff */
[----:B------:R-:W-:Y:S01]  /*07f0*/  IMAD.HI.U32 R2, R3, R5, R2 ;  /* 0x0000000503027227 */ /* 0x000fe200078e0002 */
[----:B------:R-:W-:-:S05]  /*0800*/  IABS R3, R6 ;  /* 0x0000000600037213 */ /* 0x000fca0000000000 */
[----:B------:R-:W-:-:S04]  /*0810*/  IMAD.HI.U32 R2, R2, R11, RZ ;  /* 0x0000000b02027227 */ /* 0x000fc800078e00ff */
[----:B------:R-:W-:Y:S02]  /*0820*/  IMAD R0, R2, R0, R11 ;  /* 0x0000000002007224 */ /* 0x000fe400078e020b */
[----:B------:R-:W-:-:S03]  /*0830*/  IMAD.MOV.U32 R11, RZ, RZ, R3 ;  /* 0x000000ffff0b7224 */ /* 0x000fc600078e0003 */
[----:B------:R-:W-:Y:S01]  /*0840*/  ISETP.GT.U32.AND P1, PT, R9, R0, PT ;  /* 0x000000000900720c */ /* 0x000fe20003f24070 */
[----:B------:R-:W1:-:S12]  /*0850*/  I2F.RP R3, R11 ;  /* 0x0000000b00037306 */ /* 0x000e580000209400 */
[----:B------:R-:W-:Y:S02]  /*0860*/  @!P1 IMAD.IADD R0, R0, 0x1, -R9 ;  /* 0x0000000100009824 */ /* 0x000fe400078e0a09 */
[----:B------:R-:W-:Y:S01]  /*0870*/  @!P1 VIADD R2, R2, 0x1 ;  /* 0x0000000102029836 */ /* 0x000fe20000000000 */
[----:B-1----:R-:W1:Y:S01]  /*0880*/  MUFU.RCP R3, R3 ;  /* 0x0000000300037308 */ /* 0x002e620000001000 */
[----:B------:R-:W-:Y:S02]  /*0890*/  ISETP.NE.AND P1, PT, R13, RZ, PT ;  /* 0x000000ff0d00720c */ /* 0x000fe40003f25270 */
[----:B------:R-:W-:Y:S02]  /*08a0*/  ISETP.GE.U32.AND P0, PT, R0, R9, PT ;  /* 0x000000090000720c */ /* 0x000fe40003f06070 */
[----:B------:R-:W-:-:S04]  /*08b0*/  LOP3.LUT R0, R10, R13, RZ, 0x3c, !PT ;  /* 0x0000000d0a007212 */ /* 0x000fc800078e3cff */
[----:B------:R-:W-:-:S07]  /*08c0*/  ISETP.GE.AND P2, PT, R0, RZ, PT ;  /* 0x000000ff0000720c */ /* 0x000fce0003f46270 */
[----:B------:R-:W-:Y:S02]  /*08d0*/  @P0 VIADD R2, R2, 0x1 ;  /* 0x0000000102020836 */ /* 0x000fe40000000000 */
[----:B-1----:R-:W-:Y:S01]  /*08e0*/  VIADD R4, R3, 0xffffffe ;  /* 0x0ffffffe03047836 */ /* 0x002fe20000000000 */
[----:B------:R-:W-:Y:S01]  /*08f0*/  IABS R3, R7 ;  /* 0x0000000700037213 */ /* 0x000fe20000000000 */
[----:B------:R-:W-:Y:S01]  /*0900*/  IMAD.MOV.U32 R12, RZ, RZ, R2 ;  /* 0x000000ffff0c7224 */ /* 0x000fe200078e0002 */
[----:B------:R-:W-:Y:S01]  /*0910*/  MOV R2, 0x400 ;  /* 0x0000040000027802 */ /* 0x000fe20000000f00 */
[----:B------:R-:W1:Y:S02]  /*0920*/  F2I.FTZ.U32.TRUNC.NTZ R5, R4 ;  /* 0x0000000400057305 */ /* 0x000e64000021f000 */
[----:B------:R-:W-:Y:S01]  /*0930*/  @!P2 IMAD.MOV R12, RZ, RZ, -R12 ;  /* 0x000000ffff0ca224 */ /* 0x000fe200078e0a0c */
[----:B------:R-:W-:Y:S02]  /*0940*/  @!P1 LOP3.LUT R12, RZ, R13, RZ, 0x33, !PT ;  /* 0x0000000dff0c9212 */ /* 0x000fe400078e33ff */
[----:B------:R-:W-:Y:S01]  /*0950*/  R2UR UR8, R2 ;  /* 0x00000000020872ca */ /* 0x000fe200000e0000 */
[----:B------:R-:W-:Y:S01]  /*0960*/  IMAD.MOV.U32 R2, RZ, RZ, R3 ;  /* 0x000000ffff027224 */ /* 0x000fe200078e0003 */
[----:B---3--:R-:W-:Y:S01]  /*0970*/  LOP3.LUT R3, R15, 0x3f, RZ, 0xc0, !PT ;  /* 0x0000003f0f037812 */ /* 0x008fe200078ec0ff */
[----:B------:R-:W-:-:S02]  /*0980*/  IMAD.MOV R0, RZ, RZ, -R12 ;  /* 0x000000ffff007224 */ /* 0x000fc400078e0a0c */
[----:B------:R-:W2:Y:S02]  /*0990*/  I2F.RP R9, R2 ;  /* 0x0000000200097306 */ /* 0x000ea40000209400 */
[----:B------:R-:W-:Y:S01]  /*09a0*/  IMAD R0, R13, R0, R10 ;  /* 0x000000000d007224 */ /* 0x000fe200078e020a */
[----:B------:R-:W-:Y:S01]  /*09b0*/  SHF.R.U32.HI R10, RZ, 0x5, R15 ;  /* 0x00000005ff0a7819 */ /* 0x000fe2000001160f */
[----:B-1----:R-:W-:Y:S02]  /*09c0*/  IMAD.MOV R4, RZ, RZ, -R5 ;  /* 0x000000ffff047224 */ /* 0x002fe400078e0a05 */
[----:B------:R-:W-:Y:S02]  /*09d0*/  IMAD.IADD R0, R8, 0x1, R0 ;  /* 0x0000000108007824 */ /* 0x000fe400078e0200 */
[----:B0-----:R-:W-:Y:S01]  /*09e0*/  ULEA UR8, UR4, UR8, 0x18 ;  /* 0x0000000804087291 */ /* 0x001fe2000f8ec0ff */
[----:B------:R-:W-:Y:S01]  /*09f0*/  R2UR UR12, R10 ;  /* 0x000000000a0c72ca */ /* 0x000fe200000e0000 */
[----:B------:R-:W0:Y:S01]  /*0a00*/  LDCU UR4, c[0x0][0x3a4] ;  /* 0x00007480ff0477ac */ /* 0x000e220008000800 */
[----:B------:R-:W-:Y:S01]  /*0a10*/  IMAD R14, R0, 0x40, R3 ;  /* 0x00000040000e7824 */ /* 0x000fe200078e0203 */
[----:B------:R-:W-:Y:S01]  /*0a20*/  SHF.R.U32.HI R0, RZ, 0x6, R15 ;  /* 0x00000006ff007819 */ /* 0x000fe2000001160f */
[----:B------:R-:W-:-:S02]  /*0a30*/  IMAD R3, R4, R11, RZ ;  /* 0x0000000b04037224 */ /* 0x000fc400078e02ff */
[----:B------:R-:W-:Y:S01]  /*0a40*/  IMAD.MOV.U32 R4, RZ, RZ, RZ ;  /* 0x000000ffff047224 */ /* 0x000fe200078e00ff */
[----:B------:R-:W-:Y:S01]  /*0a50*/  IABS R8, R14 ;  /* 0x0000000e00087213 */ /* 0x000fe20000000000 */
[----:B--2---:R-:W1:Y:S01]  /*0a60*/  MUFU.RCP R9, R9 ;  /* 0x0000000900097308 */ /* 0x004e620000001000 */
[----:B------:R-:W-:Y:S01]  /*0a70*/  SGXT.U32 R0, R0, 0x1 ;  /* 0x000000010000781a */ /* 0x000fe20000000000 */
[----:B------:R-:W-:Y:S01]  /*0a80*/  IMAD.HI.U32 R4, R5, R3, R4 ;  /* 0x0000000305047227 */ /* 0x000fe200078e0004 */
[----:B------:R-:W-:Y:S01]  /*0a90*/  ISETP.GE.AND P2, PT, R14, RZ, PT ;  /* 0x000000ff0e00720c */ /* 0x000fe20003f46270 */
[----:B------:R-:W2:Y:S04]  /*0aa0*/  LDS R3, [UR8] ;  /* 0x00000008ff037984 */ /* 0x000ea80008000800 */
[----:B------:R-:W-:Y:S01]  /*0ab0*/  IMAD.HI.U32 R4, R4, R8, RZ ;  /* 0x0000000804047227 */ /* 0x000fe200078e00ff */
[----:B------:R3:W-:Y:S03]  /*0ac0*/  STL [R1+0x71c], R14 ;  /* 0x00071c0e01007387 */ /* 0x0007e60000100800 */
[----:B------:R-:W-:Y:S01]  /*0ad0*/  IMAD.MOV R4, RZ, RZ, -R4 ;  /* 0x000000ffff047224 */ /* 0x000fe200078e0a04 */
[----:B------:R4:W-:Y:S03]  /*0ae0*/  STL.S16 [R1+0x1d0], R18 ;  /* 0x0001d01201007387 */ /* 0x0009e60000100600 */
[----:B------:R-:W-:-:S02]  /*0af0*/  IMAD R8, R11, R4, R8 ;  /* 0x000000040b087224 */ /* 0x000fc400078e0208 */
[----:B-1----:R-:W-:Y:S01]  /*0b00*/  VIADD R4, R9, 0xffffffe ;  /* 0x0ffffffe09047836 */ /* 0x002fe20000000000 */
[----:B---3--:R-:W-:Y:S01]  /*0b10*/  LOP3.LUT R14, R15, 0x7f, RZ, 0xc0, !PT ;  /* 0x0000007f0f0e7812 */ /* 0x008fe200078ec0ff */
[----:B------:R-:W-:Y:S01]  /*0b20*/  BAR.SYNC.DEFER_BLOCKING 0x0 ;  /* 0x0000000000007b1d */ /* 0x000fe20000010000 */
[----:B------:R-:W-:-:S05]  /*0b30*/  ISETP.GT.U32.AND P0, PT, R11, R8, PT ;  /* 0x000000080b00720c */ /* 0x000fca0003f04070 */
[----:B------:R1:W3:Y:S08]  /*0b40*/  F2I.FTZ.U32.TRUNC.NTZ R5, R4 ;  /* 0x0000000400057305 */ /* 0x0002f0000021f000 */
[----:B------:R-:W-:Y:S01]  /*0b50*/  @!P0 IMAD.IADD R8, R8, 0x1, -R11 ;  /* 0x0000000108088824 */ /* 0x000fe200078e0a0b */
[----:B------:R-:W-:Y:S01]  /*0b60*/  PLOP3.LUT P0, PT, PT, PT, UP1, 0x80, 0x8 ;  /* 0x000000000008781c */ /* 0x000fe20003f0f018 */
[----:B-1----:R-:W-:-:S03]  /*0b70*/  IMAD.MOV.U32 R4, RZ, RZ, RZ ;  /* 0x000000ffff047224 */ /* 0x002fc600078e00ff */
[----:B------:R-:W-:Y:S01]  /*0b80*/  ISETP.GT.U32.AND P1, PT, R11, R8, PT ;  /* 0x000000080b00720c */ /* 0x000fe20003f24070 */
[----:B---3--:R-:W-:Y:S01]  /*0b90*/  IMAD.MOV R9, RZ, RZ, -R5 ;  /* 0x000000ffff097224 */ /* 0x008fe200078e0a05 */
[----:B------:R-:W-:Y:S01]  /*0ba0*/  ISETP.LT.AND P0, PT, R0, UR13, P0 ;  /* 0x0000000d00007c0c */ /* 0x000fe20008701270 */
[----:B------:R-:W-:Y:S01]  /*0bb0*/  IMAD.SHL.U32 R0, R12, 0x200, RZ ;  /* 0x000002000c007824 */ /* 0x000fe200078e00ff */
[----:B--2---:R-:W-:Y:S01]  /*0bc0*/  R2UR UR9, R3 ;  /* 0x00000000030972ca */ /* 0x004fe200000e0000 */
[----:B------:R-:W-:-:S03]  /*0bd0*/  IMAD R3, R9, R2, RZ ;  /* 0x0000000209037224 */ /* 0x000fc600078e02ff */
[C---:B------:R-:W-:Y:S01]  /*0be0*/  LOP3.LUT R54, R0.reuse, R55, RZ, 0xfc, !PT ;  /* 0x0000003700367212 */ /* 0x040fe200078efcff */
[----:B------:R-:W-:Y:S01]  /*0bf0*/  IMAD.HI.U32 R3, R5, R3, R4 ;  /* 0x0000000305037227 */ /* 0x000fe200078e0004 */
[C-C-:B------:R-:W-:Y:S02]  /*0c00*/  LOP3.LUT R4, R0.reuse, 0x7f, R55.reuse, 0xfe, !PT ;  /* 0x0000007f00047812 */ /* 0x140fe400078efe37 */
[----:B------:R-:W-:Y:S01]  /*0c10*/  LOP3.LUT R56, R0, 0x1, R55, 0xfe, !PT ;  /* 0x0000000100387812 */ /* 0x000fe200078efe37 */
[----:B------:R-:W-:Y:S01]  /*0c20*/  @!P1 IMAD.IADD R8, R8, 0x1, -R11 ;  /* 0x0000000108089824 */ /* 0x000fe200078e0a0b */
[----:B------:R-:W-:Y:S02]  /*0c30*/  ISETP.NE.AND P1, PT, R6, RZ, PT ;  /* 0x000000ff0600720c */ /* 0x000fe40003f25270 */
[----:B------:R-:W-:Y:S01]  /*0c40*/  IABS R10, R4 ;  /* 0x00000004000a7213 */ /* 0x000fe20000000000 */
[----:B------:R-:W-:Y:S01]  /*0c50*/  IMAD.MOV.U32 R12, RZ, RZ, R8 ;  /* 0x000000ffff0c7224 */ /* 0x000fe200078e0008 */
[----:B------:R-:W-:-:S02]  /*0c60*/  IABS R9, R54 ;  /* 0x0000003600097213 */ /* 0x000fc40000000000 */
[----:B------:R-:W-:Y:S01]  /*0c70*/  IABS R11, R56 ;  /* 0x00000038000b7213 */ /* 0x000fe20000000000 */
[----:B------:R-:W-:Y:S01]  /*0c80*/  @!P2 IMAD.MOV R12, RZ, RZ, -R12 ;  /* 0x000000ffff0ca224 */ /* 0x000fe200078e0a0c */
[----:B------:R-:W-:Y:S01]  /*0c90*/  ISETP.GE.AND P3, PT, R4, RZ, PT ;  /* 0x000000ff0400720c */ /* 0x000fe20003f66270 */
[----:B------:R-:W-:-:S04]  /*0ca0*/  IMAD.HI.U32 R5, R3, R10, RZ ;  /* 0x0000000a03057227 */ /* 0x000fc800078e00ff */
[----:B------:R-:W-:Y:S01]  /*0cb0*/  @!P1 LOP3.LUT R12, RZ, R6, RZ, 0x33, !PT ;  /* 0x00000006ff0c9212 */ /* 0x000fe200078e33ff */
[----:B------:R-:W-:-:S04]  /*0cc0*/  IMAD.HI.U32 R4, R3, R9, RZ ;  /* 0x0000000903047227 */ /* 0x000fc800078e00ff */
[----:B0-----:R-:W-:Y:S01]  /*0cd0*/  IMAD R6, R12, UR4, RZ ;  /* 0x000000040c067c24 */ /* 0x001fe2000f8e02ff */
[----:B------:R-:W-:Y:S01]  /*0ce0*/  SHF.R.U32.HI R12, RZ, 0x6, R15 ;  /* 0x00000006ff0c7819 */ /* 0x000fe2000001160f */
[----:B------:R-:W-:Y:S01]  /*0cf0*/  IMAD.MOV R13, RZ, RZ, -R5 ;  /* 0x000000ffff0d7224 */ /* 0x000fe200078e0a05 */
[----:B------:R-:W-:Y:S01]  /*0d00*/  USHF.L.U32 UR4, UR12, 0x15, URZ ;  /* 0x000000150c047899 */ /* 0x000fe200080006ff */
[----:B------:R-:W-:Y:S01]  /*0d10*/  IMAD.HI.U32 R5, R3, R11, RZ ;  /* 0x0000000b03057227 */ /* 0x000fe200078e00ff */
[----:B------:R-:W-:Y:S02]  /*0d20*/  SGXT.U32 R12, R12, 0x1 ;  /* 0x000000010c0c781a */ /* 0x000fe40000000000 */
[----:B------:R-:W-:Y:S01]  /*0d30*/  ULOP3.LUT UR4, UR4, 0x600000, URZ, 0xc0, !UPT ;  /* 0x0060000004047892 */ /* 0x000fe2000f8ec0ff */
[----:B------:R-:W-:Y:S02]  /*0d40*/  IMAD.MOV R8, RZ, RZ, -R4 ;  /* 0x000000ffff087224 */ /* 0x000fe400078e0a04 */
[----:B------:R-:W-:-:S02]  /*0d50*/  IMAD.MOV R5, RZ, RZ, -R5 ;  /* 0x000000ffff057224 */ /* 0x000fc400078e0a05 */
[----:B------:R-:W-:Y:S02]  /*0d60*/  IMAD R4, R14, UR15, RZ ;  /* 0x0000000f0e047c24 */ /* 0x000fe4000f8e02ff */
[----:B------:R-:W-:Y:S02]  /*0d70*/  IMAD R10, R2, R13, R10 ;  /* 0x0000000d020a7224 */ /* 0x000fe400078e020a */
[----:B------:R-:W-:Y:S02]  /*0d80*/  IMAD R13, R12, UR14, RZ ;  /* 0x0000000e0c0d7c24 */ /* 0x000fe4000f8e02ff */
[C---:B------:R-:W-:Y:S02]  /*0d90*/  IMAD R9, R2.reuse, R8, R9 ;  /* 0x0000000802097224 */ /* 0x040fe400078e0209 */
[----:B------:R-:W-:Y:S01]  /*0da0*/  IMAD R8, R2, R5, R11 ;  /* 0x0000000502087224 */ /* 0x000fe200078e020b */
[----:B------:R-:W-:Y:S01]  /*0db0*/  LEA R5, P2, R4, UR18, 0x1 ;  /* 0x0000001204057c11 */ /* 0x000fe2000f8408ff */
[----:B------:R-:W-:Y:S01]  /*0dc0*/  IMAD R46, R46, 0x2, R13 ;  /* 0x000000022e2e7824 */ /* 0x000fe200078e020d */
[----:B------:R-:W-:-:S02]  /*0dd0*/  LEA R11, P1, R6, UR16, 0x1 ;  /* 0x00000010060b7c11 */ /* 0x000fc4000f8208ff */
[----:B------:R-:W-:Y:S01]  /*0de0*/  LEA.HI.X.SX32 R4, R4, UR19, 0x1, P2 ;  /* 0x0000001304047c11 */ /* 0x000fe200090f0eff */
[----:B------:R-:W-:Y:S01]  /*0df0*/  IMAD R23, R23, 0x2, R46 ;  /* 0x0000000217177824 */ /* 0x000fe200078e022e */
[----:B------:R-:W-:Y:S02]  /*0e00*/  LEA.HI.X.SX32 R6, R6, UR17, 0x1, P1 ;  /* 0x0000001106067c11 */ /* 0x000fe400088f0eff */
[----:B------:R-:W-:Y:S01]  /*0e10*/  ISETP.NE.U32.AND P2, PT, R14, RZ, PT ;  /* 0x000000ff0e00720c */ /* 0x000fe20003f45070 */
[----:B----4-:R-:W-:-:S12]  /*0e20*/  BRA.U UP0, `(.L_x_5) ;  /* 0x0000000100187547 */ /* 0x010fd8000b800000 */
[----:B------:R-:W-:Y:S01]  /*0e30*/  ELECT P1, URZ, PT ;  /* 0x0000000000ff782f */ /* 0x000fe20003820000 */
[----:B------:R-:W-:Y:S01]  /*0e40*/  IMAD.MOV.U32 R14, RZ, RZ, 0x1 ;  /* 0x00000001ff0e7424 */ /* 0x000fe200078e00ff */
[----:B------:R-:W-:Y:S11]  /*0e50*/  UVIRTCOUNT.DEALLOC.SMPOOL 0x80 ;  /* 0x000000800000784c */ /* 0x000ff60000000000 */
[----:B------:R-:W-:-:S04]  /*0e60*/  @P1 MOV R15, 0x40 ;  /* 0x00000040000f1802 */ /* 0x000fc80000000f00 */
[----:B------:R-:W-:-:S05]  /*0e70*/  @P1 LEA R15, R17, R15, 0x18 ;  /* 0x0000000f110f1211 */ /* 0x000fca00078ec0ff */
[----:B------:R0:W-:Y:S02]  /*0e80*/  @P1 STS.U8 [R15], R14 ;  /* 0x0000000e0f001388 */ /* 0x0001e40000000000 */
.L_x_5:
[----:B------:R-:W-:Y:S01]  /*0e90*/  UIADD3 UR10, UPT, UPT, UR9, UR4, URZ ;  /* 0x00000004090a7290 */ /* 0x000fe2000fffe0ff */
[----:B0-----:R-:W-:Y:S01]  /*0ea0*/  LEA R15, P1, R13, R11, 0x1 ;  /* 0x0000000b0d0f7211 */ /* 0x001fe200078208ff */
[----:B------:R-:W-:Y:S01]  /*0eb0*/  VOTEU.ALL UP2, P2 ;  /* 0x0000000000ff7886 */ /* 0x000fe20001040000 */
[----:B------:R-:W-:Y:S01]  /*0ec0*/  UIADD3 UR11, UPT, UPT, UR8, 0x18000, URZ ;  /* 0x00018000080b7890 */ /* 0x000fe2000fffe0ff */
[----:B------:R-:W-:Y:S01]  /*0ed0*/  IMAD.U32 R14, RZ, RZ, UR14 ;  /* 0x0000000eff0e7e24 */ /* 0x000fe2000f8e00ff */
[----:B------:R-:W-:Y:S01]  /*0ee0*/  VOTEU.ALL UP3, P2 ;  /* 0x0000000000ff7886 */ /* 0x000fe20001060000 */
[----:B------:R-:W-:Y:S01]  /*0ef0*/  IMAD R57, R16, 0x2, R23 ;  /* 0x0000000210397824 */ /* 0x000fe200078e0217 */
[----:B------:R-:W-:-:S04]  /*0f00*/  @!UP2 UIADD3 UR6, UPT, UPT, -UR5, 0x100000, URZ ;  /* 0x001000000506a890 */ /* 0x000fc8000fffe1ff */
[----:B------:R-:W-:Y:S02]  /*0f10*/  @!UP2 USHF.L.U32 UR7, UR6, 0xb, URZ ;  /* 0x0000000b0607a899 */ /* 0x000fe400080006ff */
[----:B------:R-:W-:Y:S01]  /*0f20*/  @!UP2 USHF.L.U32 UR6, UR6, 0x1, URZ ;  /* 0x000000010606a899 */ /* 0x000fe200080006ff */
[----:B------:R0:W-:Y:S01]  /*0f30*/  STL [R1+0x18], R15 ;  /* 0x0000180f01007387 */ /* 0x0001e20000100800 */
[----:B------:R-:W-:Y:S01]  /*0f40*/  LEA.HI.X.SX32 R21, R13, R6, 0x1, P1 ;  /* 0x000000060d157211 */ /* 0x000fe200008f0eff */
[----:B------:R-:W-:Y:S02]  /*0f50*/  IMAD R16, R14, 0x2, R57 ;  /* 0x000000020e107824 */ /* 0x000fe400078e0239 */
[----:B------:R-:W-:Y:S01]  /*0f60*/  IMAD.U32 R43, RZ, RZ, UR14 ;  /* 0x0000000eff2b7e24 */ /* 0x000fe2000f8e00ff */
[----:B------:R-:W-:Y:S01]  /*0f70*/  STTM.16dp32bit_t0_t15.x64 tmem[UR10], RZ ;  /* 0x000000ff000079ed */ /* 0x000fe20008b0000a */
[----:B------:R-:W-:Y:S01]  /*0f80*/  STTM.16dp32bit_t16_t31.x64 tmem[UR10+0x40], RZ ;  /* 0x000040ff000079ed */ /* 0x000fe20008b2000a */
[----:B------:R-:W1:Y:S02]  /*0f90*/  FENCE.VIEW.ASYNC.T ;  /* 0x00000000000073c6 */ /* 0x000e640000000200 */
[----:B-1----:R-:W-:Y:S01]  /*0fa0*/  BAR.SYNC.DEFER_BLOCKING 0x0 ;  /* 0x0000000000007b1d */ /* 0x002fe20000010000 */
[----:B------:R-:W-:-:S02]  /*0fb0*/  @P0 IMAD.MOV.U32 R14, RZ, RZ, R15 ;  /* 0x000000ffff0e0224 */ /* 0x000fc400078e000f */
[----:B0-----:R-:W-:Y:S02]  /*0fc0*/  @P0 IMAD.MOV.U32 R15, RZ, RZ, R21 ;  /* 0x000000ffff0f0224 */ /* 0x001fe400078e0015 */
[----:B------:R-:W-:Y:S01]  /*0fd0*/  IMAD.U32 R22, RZ, RZ, UR14 ;  /* 0x0000000eff167e24 */ /* 0x000fe2000f8e00ff */
[----:B------:R-:W-:Y:S01]  /*0fe0*/  LOP3.LUT R24, R12, 0x8, RZ, 0xfc, !PT ;  /* 0x000000080c187812 */ /* 0x000fe200078efcff */
[----:B------:R-:W-:Y:S01]  /*0ff0*/  IMAD R43, R43, 0x2, R16 ;  /* 0x000000022b2b7824 */ /* 0x000fe200078e0210 */
[----:B------:R0:W-:Y:S01]  /*1000*/  STL [R1+0x14], R21 ;  /* 0x0000141501007387 */ /* 0x0001e20000100800 */
[----:B------:R-:W-:Y:S01]  /*1010*/  IMAD.U32 R42, RZ, RZ, UR14 ;  /* 0x0000000eff2a7e24 */ /* 0x000fe2000f8e00ff */
[----:B------:R-:W-:Y:S02]  /*1020*/  PRMT R20, RZ, 0x7610, R20 ;  /* 0x00007610ff147816 */ /* 0x000fe40000000014 */
[----:B------:R-:W-:Y:S01]  /*1030*/  PRMT R17, RZ, 0x7610, R17 ;  /* 0x00007610ff117816 */ /* 0x000fe20000000011 */
[----:B------:R-:W-:-:S02]  /*1040*/  IMAD.U32 R41, RZ, RZ, UR14 ;  /* 0x0000000eff297e24 */ /* 0x000fc4000f8e00ff */
[----:B------:R-:W-:Y:S02]  /*1050*/  IMAD.U32 R40, RZ, RZ, UR14 ;  /* 0x0000000eff287e24 */ /* 0x000fe4000f8e00ff */
[----:B------:R-:W-:Y:S01]  /*1060*/  IMAD.U32 R48, RZ, RZ, UR14 ;  /* 0x0000000eff307e24 */ /* 0x000fe2000f8e00ff */
[----:B------:R-:W-:Y:S02]  /*1070*/  PRMT R28, RZ, 0x7610, R28 ;  /* 0x00007610ff1c7816 */ /* 0x000fe4000000001c */
[----:B------:R-:W-:Y:S01]  /*1080*/  PRMT R19, RZ, 0x7610, R19 ;  /* 0x00007610ff137816 */ /* 0x000fe20000000013 */
[----:B------:R-:W-:Y:S02]  /*1090*/  IMAD.U32 R39, RZ, RZ, UR14 ;  /* 0x0000000eff277e24 */ /* 0x000fe4000f8e00ff */
[----:B------:R-:W-:Y:S01]  /*10a0*/  IMAD.U32 R38, RZ, RZ, UR14 ;  /* 0x0000000eff267e24 */ /* 0x000fe2000f8e00ff */
[----:B------:R-:W1:Y:S02]  /*10b0*/  FENCE.VIEW.ASYNC.S ;  /* 0x00000000000073c6 */ /* 0x000e640000000000 */
[----:B-1----:R1:W2:Y:S02]  /*10c0*/  @!UP3 SYNCS.EXCH.64 URZ, [UR11], UR6 ;  /* 0x000000060bffb5b2 */ /* 0x0022a40008000100 */
[----:B--2---:R-:W-:Y:S01]  /*10d0*/  BAR.SYNC.DEFER_BLOCKING 0x0 ;  /* 0x0000000000007b1d */ /* 0x004fe20000010000 */
[----:B------:R-:W-:-:S02]  /*10e0*/  IMAD.U32 R13, RZ, RZ, UR14 ;  /* 0x0000000eff0d7e24 */ /* 0x000fc4000f8e00ff */
[----:B------:R-:W-:Y:S02]  /*10f0*/  IMAD R22, R22, 0x2, R43 ;  /* 0x0000000216167824 */ /* 0x000fe400078e022b */
[----:B0-----:R-:W-:Y:S01]  /*1100*/  IMAD.U32 R21, RZ, RZ, UR14 ;  /* 0x0000000eff157e24 */ /* 0x001fe2000f8e00ff */
[----:B------:R-:W-:Y:S01]  /*1110*/  PLOP3.LUT P1, PT, PT, PT, UP1, 0x80, 0x8 ;  /* 0x000000000008781c */ /* 0x000fe20003f2f018 */
[----:B------:R-:W-:Y:S01]  /*1120*/  IMAD.U32 R50, RZ, RZ, UR14 ;  /* 0x0000000eff327e24 */ /* 0x000fe2000f8e00ff */
[----:B------:R-:W-:Y:S02]  /*1130*/  PRMT R30, RZ, 0x7610, R30 ;  /* 0x00007610ff1e7816 */ /* 0x000fe4000000001e */
[----:B------:R-:W-:Y:S01]  /*1140*/  PRMT R25, RZ, 0x7610, R25 ;  /* 0x00007610ff197816 */ /* 0x000fe20000000019 */
[----:B------:R-:W-:Y:S01]  /*1150*/  IMAD.U32 R37, RZ, RZ, UR14 ;  /* 0x0000000eff257e24 */ /* 0x000fe2000f8e00ff */
[----:B------:R-:W-:Y:S02]  /*1160*/  PRMT R27, RZ, 0x7610, R27 ;  /* 0x00007610ff1b7816 */ /* 0x000fe4000000001b */
[----:B------:R-:W-:Y:S01]  /*1170*/  PRMT R29, RZ, 0x7610, R29 ;  /* 0x00007610ff1d7816 */ /* 0x000fe2000000001d */
[----:B------:R-:W-:-:S02]  /*1180*/  IMAD.U32 R35, RZ, RZ, UR14 ;  /* 0x0000000eff237e24 */ /* 0x000fc4000f8e00ff */
[----:B------:R-:W-:Y:S02]  /*1190*/  IMAD.U32 R52, RZ, RZ, UR14 ;  /* 0x0000000eff347e24 */ /* 0x000fe4000f8e00ff */
[----:B------:R-:W-:Y:S01]  /*11a0*/  IMAD.U32 R32, RZ, RZ, UR14 ;  /* 0x0000000eff207e24 */ /* 0x000fe2000f8e00ff */
[----:B------:R-:W-:Y:S02]  /*11b0*/  LOP3.LUT R33, R12, 0x48, RZ, 0xfc, !PT ;  /* 0x000000480c217812 */ /* 0x000fe400078efcff */
[----:B------:R-:W-:Y:S01]  /*11c0*/  PRMT R44, RZ, 0x7610, R44 ;  /* 0x00007610ff2c7816 */ /* 0x000fe2000000002c */
[----:B------:R-:W-:Y:S01]  /*11d0*/  IMAD.U32 R36, RZ, RZ, UR14 ;  /* 0x0000000eff247e24 */ /* 0x000fe2000f8e00ff */
[----:B------:R0:W2:Y:S01]  /*11e0*/  @P0 LDG.E.U16 R18, desc[UR24][R14.64] ;  /* 0x000000180e120981 */ /* 0x0000a2000c1e1500 */
[----:B------:R-:W-:Y:S02]  /*11f0*/  IMAD R13, R13, 0x4, R22 ;  /* 0x000000040d0d7824 */ /* 0x000fe400078e0216 */
[----:B------:R-:W-:Y:S01]  /*1200*/  IMAD.U32 R53, RZ, RZ, UR14 ;  /* 0x0000000eff357e24 */ /* 0x000fe2000f8e00ff */
[----:B------:R-:W-:Y:S01]  /*1210*/  PRMT R45, RZ, 0x7610, R45 ;  /* 0x00007610ff2d7816 */ /* 0x000fe2000000002d */
[----:B------:R-:W-:-:S02]  /*1220*/  IMAD R42, R42, 0x2, R13 ;  /* 0x000000022a2a7824 */ /* 0x000fc400078e020d */
[----:B------:R-:W-:Y:S02]  /*1230*/  IMAD.U32 R51, RZ, RZ, UR14 ;  /* 0x0000000eff337e24 */ /* 0x000fe4000f8e00ff */
[----:B------:R-:W-:Y:S01]  /*1240*/  IMAD.U32 R49, RZ, RZ, UR14 ;  /* 0x0000000eff317e24 */ /* 0x000fe2000f8e00ff */
[C---:B0-----:R-:W-:Y:S01]  /*1250*/  LEA R15, P4, R16.reuse, R11, 0x1 ;  /* 0x0000000b100f7211 */ /* 0x041fe200078808ff */
[----:B------:R-:W-:Y:S01]  /*1260*/  IMAD.U32 R14, RZ, RZ, UR14 ;  /* 0x0000000eff0e7e24 */ /* 0x000fe2000f8e00ff */
[----:B------:R-:W-:Y:S01]  /*1270*/  PRMT R76, RZ, 0x7610, R76 ;  /* 0x00007610ff4c7816 */ /* 0x000fe2000000004c */
[----:B------:R-:W-:Y:S01]  /*1280*/  IMAD R21, R21, 0x2, R42 ;  /* 0x0000000215157824 */ /* 0x000fe200078e022a */
[----:B------:R-:W-:Y:S01]  /*1290*/  LEA.HI.X.SX32 R31, R16, R6, 0x1, P4 ;  /* 0x00000006101f7211 */ /* 0x000fe200020f0eff */
[----:B------:R-:W0:Y:S02]  /*12a0*/  LDCU UR20, c[0x0][0x3b0] ;  /* 0x00007600ff1477ac */ /* 0x000e240008000800 */
[----:B------:R-:W-:Y:S01]  /*12b0*/  IMAD R47, R14, 0x2, R21 ;  /* 0x000000020e2f7824 */ /* 0x000fe200078e0215 */
[----:B------:R-:W-:Y:S01]  /*12c0*/  LOP3.LUT R75, R12, 0x70, RZ, 0xfc, !PT ;  /* 0x000000700c4b7812 */ /* 0x000fe200078efcff */
[----:B-1----:R-:W1:Y:S01]  /*12d0*/  LDCU UR6, c[0x0][0x3b0] ;  /* 0x00007600ff0677ac */ /* 0x002e620008000800 */
[----:B------:R-:W-:-:S02]  /*12e0*/  PRMT R77, RZ, 0x7610, R77 ;  /* 0x00007610ff4d7816 */ /* 0x000fc4000000004d */
[----:B------:R-:W-:Y:S01]  /*12f0*/  PRMT R73, RZ, 0x7610, R73 ;  /* 0x00007610ff497816 */ /* 0x000fe20000000049 */
[----:B------:R-:W3:Y:S01]  /*1300*/  LDCU UR4, c[0x0][0x3b0] ;  /* 0x00007600ff0477ac */ /* 0x000ee20008000800 */
[----:B------:R-:W-:Y:S02]  /*1310*/  PRMT R72, RZ, 0x7610, R72 ;  /* 0x00007610ff487816 */ /* 0x000fe40000000048 */
[----:B------:R-:W-:Y:S01]  /*1320*/  PRMT R74, RZ, 0x7610, R74 ;  /* 0x00007610ff4a7816 */ /* 0x000fe2000000004a */
[----:B------:R-:W4:Y:S01]  /*1330*/  LDCU UR16, c[0x0][0x3b0] ;  /* 0x00007600ff1077ac */ /* 0x000f220008000800 */
[----:B------:R-:W-:Y:S02]  /*1340*/  PRMT R67, RZ, 0x7610, R67 ;  /* 0x00007610ff437816 */ /* 0x000fe40000000043 */
[----:B------:R-:W-:Y:S01]  /*1350*/  PRMT R68, RZ, 0x7610, R68 ;  /* 0x00007610ff447816 */ /* 0x000fe20000000044 */
[----:B------:R-:W0:Y:S01]  /*1360*/  LDCU UR7, c[0x0][0x3b0] ;  /* 0x00007600ff0777ac */ /* 0x000e220008000800 */
[----:B------:R-:W-:-:S02]  /*1370*/  PRMT R71, RZ, 0x7610, R71 ;  /* 0x00007610ff477816 */ /* 0x000fc40000000047 */
[----:B------:R-:W-:Y:S01]  /*1380*/  PRMT R62, RZ, 0x7610, R62 ;  /* 0x00007610ff3e7816 */ /* 0x000fe2000000003e */
[----:B------:R-:W0:Y:S01]  /*1390*/  LDCU UR18, c[0x0][0x3b0] ;  /* 0x00007600ff1277ac */ /* 0x000e220008000800 */
[----:B------:R-:W-:Y:S02]  /*13a0*/  PRMT R69, RZ, 0x7610, R69 ;  /* 0x00007610ff457816 */ /* 0x000fe40000000045 */
[----:B------:R-:W-:Y:S01]  /*13b0*/  PRMT R66, RZ, 0x7610, R66 ;  /* 0x00007610ff427816 */ /* 0x000fe20000000042 */
[----:B------:R-:W0:Y:S01]  /*13c0*/  LDCU UR17, c[0x0][0x3b0] ;  /* 0x00007600ff1177ac */ /* 0x000e220008000800 */
[----:B------:R-:W-:Y:S02]  /*13d0*/  PRMT R65, RZ, 0x7610, R65 ;  /* 0x00007610ff417816 */ /* 0x000fe40000000041 */
[----:B------:R-:W-:Y:S01]  /*13e0*/  PRMT R64, RZ, 0x7610, R64 ;  /* 0x00007610ff407816 */ /* 0x000fe20000000040 */
[----:B------:R-:W0:Y:S01]  /*13f0*/  LDCU UR19, c[0x0][0x3b0] ;  /* 0x00007600ff1377ac */ /* 0x000e220008000800 */
[----:B--2---:R2:W-:Y:S01]  /*1400*/  @P0 STL [R1+0x1d0], R18 ;  /* 0x0001d01201000387 */ /* 0x0045e20000100800 */
[----:B------:R-:W-:-:S03]  /*1410*/  PLOP3.LUT P0, PT, PT, PT, UP1, 0x80, 0x8 ;  /* 0x000000000008781c */ /* 0x000fc60003f0f018 */
[----:B------:R0:W-:Y:S01]  /*1420*/  STL [R1+0x38], R15 ;  /* 0x0000380f01007387 */ /* 0x0001e20000100800 */
[----:B------:R-:W-:Y:S02]  /*1430*/  ISETP.LT.AND P0, PT, R24, UR13, P0 ;  /* 0x0000000d18007c0c */ /* 0x000fe40008701270 */
[C---:B------:R-:W-:Y:S02]  /*1440*/  LEA R24, P5, R13.reuse, R11, 0x1 ;  /* 0x0000000b0d187211 */ /* 0x040fe400078a08ff */
[----:B--2---:R-:W-:Y:S02]  /*1450*/  LOP3.LUT R18, R12, 0x10, RZ, 0xfc, !PT ;  /* 0x000000100c127812 */ /* 0x004fe400078efcff */
[----:B------:R-:W-:Y:S01]  /*1460*/  LEA.HI.X.SX32 R26, R13, R6, 0x1, P5 ;  /* 0x000000060d1a7211 */ /* 0x000fe200028f0eff */
[----:B------:R2:W-:Y:S01]  /*1470*/  STL [R1+0x58], R24 ;  /* 0x0000581801007387 */ /* 0x0005e20000100800 */
[----:B------:R-:W-:Y:S01]  /*1480*/  ISETP.LT.AND P1, PT, R18, UR13, P1 ;  /* 0x0000000d12007c0c */ /* 0x000fe20008f21270 */
[----:B------:R-:W-:-:S02]  /*1490*/  IMAD.U32 R18, RZ, RZ, UR14 ;  /* 0x0000000eff127e24 */ /* 0x000fc4000f8e00ff */
[----:B------:R1:W-:Y:S02]  /*14a0*/  STL [R1+0x34], R31 ;  /* 0x0000341f01007387 */ /* 0x0003e40000100800 */
[----:B------:R-:W-:Y:S02]  /*14b0*/  @P0 IMAD.MOV.U32 R14, RZ, RZ, R15 ;  /* 0x000000ffff0e0224 */ /* 0x000fe400078e000f */
[----:B0-----:R-:W-:Y:S02]  /*14c0*/  @P0 IMAD.MOV.U32 R15, RZ, RZ, R31 ;  /* 0x000000ffff0f0224 */ /* 0x001fe400078e001f */
[----:B------:R-:W-:-:S03]  /*14d0*/  IMAD R16, R18, 0x2, R47 ;  /* 0x0000000212107824 */ /* 0x000fc600078e022f */
[----:B------:R0:W3:Y:S01]  /*14e0*/  @P0 LDG.E.U16 R20, desc[UR24][R14.64] ;  /* 0x000000180e140981 */ /* 0x0000e2000c1e1500 */
[----:B------:R-:W-:Y:S02]  /*14f0*/  IMAD R41, R41, 0x2, R16 ;  /* 0x0000000229297824 */ /* 0x000fe400078e0210 */
[----:B0-----:R-:W-:Y:S02]  /*1500*/  @P1 IMAD.MOV.U32 R14, RZ, RZ, R24 ;  /* 0x000000ffff0e1224 */ /* 0x001fe400078e0018 */
[----:B------:R-:W-:-:S05]  /*1510*/  @P1 IMAD.MOV.U32 R15, RZ, RZ, R26 ;  /* 0x000000ffff0f1224 */ /* 0x000fca00078e001a */
[----:B------:R0:W4:Y:S01]  /*1520*/  @P1 LDG.E.U16 R17, desc[UR24][R14.64] ;  /* 0x000000180e111981 */ /* 0x000122000c1e1500 */
[----:B------:R-:W-:Y:S01]  /*1530*/  IMAD.U32 R13, RZ, RZ, UR14 ;  /* 0x0000000eff0d7e24 */ /* 0x000fe2000f8e00ff */
[C---:B--2---:R-:W-:Y:S02]  /*1540*/  LOP3.LUT R24, R12.reuse, 0x18, RZ, 0xfc, !PT ;  /* 0x000000180c187812 */ /* 0x044fe400078efcff */
[----:B------:R-:W-:Y:S02]  /*1550*/  PLOP3.LUT P0, PT, PT, PT, UP1, 0x80, 0x8 ;  /* 0x000000000008781c */ /* 0x000fe40003f0f018 */
[----:B------:R-:W-:Y:S02]  /*1560*/  LOP3.LUT R18, R12, 0x20, RZ, 0xfc, !PT ;  /* 0x000000200c127812 */ /* 0x000fe400078efcff */
[----:B------:R-:W-:Y:S02]  /*1570*/  ISETP.LT.AND P0, PT, R24, UR13, P0 ;  /* 0x0000000d18007c0c */ /* 0x000fe40008701270 */
[----:B------:R-:W-:-:S02]  /*1580*/  PLOP3.LUT P1, PT, PT, PT, UP1, 0x80, 0x8 ;  /* 0x000000000008781c */ /* 0x000fc40003f2f018 */
[----:B0-----:R-:W-:Y:S02]  /*1590*/  LEA R14, P4, R16, R11, 0x1 ;  /* 0x0000000b100e7211 */ /* 0x001fe400078808ff */
[----:B------:R-:W-:Y:S01]  /*15a0*/  ISETP.LT.AND P1, PT, R18, UR13, P1 ;  /* 0x0000000d12007c0c */ /* 0x000fe20008f21270 */
[----:B------:R-:W-:Y:S01]  /*15b0*/  IMAD.U32 R15, RZ, RZ, UR14 ;  /* 0x0000000eff0f7e24 */ /* 0x000fe2000f8e00ff */
[----:B-1----:R-:W-:Y:S01]  /*15c0*/  LEA.HI.X.SX32 R31, R16, R6, 0x1, P4 ;  /* 0x00000006101f7211 */ /* 0x002fe200020f0eff */
[----:B---3--:R0:W-:Y:S04]  /*15d0*/  STL [R1+0x1cc], R20 ;  /* 0x0001cc1401007387 */ /* 0x0081e80000100800 */
[----:B------:R-:W-:Y:S01]  /*15e0*/  STL [R1+0x54], R26 ;  /* 0x0000541a01007387 */ /* 0x000fe20000100800 */
[----:B0-----:R-:W-:-:S04]  /*15f0*/  IMAD.U32 R20, RZ, RZ, UR14 ;  /* 0x0000000eff147e24 */ /* 0x001fc8000f8e00ff */
[----:B------:R-:W-:-:S04]  /*1600*/  IMAD R20, R20, 0x2, R41 ;  /* 0x0000000214147824 */ /* 0x000fc800078e0229 */
[----:B------:R-:W-:Y:S01]  /*1610*/  IMAD R13, R13, 0x4, R20 ;  /* 0x000000040d0d7824 */ /* 0x000fe200078e0214 */
[----:B----4-:R0:W-:Y:S03]  /*1620*/  STL [R1+0x20c], R17 ;  /* 0x00020c1101007387 */ /* 0x0101e60000100800 */
[----:B------:R-:W-:Y:S02]  /*1630*/  IMAD R40, R40, 0x2, R13 ;  /* 0x0000000228287824 */ /* 0x000fe400078e020d */
[----:B0-----:R-:W-:-:S04]  /*1640*/  IMAD.U32 R17, RZ, RZ, UR14 ;  /* 0x0000000eff117e24 */ /* 0x001fc8000f8e00ff */
[----:B------:R-:W-:Y:S01]  /*1650*/  IMAD R17, R17, 0x2, R40 ;  /* 0x0000000211117824 */ /* 0x000fe200078e0228 */
[----:B------:R-:W-:-:S03]  /*1660*/  LEA R24, P5, R13, R11, 0x1 ;  /* 0x0000000b0d187211 */ /* 0x000fc600078a08ff */
[----:B------:R-:W-:Y:S01]  /*1670*/  IMAD R48, R48, 0x2, R17 ;  /* 0x0000000230307824 */ /* 0x000fe200078e0211 */
[----:B------:R-:W-:-:S03]  /*1680*/  LEA.HI.X.SX32 R26, R13, R6, 0x1, P5 ;  /* 0x000000060d1a7211 */ /* 0x000fc600028f0eff */
[----:B------:R-:W-:Y:S02]  /*1690*/  IMAD R18, R15, 0x2, R48 ;  /* 0x000000020f127824 */ /* 0x000fe400078e0230 */
[----:B------:R-:W-:Y:S01]  /*16a0*/  @P0 IMAD.MOV.U32 R15, RZ, RZ, R31 ;  /* 0x000000ffff0f0224 */ /* 0x000fe200078e001f */
[----:B------:R0:W-:Y:S04]  /*16b0*/  STL [R1+0x78], R14 ;  /* 0x0000780e01007387 */ /* 0x0001e80000100800 */
[----:B------:R0:W2:Y:S02]  /*16c0*/  @P0 LDG.E.U16 R28, desc[UR24][R14.64] ;  /* 0x000000180e1c0981 */ /* 0x0000a4000c1e1500 */
[----:B0-----:R-:W-:Y:S02]  /*16d0*/  @P1 IMAD.MOV.U32 R14, RZ, RZ, R24 ;  /* 0x000000ffff0e1224 */ /* 0x001fe400078e0018 */
[----:B------:R-:W-:-:S05]  /*16e0*/  @P1 IMAD.MOV.U32 R15, RZ, RZ, R26 ;  /* 0x000000ffff0f1224 */ /* 0x000fca00078e001a */
[----:B------:R0:W3:Y:S01]  /*16f0*/  @P1 LDG.E.U16 R19, desc[UR24][R14.64] ;  /* 0x000000180e131981 */ /* 0x0000e2000c1e1500 */
[----:B------:R-:W-:Y:S02]  /*1700*/  IMAD.U32 R16, RZ, RZ, UR14 ;  /* 0x0000000eff107e24 */ /* 0x000fe4000f8e00ff */
[----:B------:R-:W-:Y:S01]  /*1710*/  IMAD R39, R39, 0x2, R18 ;  /* 0x0000000227277824 */ /* 0x000fe200078e0212 */
[----:B------:R1:W-:Y:S01]  /*1720*/  STL [R1+0x98], R24 ;  /* 0x0000981801007387 */ /* 0x0003e20000100800 */
[----:B------:R-:W-:Y:S02]  /*1730*/  IMAD.U32 R13, RZ, RZ, UR14 ;  /* 0x0000000eff0d7e24 */ /* 0x000fe4000f8e00ff */
[----:B------:R-:W-:Y:S01]  /*1740*/  IMAD R16, R16, 0x2, R39 ;  /* 0x0000000210107824 */ /* 0x000fe200078e0227 */
[----:B------:R-:W-:Y:S01]  /*1750*/  STL [R1+0x74], R31 ;  /* 0x0000741f01007387 */ /* 0x000fe20000100800 */
[----:B------:R-:W-:Y:S02]  /*1760*/  PLOP3.LUT P0, PT, PT, PT, UP1, 0x80, 0x8 ;  /* 0x000000000008781c */ /* 0x000fe40003f0f018 */
[----:B------:R-:W-:Y:S01]  /*1770*/  IMAD R13, R13, 0x4, R16 ;  /* 0x000000040d0d7824 */ /* 0x000fe200078e0210 */
[----:B------:R4:W-:Y:S01]  /*1780*/  STL [R1+0x94], R26 ;  /* 0x0000941a01007387 */ /* 0x0009e20000100800 */
[----:B------:R-:W-:-:S02]  /*1790*/  PLOP3.LUT P1, PT, PT, PT, UP1, 0x80, 0x8 ;  /* 0x000000000008781c */ /* 0x000fc40003f2f018 */
[----:B------:R-:W-:Y:S01]  /*17a0*/  IMAD R38, R38, 0x2, R13 ;  /* 0x0000000226267824 */ /* 0x000fe200078e020d */
[C---:B-1----:R-:W-:Y:S02]  /*17b0*/  LOP3.LUT R24, R12.reuse, 0x30, RZ, 0xfc, !PT ;  /* 0x000000300c187812 */ /* 0x042fe400078efcff */
[----:B----4-:R-:W-:-:S04]  /*17c0*/  LOP3.LUT R26, R12, 0x28, RZ, 0xfc, !PT ;  /* 0x000000280c1a7812 */ /* 0x010fc800078efcff */
[----:B------:R-:W-:Y:S02]  /*17d0*/  ISETP.LT.AND P0, PT, R26, UR13, P0 ;  /* 0x0000000d1a007c0c */ /* 0x000fe40008701270 */
[-C--:B0-----:R-:W-:Y:S02]  /*17e0*/  LEA R14, P4, R18, R11.reuse, 0x1 ;  /* 0x0000000b120e7211 */ /* 0x081fe400078808ff */
[----:B------:R-:W-:Y:S02]  /*17f0*/  ISETP.LT.AND P1, PT, R24, UR13, P1 ;  /* 0x0000000d18007c0c */ /* 0x000fe40008f21270 */
[----:B------:R-:W-:Y:S02]  /*1800*/  LEA.HI.X.SX32 R31, R18, R6, 0x1, P4 ;  /* 0x00000006121f7211 */ /* 0x000fe400020f0eff */
[----:B------:R-:W-:-:S05]  /*1810*/  LEA R26, P5, R13, R11, 0x1 ;  /* 0x0000000b0d1a7211 */ /* 0x000fca00078a08ff */
[----:B------:R-:W-:Y:S01]  /*1820*/  @P0 IMAD.MOV.U32 R18, RZ, RZ, R14 ;  /* 0x000000ffff120224 */ /* 0x000fe200078e000e */
[----:B---3--:R0:W-:Y:S02]  /*1830*/  STL [R1+0x250], R19 ;  /* 0x0002501301007387 */ /* 0x0081e40000100800 */
[----:B0-----:R-:W-:-:S04]  /*1840*/  IMAD.U32 R19, RZ, RZ, UR14 ;  /* 0x0000000eff137e24 */ /* 0x001fc8000f8e00ff */
[----:B------:R-:W-:-:S04]  /*1850*/  IMAD R15, R19, 0x2, R38 ;  /* 0x00000002130f7824 */ /* 0x000fc800078e0226 */
[----:B------:R-:W-:Y:S01]  /*1860*/  IMAD R50, R50, 0x2, R15 ;  /* 0x0000000232327824 */ /* 0x000fe200078e020f */
[----:B------:R-:W-:Y:S03]  /*1870*/  STL [R1+0x4b8], R14 ;  /* 0x0004b80e01007387 */ /* 0x000fe60000100800 */
[----:B------:R-:W-:Y:S01]  /*1880*/  IMAD R24, R19, 0x2, R50 ;  /* 0x0000000213187824 */ /* 0x000fe200078e0232 */
[----:B--2---:R0:W-:Y:S01]  /*1890*/  STL [R1+0x1d4], R28 ;  /* 0x0001d41c01007387 */ /* 0x0041e20000100800 */
[----:B------:R-:W-:-:S05]  /*18a0*/  @P0 IMAD.MOV.U32 R19, RZ, RZ, R31 ;  /* 0x000000ffff130224 */ /* 0x000fca00078e001f */
[----:B------:R1:W2:Y:S01]  /*18b0*/  @P0 LDG.E.U16 R30, desc[UR24][R18.64] ;  /* 0x00000018121e0981 */ /* 0x0002a2000c1e1500 */
[----:B0-----:R-:W-:Y:S01]  /*18c0*/  LEA.HI.X.SX32 R28, R13, R6, 0x1, P5 ;  /* 0x000000060d1c7211 */ /* 0x001fe200028f0eff */
[----:B-1----:R-:W-:-:S04]  /*18d0*/  @P1 IMAD.MOV.U32 R18, RZ, RZ, R26 ;  /* 0x000000ffff121224 */ /* 0x002fc800078e001a */
[----:B------:R-:W-:-:S05]  /*18e0*/  @P1 IMAD.MOV.U32 R19, RZ, RZ, R28 ;  /* 0x000000ffff131224 */ /* 0x000fca00078e001c */
[----:B------:R0:W3:Y:S01]  /*18f0*/  @P1 LDG.E.U16 R25, desc[UR24][R18.64] ;  /* 0x0000001812191981 */ /* 0x0000e2000c1e1500 */
[----:B------:R-:W-:Y:S02]  /*1900*/  IMAD.U32 R14, RZ, RZ, UR14 ;  /* 0x0000000eff0e7e24 */ /* 0x000fe4000f8e00ff */
[----:B------:R-:W-:Y:S01]  /*1910*/  IMAD R37, R37, 0x2, R24 ;  /* 0x0000000225257824 */ /* 0x000fe200078e0218 */
[----:B------:R1:W-:Y:S01]  /*1920*/  STL [R1+0x4d8], R26 ;  /* 0x0004d81a01007387 */ /* 0x0003e20000100800 */
[----:B------:R-:W-:-:S03]  /*1930*/  IMAD.U32 R13, RZ, RZ, UR14 ;  /* 0x0000000eff0d7e24 */ /* 0x000fc6000f8e00ff */
[----:B------:R-:W-:Y:S01]  /*1940*/  STL [R1+0x4b4], R31 ;  /* 0x0004b41f01007387 */ /* 0x000fe20000100800 */
[----:B------:R-:W-:Y:S01]  /*1950*/  IMAD R14, R14, 0x2, R37 ;  /* 0x000000020e0e7824 */ /* 0x000fe200078e0225 */
[----:B------:R-:W-:Y:S02]  /*1960*/  PLOP3.LUT P0, PT, PT, PT, UP1, 0x80, 0x8 ;  /* 0x000000000008781c */ /* 0x000fe40003f0f018 */
[----:B------:R-:W-:Y:S01]  /*1970*/  STL [R1+0x4d4], R28 ;  /* 0x0004d41c01007387 */ /* 0x000fe20000100800 */
[----:B------:R-:W-:Y:S01]  /*1980*/  PLOP3.LUT P1, PT, PT, PT, UP1, 0x80, 0x8 ;  /* 0x000000000008781c */ /* 0x000fe20003f2f018 */
[----:B-1----:R-:W-:Y:S01]  /*1990*/  IMAD R26, R13, 0x4, R14 ;  /* 0x000000040d1a7824 */ /* 0x002fe200078e020e */
[----:B0-----:R-:W-:-:S04]  /*19a0*/  LEA R18, P4, R24, R11, 0x1 ;  /* 0x0000000b18127211 */ /* 0x001fc800078808ff */
[----:B------:R-:W-:Y:S01]  /*19b0*/  LEA.HI.X.SX32 R19, R24, R6, 0x1, P4 ;  /* 0x0000000618137211 */ /* 0x000fe200020f0eff */
[----:B--2---:R0:W-:Y:S02]  /*19c0*/  STL [R1+0x24c], R30 ;  /* 0x00024c1e01007387 */ /* 0x0041e40000100800 */
[----:B0-----:R-:W-:Y:S02]  /*19d0*/  LOP3.LUT R30, R12, 0x38, RZ, 0xfc, !PT ;  /* 0x000000380c1e7812 */ /* 0x001fe400078efcff */
[----:B---3--:R0:W-:Y:S02]  /*19e0*/  STL [R1+0x290], R25 ;  /* 0x0002901901007387 */ /* 0x0081e40000100800 */
[----:B------:R-:W-:Y:S02]  /*19f0*/  ISETP.LT.AND P0, PT, R30, UR13, P0 ;  /* 0x0000000d1e007c0c */ /* 0x000fe40008701270 */
[----:B0-----:R-:W-:-:S04]  /*1a00*/  LOP3.LUT R25, R12, 0x40, RZ, 0xfc, !PT ;  /* 0x000000400c197812 */ /* 0x001fc800078efcff */
[----:B------:R-:W-:Y:S01]  /*1a10*/  ISETP.LT.AND P1, PT, R25, UR13, P1 ;  /* 0x0000000d19007c0c */ /* 0x000fe20008f21270 */
[----:B------:R0:W-:Y:S01]  /*1a20*/  STL [R1+0x4f8], R18 ;  /* 0x0004f81201007387 */ /* 0x0001e20000100800 */
[----:B------:R-:W-:-:S05]  /*1a30*/  LEA R30, P5, R26, R11, 0x1 ;  /* 0x0000000b1a1e7211 */ /* 0x000fca00078a08ff */
[----:B------:R0:W2:Y:S01]  /*1a40*/  @P0 LDG.E.U16 R27, desc[UR24][R18.64] ;  /* 0x00000018121b0981 */ /* 0x0000a2000c1e1500 */
[----:B------:R-:W-:-:S03]  /*1a50*/  LEA.HI.X.SX32 R31, R26, R6, 0x1, P5 ;  /* 0x000000061a1f7211 */ /* 0x000fc600028f0eff */
[----:B------:R-:W-:Y:S04]  /*1a60*/  STL [R1+0x518], R30 ;  /* 0x0005181e01007387 */ /* 0x000fe80000100800 */
[----:B------:R1:W-:Y:S01]  /*1a70*/  STL [R1+0x4f4], R19 ;  /* 0x0004f41301007387 */ /* 0x0003e20000100800 */
[----:B0-----:R-:W-:Y:S02]  /*1a80*/  @P1 IMAD.MOV.U32 R18, RZ, RZ, R30 ;  /* 0x000000ffff121224 */ /* 0x001fe400078e001e */
[----:B-1----:R-:W-:-:S05]  /*1a90*/  @P1 IMAD.MOV.U32 R19, RZ, RZ, R31 ;  /* 0x000000ffff131224 */ /* 0x002fca00078e001f */
[----:B------:R0:W3:Y:S01]  /*1aa0*/  @P1 LDG.E.U16 R29, desc[UR24][R18.64] ;  /* 0x00000018121d1981 */ /* 0x0000e2000c1e1500 */
[----:B------:R-:W-:Y:S02]  /*1ab0*/  IMAD.U32 R28, RZ, RZ, UR14 ;  /* 0x0000000eff1c7e24 */ /* 0x000fe4000f8e00ff */
[----:B------:R-:W-:-:S04]  /*1ac0*/  IMAD R35, R35, 0x2, R26 ;  /* 0x0000000223237824 */ /* 0x000fc800078e021a */
[----:B------:R-:W-:Y:S02]  /*1ad0*/  IMAD R13, R28, 0x2, R35 ;  /* 0x000000021c0d7824 */ /* 0x000fe400078e0223 */
[----:B------:R-:W-:Y:S02]  /*1ae0*/  IMAD.U32 R25, RZ, RZ, UR14 ;  /* 0x0000000eff197e24 */ /* 0x000fe4000f8e00ff */
[----:B------:R-:W-:-:S04]  /*1af0*/  IMAD R52, R52, 0x2, R13 ;  /* 0x0000000234347824 */ /* 0x000fc800078e020d */
[----:B------:R-:W-:-:S04]  /*1b00*/  IMAD R25, R25, 0x2, R52 ;  /* 0x0000000219197824 */ /* 0x000fc800078e0234 */
[----:B------:R-:W-:Y:S01]  /*1b10*/  IMAD R32, R32, 0x2, R25 ;  /* 0x0000000220207824 */ /* 0x000fe200078e0219 */
[----:B------:R-:W-:Y:S02]  /*1b20*/  PLOP3.LUT P0, PT, PT, PT, UP1, 0x80, 0x8 ;  /* 0x000000000008781c */ /* 0x000fe40003f0f018 */
[----:B------:R-:W-:Y:S02]  /*1b30*/  LOP3.LUT R30, R12, 0x50, RZ, 0xfc, !PT ;  /* 0x000000500c1e7812 */ /* 0x000fe400078efcff */
[----:B------:R-:W-:Y:S02]  /*1b40*/  PLOP3.LUT P1, PT, PT, PT, UP1, 0x80, 0x8 ;  /* 0x000000000008781c */ /* 0x000fe40003f2f018 */
[----:B------:R-:W-:Y:S02]  /*1b50*/  ISETP.LT.AND P0, PT, R33, UR13, P0 ;  /* 0x0000000d21007c0c */ /* 0x000fe40008701270 */
[----:B------:R-:W-:Y:S02]  /*1b60*/  ISETP.LT.AND P1, PT, R30, UR13, P1 ;  /* 0x0000000d1e007c0c */ /* 0x000fe40008f21270 */
[----:B0-----:R-:W-:-:S04]  /*1b70*/  LEA R18, P4, R25, R11, 0x1 ;  /* 0x0000000b19127211 */ /* 0x001fc800078808ff */
[----:B------:R-:W-:-:S05]  /*1b80*/  LEA.HI.X.SX32 R19, R25, R6, 0x1, P4 ;  /* 0x0000000619137211 */ /* 0x000fca00020f0eff */
[----:B------:R0:W4:Y:S04]  /*1b90*/  @P0 LDG.E.U16 R44, desc[UR24][R18.64] ;  /* 0x00000018122c0981 */ /* 0x000128000c1e1500 */
[----:B--2---:R1:W-:Y:S04]  /*1ba0*/  STL [R1+0x28c], R27 ;  /* 0x00028c1b01007387 */ /* 0x0043e80000100800 */
[----:B------:R-:W-:Y:S01]  /*1bb0*/  STL [R1+0x514], R31 ;  /* 0x0005141f01007387 */ /* 0x000fe20000100800 */
[----:B-1----:R-:W-:-:S04]  /*1bc0*/  IMAD.U32 R27, RZ, RZ, UR14 ;  /* 0x0000000eff1b7e24 */ /* 0x002fc8000f8e00ff */
[----:B------:R-:W-:Y:S01]  /*1bd0*/  IMAD R24, R27, 0x2, R32 ;  /* 0x000000021b187824 */ /* 0x000fe200078e0220 */
[----:B---3--:R1:W-:Y:S02]  /*1be0*/  STL [R1+0x2d0], R29 ;  /* 0x0002d01d01007387 */ /* 0x0083e40000100800 */
[----:B-1----:R-:W-:-:S04]  /*1bf0*/  IMAD.U32 R29, RZ, RZ, UR14 ;  /* 0x0000000eff1d7e24 */ /* 0x002fc8000f8e00ff */
[----:B------:R-:W-:-:S05]  /*1c00*/  IMAD R27, R29, 0x4, R24 ;  /* 0x000000041d1b7824 */ /* 0x000fca00078e0218 */
[C---:B------:R-:W-:Y:S01]  /*1c10*/  LEA R33, P5, R27.reuse, R11, 0x1 ;  /* 0x0000000b1b217211 */ /* 0x040fe200078a08ff */
[----:B------:R0:W-:Y:S03]  /*1c20*/  STL [R1+0x538], R18 ;  /* 0x0005381201007387 */ /* 0x0001e60000100800 */
[----:B------:R-:W-:Y:S01]  /*1c30*/  LEA.HI.X.SX32 R34, R27, R6, 0x1, P5 ;  /* 0x000000061b227211 */ /* 0x000fe200028f0eff */
[----:B------:R-:W-:Y:S01]  /*1c40*/  STL [R1+0x558], R33 ;  /* 0x0005582101007387 */ /* 0x000fe20000100800 */
[----:B------:R-:W-:-:S03]  /*1c50*/  PRMT R29, RZ, 0x7610, R29 ;  /* 0x00007610ff1d7816 */ /* 0x000fc6000000001d */
[----:B------:R1:W-:Y:S01]  /*1c60*/  STL [R1+0x534], R19 ;  /* 0x0005341301007387 */ /* 0x0003e20000100800 */
[----:B0-----:R-:W-:Y:S02]  /*1c70*/  @P1 IMAD.MOV.U32 R18, RZ, RZ, R33 ;  /* 0x000000ffff121224 */ /* 0x001fe400078e0021 */
[----:B-1----:R-:W-:-:S05]  /*1c80*/  @P1 IMAD.MOV.U32 R19, RZ, RZ, R34 ;  /* 0x000000ffff131224 */ /* 0x002fca00078e0022 */
[----:B------:R0:W2:Y:S01]  /*1c90*/  @P1 LDG.E.U16 R29, desc[UR24][R18.64] ;  /* 0x00000018121d1981 */ /* 0x0000a2000c1e1500 */
[----:B------:R-:W-:-:S04]  /*1ca0*/  IMAD.U32 R26, RZ, RZ, UR14 ;  /* 0x0000000eff1a7e24 */ /* 0x000fc8000f8e00ff */
[----:B------:R-:W-:-:S04]  /*1cb0*/  IMAD R31, R26, 0x2, R27 ;  /* 0x000000021a1f7824 */ /* 0x000fc800078e021b */
[----:B------:R-:W-:-:S04]  /*1cc0*/  IMAD R36, R36, 0x2, R31 ;  /* 0x0000000224247824 */ /* 0x000fc800078e021f */
[----:B------:R-:W-:Y:S02]  /*1cd0*/  IMAD R53, R53, 0x2, R36 ;  /* 0x0000000235357824 */ /* 0x000fe400078e0224 */
[----:B------:R-:W-:Y:S02]  /*1ce0*/  IMAD.U32 R30, RZ, RZ, UR14 ;  /* 0x0000000eff1e7e24 */ /* 0x000fe4000f8e00ff */
[----:B------:R-:W-:Y:S01]  /*1cf0*/  IMAD R26, R26, 0x2, R53 ;  /* 0x000000021a1a7824 */ /* 0x000fe200078e0235 */
[----:B------:R1:W-:Y:S01]  /*1d00*/  STL [R1+0x554], R34 ;  /* 0x0005542201007387 */ /* 0x0003e20000100800 */
[----:B------:R-:W-:Y:S01]  /*1d10*/  IMAD.U32 R25, RZ, RZ, UR14 ;  /* 0x0000000eff197e24 */ /* 0x000fe2000f8e00ff */
[----:B------:R-:W-:Y:S01]  /*1d20*/  PLOP3.LUT P0, PT, PT, PT, UP1, 0x80, 0x8 ;  /* 0x000000000008781c */ /* 0x000fe20003f0f018 */
[----:B------:R-:W-:Y:S02]  /*1d30*/  IMAD R30, R30, 0x2, R26 ;  /* 0x000000021e1e7824 */ /* 0x000fe400078e021a */
[----:B0-----:R-:W-:-:S02]  /*1d40*/  IMAD.U32 R18, RZ, RZ, UR14 ;  /* 0x0000000eff127e24 */ /* 0x001fc4000f8e00ff */
[----:B------:R-:W-:Y:S01]  /*1d50*/  IMAD R25, R25, 0x2, R30 ;  /* 0x0000000219197824 */ /* 0x000fe200078e021e */
[----:B-1----:R-:W-:-:S03]  /*1d60*/  LOP3.LUT R34, R12, 0x58, RZ, 0xfc, !PT ;  /* 0x000000580c227812 */ /* 0x002fc600078efcff */
[----:B------:R-:W-:Y:S01]  /*1d70*/  IMAD R18, R18, 0x4, R25 ;  /* 0x0000000412127824 */ /* 0x000fe200078e0219 */
[----:B------:R-:W-:Y:S02]  /*1d80*/  ISETP.LT.AND P0, PT, R34, UR13, P0 ;  /* 0x0000000d22007c0c */ /* 0x000fe40008701270 */
[----:B------:R-:W-:Y:S02]  /*1d90*/  PLOP3.LUT P1, PT, PT, PT, UP1, 0x80, 0x8 ;  /* 0x000000000008781c */ /* 0x000fe40003f2f018 */
[-C--:B------:R-:W-:Y:S01]  /*1da0*/  LEA R19, P4, R26, R11.reuse, 0x1 ;  /* 0x0000000b1a137211 */ /* 0x080fe200078808ff */
[----:B------:R-:W-:Y:S01]  /*1db0*/  IMAD.U32 R27, RZ, RZ, UR14 ;  /* 0x0000000eff1b7e24 */ /* 0x000fe2000f8e00ff */
[----:B------:R-:W-:Y:S02]  /*1dc0*/  LEA R34, P5, R18, R11, 0x1 ;  /* 0x0000000b12227211 */ /* 0x000fe400078a08ff */
[----:B------:R-:W-:Y:S01]  /*1dd0*/  LEA.HI.X.SX32 R70, R26, R6, 0x1, P4 ;  /* 0x000000061a467211 */ /* 0x000fe200020f0eff */
[----:B------:R-:W-:Y:S01]  /*1de0*/  IMAD R27, R27, 0x2, R18 ;  /* 0x000000021b1b7824 */ /* 0x000fe200078e0212 */
[----:B------:R-:W-:Y:S01]  /*1df0*/  PRMT R28, RZ, 0x7610, R28 ;  /* 0x00007610ff1c7816 */ /* 0x000fe2000000001c */
[----:B--2---:R0:W-:Y:S02]  /*1e00*/  STL [R1+0x310], R29 ;  /* 0x0003101d01007387 */ /* 0x0041e40000100800 */
[----:B0-----:R-:W-:-:S02]  /*1e10*/  LOP3.LUT R29, R12, 0x60, RZ, 0xfc, !PT ;  /* 0x000000600c1d7812 */ /* 0x001fc400078efcff */
[----:B------:R-:W-:Y:S02]  /*1e20*/  STL [R1+0x580], R19 ;  /* 0x0005801301007387 */ /* 0x000fe40000100800 */
[----:B------:R-:W-:Y:S02]  /*1e30*/  ISETP.LT.AND P1, PT, R29, UR13, P1 ;  /* 0x0000000d1d007c0c */ /* 0x000fe40008f21270 */
[----:B----4-:R0:W-:Y:S02]  /*1e40*/  STL [R1+0x2cc], R44 ;  /* 0x0002cc2c01007387 */ /* 0x0101e40000100800 */
[----:B0-----:R-:W-:Y:S01]  /*1e50*/  LEA.HI.X.SX32 R44, R18, R6, 0x1, P5 ;  /* 0x00000006122c7211 */ /* 0x001fe200028f0eff */
[----:B------:R-:W-:Y:S02]  /*1e60*/  @P0 IMAD.MOV.U32 R18, RZ, RZ, R19 ;  /* 0x000000ffff120224 */ /* 0x000fe400078e0013 */
[----:B------:R-:W-:-:S05]  /*1e70*/  @P0 IMAD.MOV.U32 R19, RZ, RZ, R70 ;  /* 0x000000ffff130224 */ /* 0x000fca00078e0046 */
[----:B------:R0:W2:Y:S02]  /*1e80*/  @P0 LDG.E.U16 R45, desc[UR24][R18.64] ;  /* 0x00000018122d0981 */ /* 0x0000a4000c1e1500 */
[----:B0-----:R-:W-:Y:S02]  /*1e90*/  @P1 IMAD.MOV.U32 R18, RZ, RZ, R34 ;  /* 0x000000ffff121224 */ /* 0x001fe400078e0022 */
[----:B------:R-:W-:-:S05]  /*1ea0*/  @P1 IMAD.MOV.U32 R19, RZ, RZ, R44 ;  /* 0x000000ffff131224 */ /* 0x000fca00078e002c */
[----:B------:R0:W3:Y:S01]  /*1eb0*/  @P1 LDG.E.U16 R28, desc[UR24][R18.64] ;  /* 0x00000018121c1981 */ /* 0x0000e2000c1e1500 */
[----:B------:R-:W-:-:S04]  /*1ec0*/  IMAD.U32 R33, RZ, RZ, UR14 ;  /* 0x0000000eff217e24 */ /* 0x000fc8000f8e00ff */
[----:B------:R-:W-:-:S04]  /*1ed0*/  IMAD R33, R33, 0x2, R27 ;  /* 0x0000000221217824 */ /* 0x000fc800078e021b */
[----:B------:R-:W-:Y:S02]  /*1ee0*/  IMAD R51, R51, 0x2, R33 ;  /* 0x0000000233337824 */ /* 0x000fe400078e0221 */
[----:B------:R-:W-:Y:S02]  /*1ef0*/  IMAD.U32 R29, RZ, RZ, UR14 ;  /* 0x0000000eff1d7e24 */ /* 0x000fe4000f8e00ff */
[----:B------:R-:W-:Y:S01]  /*1f00*/  IMAD R49, R49, 0x2, R51 ;  /* 0x0000000231317824 */ /* 0x000fe200078e0233 */
[----:B------:R1:W-:Y:S01]  /*1f10*/  STL [R1+0x5b8], R34 ;  /* 0x0005b82201007387 */ /* 0x0003e20000100800 */
[----:B------:R-:W-:Y:S02]  /*1f20*/  IMAD.U32 R26, RZ, RZ, UR14 ;  /* 0x0000000eff1a7e24 */ /* 0x000fe4000f8e00ff */
[----:B------:R-:W-:Y:S01]  /*1f30*/  IMAD R29, R29, 0x2, R49 ;  /* 0x000000021d1d7824 */ /* 0x000fe200078e0231 */
[----:B------:R-:W-:Y:S01]  /*1f40*/  STL [R1+0x57c], R70 ;  /* 0x00057c4601007387 */ /* 0x000fe20000100800 */
[----:B------:R-:W-:-:S02]  /*1f50*/  PLOP3.LUT P0, PT, PT, PT, UP1, 0x80, 0x8 ;  /* 0x000000000008781c */ /* 0x000fc40003f0f018 */
[----:B------:R-:W-:Y:S01]  /*1f60*/  IMAD R26, R26, 0x2, R29 ;  /* 0x000000021a1a7824 */ /* 0x000fe200078e021d */
[----:B------:R4:W-:Y:S01]  /*1f70*/  STL [R1+0x5b4], R44 ;  /* 0x0005b42c01007387 */ /* 0x0009e20000100800 */
[----:B-1----:R-:W-:-:S04]  /*1f80*/  LOP3.LUT R34, R12, 0x68, RZ, 0xfc, !PT ;  /* 0x000000680c227812 */ /* 0x002fc800078efcff */
[----:B------:R-:W-:Y:S01]  /*1f90*/  ISETP.LT.AND P0, PT, R34, UR13, P0 ;  /* 0x0000000d22007c0c */ /* 0x000fe20008701270 */
[----:B----4-:R-:W-:-:S04]  /*1fa0*/  IMAD.U32 R44, RZ, RZ, UR14 ;  /* 0x0000000eff2c7e24 */ /* 0x010fc8000f8e00ff */
[----:B------:R-:W-:Y:S01]  /*1fb0*/  IMAD R44, R44, 0x4, R26 ;  /* 0x000000042c2c7824 */ /* 0x000fe200078e021a */
[C---:B0-----:R-:W-:Y:S01]  /*1fc0*/  LEA R19, P1, R49.reuse, R11, 0x1 ;  /* 0x0000000b31137211 */ /* 0x041fe200078208ff */
[----:B------:R-:W-:Y:S02]  /*1fd0*/  IMAD.U32 R34, RZ, RZ, UR14 ;  /* 0x0000000eff227e24 */ /* 0x000fe4000f8e00ff */
[----:B------:R-:W-:Y:S01]  /*1fe0*/  IMAD.U32 R18, RZ, RZ, UR14 ;  /* 0x0000000eff127e24 */ /* 0x000fe2000f8e00ff */
[----:B------:R-:W-:Y:S01]  /*1ff0*/  LEA.HI.X.SX32 R78, R49, R6, 0x1, P1 ;  /* 0x00000006314e7211 */ /* 0x000fe200008f0eff */
[----:B---3--:R0:W-:Y:S02]  /*2000*/  STL [R1+0x34c], R28 ;  /* 0x00034c1c01007387 */ /* 0x0081e40000100800 */
[----:B0-----:R-:W-:-:S04]  /*2010*/  IMAD.U32 R28, RZ, RZ, UR14 ;  /* 0x0000000eff1c7e24 */ /* 0x001fc8000f8e00ff */
[----:B------:R-:W-:-:S04]  /*2020*/  IMAD R28, R28, 0x2, R44 ;  /* 0x000000021c1c7824 */ /* 0x000fc800078e022c */
[----:B------:R-:W-:Y:S01]  /*2030*/  IMAD R34, R34, 0x2, R28 ;  /* 0x0000000222227824 */ /* 0x000fe200078e021c */
[----:B--2---:R-:W-:Y:S03]  /*2040*/  STL [R1+0x30c], R45 ;  /* 0x00030c2d01007387 */ /* 0x004fe60000100800 */
[----:B------:R-:W-:Y:S01]  /*2050*/  IMAD R49, R18, 0x2, R34 ;  /* 0x0000000212317824 */ /* 0x000fe200078e0222 */
[----:B------:R0:W-:Y:S01]  /*2060*/  STL [R1+0x5d0], R19 ;  /* 0x0005d01301007387 */ /* 0x0001e20000100800 */
[----:B------:R-:W-:Y:S02]  /*2070*/  @P0 IMAD.MOV.U32 R18, RZ, RZ, R19 ;  /* 0x000000ffff120224 */ /* 0x000fe400078e0013 */
[----:B0-----:R-:W-:-:S05]  /*2080*/  @P0 IMAD.MOV.U32 R19, RZ, RZ, R78 ;  /* 0x000000ffff130224 */ /* 0x001fca00078e004e */
[----:B------:R0:W2:Y:S01]  /*2090*/  @P0 LDG.E.U16 R76, desc[UR24][R18.64] ;  /* 0x00000018124c0981 */ /* 0x0000a2000c1e1500 */
[----:B------:R-:W-:Y:S01]  /*20a0*/  PLOP3.LUT P1, PT, PT, PT, UP1, 0x80, 0x8 ;  /* 0x000000000008781c */ /* 0x000fe20003f2f018 */
[----:B------:R-:W-:Y:S01]  /*20b0*/  IMAD.U32 R45, RZ, RZ, UR14 ;  /* 0x0000000eff2d7e24 */ /* 0x000fe2000f8e00ff */
[----:B------:R-:W-:Y:S02]  /*20c0*/  LOP3.LUT R70, R12, 0x78, RZ, 0xfc, !PT ;  /* 0x000000780c467812 */ /* 0x000fe400078efcff */
[----:B------:R-:W-:Y:S02]  /*20d0*/  PLOP3.LUT P4, PT, PT, PT, UP1, 0x80, 0x8 ;  /* 0x000000000008781c */ /* 0x000fe40003f8f018 */
[----:B------:R-:W-:Y:S01]  /*20e0*/  ISETP.LT.AND P0, PT, R75, UR13, P1 ;  /* 0x0000000d4b007c0c */ /* 0x000fe20008f01270 */
[----:B------:R1:W-:Y:S01]  /*20f0*/  STL [R1+0x5cc], R78 ;  /* 0x0005cc4e01007387 */ /* 0x0003e20000100800 */
[----:B------:R-:W-:Y:S01]  /*2100*/  ISETP.LT.AND P1, PT, R70, UR13, P4 ;  /* 0x0000000d46007c0c */ /* 0x000fe2000a721270 */
[----:B0-----:R-:W-:-:S05]  /*2110*/  IMAD R19, R45, 0x2, R49 ;  /* 0x000000022d137824 */ /* 0x001fca00078e0231 */
[-C--:B------:R-:W-:Y:S02]  /*2120*/  LEA R75, P5, R19, R11.reuse, 0x1 ;  /* 0x0000000b134b7211 */ /* 0x080fe400078a08ff */
[----:B-1----:R-:W-:-:S04]  /*2130*/  LEA R78, P4, R44, R11, 0x1 ;  /* 0x0000000b2c4e7211 */ /* 0x002fc800078808ff */
[----:B------:R-:W-:Y:S01]  /*2140*/  LEA.HI.X.SX32 R79, R44, R6, 0x1, P4 ;  /* 0x000000062c4f7211 */ /* 0x000fe200020f0eff */
[----:B------:R-:W-:Y:S01]  /*2150*/  STL [R1+0x5e8], R78 ;  /* 0x0005e84e01007387 */ /* 0x000fe20000100800 */
[----:B------:R-:W-:-:S03]  /*2160*/  @P0 IMAD.MOV.U32 R44, RZ, RZ, R78 ;  /* 0x000000ffff2c0224 */ /* 0x000fc600078e004e */
[----:B------:R-:W-:Y:S01]  /*2170*/  STL [R1+0x600], R75 ;  /* 0x0006004b01007387 */ /* 0x000fe20000100800 */
[----:B------:R-:W-:Y:S01]  /*2180*/  @P0 IMAD.MOV.U32 R45, RZ, RZ, R79 ;  /* 0x000000ffff2d0224 */ /* 0x000fe200078e004f */
[----:B------:R-:W-:Y:S02]  /*2190*/  LOP3.LUT R70, R12, 0x2, RZ, 0xfc, !PT ;  /* 0x000000020c467812 */ /* 0x000fe400078efcff */
[----:B------:R-:W-:Y:S02]  /*21a0*/  PLOP3.LUT P4, PT, PT, PT, UP1, 0x80, 0x8 ;  /* 0x000000000008781c */ /* 0x000fe40003f8f018 */
[----:B------:R0:W3:Y:S02]  /*21b0*/  @P0 LDG.E.U16 R77, desc[UR24][R44.64] ;  /* 0x000000182c4d0981 */ /* 0x0000e4000c1e1500 */
[----:B------:R-:W-:Y:S01]  /*21c0*/  ISETP.LT.AND P4, PT, R70, UR13, P4 ;  /* 0x0000000d46007c0c */ /* 0x000fe2000a781270 */
[----:B0-----:R-:W-:Y:S01]  /*21d0*/  @P1 IMAD.MOV.U32 R44, RZ, RZ, R75 ;  /* 0x000000ffff2c1224 */ /* 0x001fe200078e004b */
[----:B--2---:R0:W-:Y:S02]  /*21e0*/  STL [R1+0x348], R76 ;  /* 0x0003484c01007387 */ /* 0x0041e40000100800 */
[----:B0-----:R-:W-:-:S05]  /*21f0*/  LEA.HI.X.SX32 R76, R19, R6, 0x1, P5 ;  /* 0x00000006134c7211 */ /* 0x001fca00028f0eff */
[----:B------:R-:W-:-:S05]  /*2200*/  @P1 IMAD.MOV.U32 R45, RZ, RZ, R76 ;  /* 0x000000ffff2d1224 */ /* 0x000fca00078e004c */
[----:B------:R0:W2:Y:S02]  /*2210*/  @P1 LDG.E.U16 R73, desc[UR24][R44.64] ;  /* 0x000000182c491981 */ /* 0x0000a4000c1e1500 */
[----:B0-----:R-:W-:-:S04]  /*2220*/  LEA R44, P5, R46, R11, 0x1 ;  /* 0x0000000b2e2c7211 */ /* 0x001fc800078a08ff */
[----:B------:R-:W-:-:S05]  /*2230*/  LEA.HI.X.SX32 R45, R46, R6, 0x1, P5 ;  /* 0x000000062e2d7211 */ /* 0x000fca00028f0eff */
[----:B------:R-:W4:Y:S01]  /*2240*/  @P4 LDG.E.U16 R72, desc[UR24][R44.64] ;  /* 0x000000182c484981 */ /* 0x000f22000c1e1500 */
[----:B------:R-:W-:Y:S02]  /*2250*/  LOP3.LUT R75, R12, 0xa, RZ, 0xfc, !PT ;  /* 0x0000000a0c4b7812 */ /* 0x000fe400078efcff */
[----:B------:R-:W-:Y:S01]  /*2260*/  PLOP3.LUT P1, PT, PT, PT, UP1, 0x80, 0x8 ;  /* 0x000000000008781c */ /* 0x000fe20003f2f018 */
[----:B------:R-:W-:Y:S01]  /*2270*/  STL [R1+0x5e4], R79 ;  /* 0x0005e44f01007387 */ /* 0x000fe20000100800 */
[----:B------:R-:W-:Y:S02]  /*2280*/  PLOP3.LUT P0, PT, PT, PT, UP1, 0x80, 0x8 ;  /* 0x000000000008781c */ /* 0x000fe40003f0f018 */
[----:B------:R-:W-:Y:S01]  /*2290*/  ISETP.LT.AND P1, PT, R75, UR13, P1 ;  /* 0x0000000d4b007c0c */ /* 0x000fe20008f21270 */
[----:B------:R-:W-:Y:S01]  /*22a0*/  STL [R1+0x5fc], R76 ;  /* 0x0005fc4c01007387 */ /* 0x000fe20000100800 */
[----:B------:R-:W-:-:S04]  /*22b0*/  LEA R75, P6, R43, R11, 0x1 ;  /* 0x0000000b2b4b7211 */ /* 0x000fc800078c08ff */
[----:B------:R-:W-:Y:S02]  /*22c0*/  LEA.HI.X.SX32 R43, R43, R6, 0x1, P6 ;  /* 0x000000062b2b7211 */ /* 0x000fe400030f0eff */
[----:B------:R-:W-:Y:S02]  /*22d0*/  LOP3.LUT R70, R12, 0x1a, RZ, 0xfc, !PT ;  /* 0x0000001a0c467812 */ /* 0x000fe400078efcff */
[----:B------:R-:W-:-:S04]  /*22e0*/  PLOP3.LUT P5, PT, PT, PT, UP1, 0x80, 0x8 ;  /* 0x000000000008781c */ /* 0x000fc80003faf018 */
[----:B------:R-:W-:Y:S02]  /*22f0*/  ISETP.LT.AND P5, PT, R70, UR13, P5 ;  /* 0x0000000d46007c0c */ /* 0x000fe4000afa1270 */
[----:B------:R-:W-:-:S04]  /*2300*/  LEA R70, P6, R41, R11, 0x1 ;  /* 0x0000000b29467211 */ /* 0x000fc800078c08ff */
[----:B------:R-:W-:Y:S01]  /*2310*/  LEA.HI.X.SX32 R41, R41, R6, 0x1, P6 ;  /* 0x0000000629297211 */ /* 0x000fe200030f0eff */
[----:B--2---:R0:W-:Y:S04]  /*2320*/  STL [R1+0x368], R73 ;  /* 0x0003684901007387 */ /* 0x0041e80000100800 */
[----:B------:R-:W-:Y:S01]  /*2330*/  STL [R1+0x20], R44 ;  /* 0x0000202c01007387 */ /* 0x000fe20000100800 */
[----:B0-----:R-:W-:-:S03]  /*2340*/  LOP3.LUT R73, R12, 0x12, RZ, 0xfc, !PT ;  /* 0x000000120c497812 */ /* 0x001fc600078efcff */
[----:B------:R-:W-:Y:S01]  /*2350*/  STL [R1+0x1c], R45 ;  /* 0x00001c2d01007387 */ /* 0x000fe20000100800 */
[----:B------:R-:W-:-:S03]  /*2360*/  ISETP.LT.AND P0, PT, R73, UR13, P0 ;  /* 0x0000000d49007c0c */ /* 0x000fc60008701270 */
[----:B------:R-:W-:Y:S04]  /*2370*/  STL [R1+0x40], R75 ;  /* 0x0000404b01007387 */ /* 0x000fe80000100800 */
[----:B----4-:R0:W-:Y:S02]  /*2380*/  STL [R1+0x328], R72 ;  /* 0x0003284801007387 */ /* 0x0101e40000100800 */
[----:B0-----:R-:W-:-:S04]  /*2390*/  LEA R72, P4, R42, R11, 0x1 ;  /* 0x0000000b2a487211 */ /* 0x001fc800078808ff */
[----:B------:R-:W-:Y:S01]  /*23a0*/  LEA.HI.X.SX32 R73, R42, R6, 0x1, P4 ;  /* 0x000000062a497211 */ /* 0x000fe200020f0eff */
[----:B------:R-:W-:Y:S01]  /*23b0*/  @P1 IMAD.MOV.U32 R42, RZ, RZ, R75 ;  /* 0x000000ffff2a1224 */ /* 0x000fe200078e004b */
[----:B---3--:R-:W-:Y:S04]  /*23c0*/  STL [R1+0x36c], R77 ;  /* 0x00036c4d01007387 */ /* 0x008fe80000100800 */
[----:B------:R-:W-:Y:S04]  /*23d0*/  STL [R1+0x60], R72 ;  /* 0x0000604801007387 */ /* 0x000fe80000100800 */
[----:B------:R0:W-:Y:S04]  /*23e0*/  STL [R1+0x3c], R43 ;  /* 0x00003c2b01007387 */ /* 0x0001e80000100800 */
[----:B------:R1:W2:Y:S02]  /*23f0*/  @P1 LDG.E.U16 R74, desc[UR24][R42.64] ;  /* 0x000000182a4a1981 */ /* 0x0002a4000c1e1500 */
[----:B-1----:R-:W-:-:S02]  /*2400*/  @P0 IMAD.MOV.U32 R42, RZ, RZ, R72 ;  /* 0x000000ffff2a0224 */ /* 0x002fc400078e0048 */
[----:B0-----:R-:W-:-:S05]  /*2410*/  @P0 IMAD.MOV.U32 R43, RZ, RZ, R73 ;  /* 0x000000ffff2b0224 */ /* 0x001fca00078e0049 */
[----:B------:R0:W3:Y:S02]  /*2420*/  @P0 LDG.E.U16 R67, desc[UR24][R42.64] ;  /* 0x000000182a430981 */ /* 0x0000e4000c1e1500 */
[----:B0-----:R-:W-:Y:S02]  /*2430*/  @P5 IMAD.MOV.U32 R42, RZ, RZ, R70 ;  /* 0x000000ffff2a5224 */ /* 0x001fe400078e0046 */
[----:B------:R-:W-:-:S05]  /*2440*/  @P5 IMAD.MOV.U32 R43, RZ, RZ, R41 ;  /* 0x000000ffff2b5224 */ /* 0x000fca00078e0029 */
[----:B------:R-:W4:Y:S01]  /*2450*/  @P5 LDG.E.U16 R68, desc[UR24][R42.64] ;  /* 0x000000182a445981 */ /* 0x000f22000c1e1500 */
[----:B------:R-:W-:-:S03]  /*2460*/  PLOP3.LUT P1, PT, PT, PT, UP1, 0x80, 0x8 ;  /* 0x000000000008781c */ /* 0x000fc60003f2f018 */
[----:B------:R-:W-:Y:S04]  /*2470*/  STL [R1+0x80], R70 ;  /* 0x0000804601007387 */ /* 0x000fe80000100800 */
[----:B------:R-:W-:Y:S01]  /*2480*/  STL [R1+0x5c], R73 ;  /* 0x00005c4901007387 */ /* 0x000fe20000100800 */
[----:B------:R-:W-:Y:S02]  /*2490*/  PLOP3.LUT P0, PT, PT, PT, UP1, 0x80, 0x8 ;  /* 0x000000000008781c */ /* 0x000fe40003f0f018 */
[----:B------:R-:W-:Y:S01]  /*24a0*/  PLOP3.LUT P5, PT, PT, PT, UP1, 0x80, 0x8 ;  /* 0x000000000008781c */ /* 0x000fe20003faf018 */
[----:B---3--:R0:W-:Y:S04]  /*24b0*/  STL [R1+0x35c], R67 ;  /* 0x00035c4301007387 */ /* 0x0081e80000100800 */
[----:B------:R1:W-:Y:S01]  /*24c0*/  STL [R1+0x7c], R41 ;  /* 0x00007c2901007387 */ /* 0x0003e20000100800 */
[----:B0-----:R-:W-:-:S02]  /*24d0*/  LOP3.LUT R67, R12, 0x22, RZ, 0xfc, !PT ;  /* 0x000000220c437812 */ /* 0x001fc400078efcff */
[----:B-1----:R-:W-:Y:S02]  /*24e0*/  LOP3.LUT R41, R12, 0x2a, RZ, 0xfc, !PT ;  /* 0x0000002a0c297812 */ /* 0x002fe400078efcff */
[----:B------:R-:W-:Y:S02]  /*24f0*/  ISETP.LT.AND P1, PT, R67, UR13, P1 ;  /* 0x0000000d43007c0c */ /* 0x000fe40008f21270 */
[----:B------:R-:W-:Y:S02]  /*2500*/  ISETP.LT.AND P0, PT, R41, UR13, P0 ;  /* 0x0000000d29007c0c */ /* 0x000fe40008701270 */
[CC--:B------:R-:W-:Y:S01]  /*2510*/  LEA R41, P4, R40.reuse, R11.reuse, 0x1 ;  /* 0x0000000b28297211 */ /* 0x0c0fe200078808ff */
[----:B----4-:R0:W-:Y:S01]  /*2520*/  STL [R1+0x388], R68 ;  /* 0x0003884401007387 */ /* 0x0101e20000100800 */
[----:B------:R-:W-:Y:S02]  /*2530*/  LEA R67, P6, R39, R11, 0x1 ;  /* 0x0000000b27437211 */ /* 0x000fe400078c08ff */
[----:B------:R-:W-:Y:S01]  /*2540*/  LEA.HI.X.SX32 R72, R40, R6, 0x1, P4 ;  /* 0x0000000628487211 */ /* 0x000fe200020f0eff */
[----:B------:R1:W-:Y:S01]  /*2550*/  STL [R1+0xa0], R41 ;  /* 0x0000a02901007387 */ /* 0x0003e20000100800 */
[----:B0-----:R-:W-:-:S03]  /*2560*/  LOP3.LUT R68, R12, 0x32, RZ, 0xfc, !PT ;  /* 0x000000320c447812 */ /* 0x001fc600078efcff */
[----:B------:R-:W-:Y:S01]  /*2570*/  @P1 IMAD.MOV.U32 R40, RZ, RZ, R41 ;  /* 0x000000ffff281224 */ /* 0x000fe200078e0029 */
[----:B------:R-:W-:Y:S01]  /*2580*/  ISETP.LT.AND P5, PT, R68, UR13, P5 ;  /* 0x0000000d44007c0c */ /* 0x000fe2000afa1270 */
[----:B-1----:R-:W-:Y:S01]  /*2590*/  @P1 IMAD.MOV.U32 R41, RZ, RZ, R72 ;  /* 0x000000ffff291224 */ /* 0x002fe200078e0048 */
[----:B------:R-:W-:-:S04]  /*25a0*/  LEA.HI.X.SX32 R68, R39, R6, 0x1, P6 ;  /* 0x0000000627447211 */ /* 0x000fc800030f0eff */
[----:B------:R0:W3:Y:S02]  /*25b0*/  @P1 LDG.E.U16 R71, desc[UR24][R40.64] ;  /* 0x0000001828471981 */ /* 0x0000e4000c1e1500 */
[----:B0-----:R-:W-:Y:S02]  /*25c0*/  @P0 IMAD.MOV.U32 R40, RZ, RZ, R67 ;  /* 0x000000ffff280224 */ /* 0x001fe400078e0043 */
[----:B------:R-:W-:-:S05]  /*25d0*/  @P0 IMAD.MOV.U32 R41, RZ, RZ, R68 ;  /* 0x000000ffff290224 */ /* 0x000fca00078e0044 */
[----:B------:R-:W4:Y:S01]  /*25e0*/  @P0 LDG.E.U16 R62, desc[UR24][R40.64] ;  /* 0x00000018283e0981 */ /* 0x000f22000c1e1500 */
[----:B------:R-:W-:-:S03]  /*25f0*/  LEA R39, P1, R38, R11, 0x1 ;  /* 0x0000000b26277211 */ /* 0x000fc600078208ff */
[----:B------:R0:W-:Y:S01]  /*2600*/  STL [R1+0x4c0], R67 ;  /* 0x0004c04301007387 */ /* 0x0001e20000100800 */
[----:B------:R-:W-:Y:S02]  /*2610*/  LEA.HI.X.SX32 R38, R38, R6, 0x1, P1 ;  /* 0x0000000626267211 */ /* 0x000fe400008f0eff */
[----:B------:R-:W-:Y:S01]  /*2620*/  LOP3.LUT R70, R12, 0x3a, RZ, 0xfc, !PT ;  /* 0x0000003a0c467812 */ /* 0x000fe200078efcff */
[----:B--2---:R-:W-:Y:S01]  /*2630*/  STL [R1+0x360], R74 ;  /* 0x0003604a01007387 */ /* 0x004fe20000100800 */
[----:B------:R-:W-:-:S03]  /*2640*/  PLOP3.LUT P4, PT, PT, PT, UP1, 0x80, 0x8 ;  /* 0x000000000008781c */ /* 0x000fc60003f8f018 */
[----:B------:R-:W-:Y:S01]  /*2650*/  STL [R1+0x9c], R72 ;  /* 0x00009c4801007387 */ /* 0x000fe20000100800 */
[----:B0-----:R-:W-:-:S03]  /*2660*/  LEA R67, P0, R37, R11, 0x1 ;  /* 0x0000000b25437211 */ /* 0x001fc600078008ff */
[----:B------:R-:W-:Y:S01]  /*2670*/  STL [R1+0x4bc], R68 ;  /* 0x0004bc4401007387 */ /* 0x000fe20000100800 */
[----:B------:R-:W-:-:S03]  /*2680*/  ISETP.LT.AND P4, PT, R70, UR13, P4 ;  /* 0x0000000d46007c0c */ /* 0x000fc6000a781270 */
[----:B------:R0:W-:Y:S04]  /*2690*/  STL [R1+0x4e0], R39 ;  /* 0x0004e02701007387 */ /* 0x0001e80000100800 */
[----:B------:R-:W-:Y:S01]  /*26a0*/  STL [R1+0x500], R67 ;  /* 0x0005004301007387 */ /* 0x000fe20000100800 */
[----:B0-----:R-:W-:-:S03]  /*26b0*/  @P5 LOP3.LUT R39, R39, R38, RZ, 0x3c, !PT ;  /* 0x0000002627275212 */ /* 0x001fc600078e3cff */
[----:B------:R0:W-:Y:S01]  /*26c0*/  STL [R1+0x4dc], R38 ;  /* 0x0004dc2601007387 */ /* 0x0001e20000100800 */
[----:B------:R-:W-:Y:S02]  /*26d0*/  LEA.HI.X.SX32 R68, R37, R6, 0x1, P0 ;  /* 0x0000000625447211 */ /* 0x000fe400000f0eff */
[----:B0-----:R-:W-:-:S04]  /*26e0*/  @P5 LOP3.LUT R38, R39, R38, RZ, 0x3c, !PT ;  /* 0x0000002627265212 */ /* 0x001fc800078e3cff */
[----:B------:R-:W-:Y:S02]  /*26f0*/  @P5 LOP3.LUT R39, R39, R38, RZ, 0x3c, !PT ;  /* 0x0000002627275212 */ /* 0x000fe400078e3cff */
[----:B------:R-:W-:-:S03]  /*2700*/  PLOP3.LUT P0, PT, PT, PT, UP1, 0x80, 0x8 ;  /* 0x000000000008781c */ /* 0x000fc60003f0f018 */
[----:B------:R0:W2:Y:S02]  /*2710*/  @P5 LDG.E.U16 R69, desc[UR24][R38.64] ;  /* 0x0000001826455981 */ /* 0x0000a4000c1e1500 */
[----:B0-----:R-:W-:Y:S02]  /*2720*/  @P4 IMAD.MOV.U32 R38, RZ, RZ, R67 ;  /* 0x000000ffff264224 */ /* 0x001fe400078e0043 */
[----:B------:R-:W-:-:S05]  /*2730*/  @P4 IMAD.MOV.U32 R39, RZ, RZ, R68 ;  /* 0x000000ffff274224 */ /* 0x000fca00078e0044 */
[----:B------:R0:W2:Y:S02]  /*2740*/  @P4 LDG.E.U16 R66, desc[UR24][R38.64] ;  /* 0x0000001826424981 */ /* 0x0000a4000c1e1500 */
[----:B0-----:R-:W-:-:S04]  /*2750*/  LEA R38, P5, R35, R11, 0x1 ;  /* 0x0000000b23267211 */ /* 0x001fc800078a08ff */
[----:B------:R-:W-:Y:S01]  /*2760*/  LEA.HI.X.SX32 R39, R35, R6, 0x1, P5 ;  /* 0x0000000623277211 */ /* 0x000fe200028f0eff */
[----:B----4-:R0:W-:Y:S02]  /*2770*/  STL [R1+0x390], R62 ;  /* 0x0003903e01007387 */ /* 0x0101e40000100800 */
[----:B0-----:R-:W-:-:S04]  /*2780*/  LOP3.LUT R62, R12, 0x42, RZ, 0xfc, !PT ;  /* 0x000000420c3e7812 */ /* 0x001fc800078efcff */
[----:B------:R-:W-:-:S13]  /*2790*/  ISETP.LT.AND P4, PT, R62, UR13, P0 ;  /* 0x0000000d3e007c0c */ /* 0x000fda0008781270 */
[----:B------:R0:W4:Y:S01]  /*27a0*/  @P4 LDG.E.U16 R65, desc[UR24][R38.64] ;  /* 0x0000001826414981 */ /* 0x000122000c1e1500 */
[----:B------:R-:W-:Y:S02]  /*27b0*/  LOP3.LUT R67, R12, 0x4a, RZ, 0xfc, !PT ;  /* 0x0000004a0c437812 */ /* 0x000fe400078efcff */
[----:B------:R-:W-:Y:S01]  /*27c0*/  PLOP3.LUT P1, PT, PT, PT, UP1, 0x80, 0x8 ;  /* 0x000000000008781c */ /* 0x000fe20003f2f018 */
[----:B------:R-:W-:Y:S03]  /*27d0*/  STL [R1+0x4fc], R68 ;  /* 0x0004fc4401007387 */ /* 0x000fe60000100800 */
[----:B------:R-:W-:Y:S02]  /*27e0*/  ISETP.LT.AND P1, PT, R67, UR13, P1 ;  /* 0x0000000d43007c0c */ /* 0x000fe40008f21270 */
[C---:B------:R-:W-:Y:S01]  /*27f0*/  LEA R67, P6, R32.reuse, R11, 0x1 ;  /* 0x0000000b20437211 */ /* 0x040fe200078c08ff */
[----:B--2---:R-:W-:Y:S04]  /*2800*/  STL [R1+0x384], R66 ;  /* 0x0003844201007387 */ /* 0x004fe80000100800 */
[----:B---3--:R-:W-:Y:S04]  /*2810*/  STL [R1+0x318], R71 ;  /* 0x0003184701007387 */ /* 0x008fe80000100800 */
[----:B------:R0:W-:Y:S04]  /*2820*/  STL [R1+0x520], R38 ;  /* 0x0005202601007387 */ /* 0x0001e80000100800 */
[----:B------:R1:W-:Y:S04]  /*2830*/  STL [R1+0x51c], R39 ;  /* 0x00051c2701007387 */ /* 0x0003e80000100800 */
[----:B------:R-:W-:Y:S01]  /*2840*/  STL [R1+0x540], R67 ;  /* 0x0005404301007387 */ /* 0x000fe20000100800 */
[----:B0-----:R-:W-:-:S05]  /*2850*/  LEA.HI.X.SX32 R38, R32, R6, 0x1, P6 ;  /* 0x0000000620267211 */ /* 0x001fca00030f0eff */
[----:B-1----:R-:W-:Y:S01]  /*2860*/  @P1 IMAD.MOV.U32 R39, RZ, RZ, R38 ;  /* 0x000000ffff271224 */ /* 0x002fe200078e0026 */
[----:B----4-:R0:W-:Y:S04]  /*2870*/  STL [R1+0x2e8], R65 ;  /* 0x0002e84101007387 */ /* 0x0101e80000100800 */
[----:B------:R-:W-:Y:S01]  /*2880*/  STL [R1+0x2f0], R69 ;  /* 0x0002f04501007387 */ /* 0x000fe20000100800 */
[----:B0-----:R-:W-:-:S05]  /*2890*/  LEA R65, P4, R31, R11, 0x1 ;  /* 0x0000000b1f417211 */ /* 0x001fca00078808ff */
[----:B------:R-:W-:Y:S04]  /*28a0*/  STL [R1+0x568], R65 ;  /* 0x0005684101007387 */ /* 0x000fe80000100800 */
[----:B------:R0:W-:Y:S02]  /*28b0*/  STL [R1+0x53c], R38 ;  /* 0x00053c2601007387 */ /* 0x0001e40000100800 */
[----:B0-----:R-:W-:-:S05]  /*28c0*/  @P1 IMAD.MOV.U32 R38, RZ, RZ, R67 ;  /* 0x000000ffff261224 */ /* 0x001fca00078e0043 */
[----:B------:R-:W2:Y:S01]  /*28d0*/  @P1 LDG.E.U16 R64, desc[UR24][R38.64] ;  /* 0x0000001826401981 */ /* 0x000ea2000c1e1500 */
[C---:B------:R-:W-:Y:S02]  /*28e0*/  LOP3.LUT R66, R12.reuse, 0x52, RZ, 0xfc, !PT ;  /* 0x000000520c427812 */ /* 0x040fe400078efcff */
[----:B------:R-:W-:Y:S02]  /*28f0*/  PLOP3.LUT P0, PT, PT, PT, UP1, 0x80, 0x8 ;  /* 0x000000000008781c */ /* 0x000fe40003f0f018 */
[----:B------:R-:W-:Y:S02]  /*2900*/  LOP3.LUT R62, R12, 0x5a, RZ, 0xfc, !PT ;  /* 0x0000005a0c3e7812 */ /* 0x000fe400078efcff */
[----:B------:R-:W-:Y:S02]  /*2910*/  PLOP3.LUT P5, PT, PT, PT, UP1, 0x80, 0x8 ;  /* 0x000000000008781c */ /* 0x000fe40003faf018 */
[----:B------:R-:W-:Y:S02]  /*2920*/  ISETP.LT.AND P0, PT, R66, UR13, P0 ;  /* 0x0000000d42007c0c */ /* 0x000fe40008701270 */
[----:B------:R-:W-:-:S02]  /*2930*/  ISETP.LT.AND P5, PT, R62, UR13, P5 ;  /* 0x0000000d3e007c0c */ /* 0x000fc4000afa1270 */
[----:B------:R-:W-:Y:S02]  /*2940*/  LEA R62, P6, R30, R11, 0x1 ;  /* 0x0000000b1e3e7211 */ /* 0x000fe400078c08ff */
[----:B------:R-:W-:-:S03]  /*2950*/  LEA.HI.X.SX32 R66, R31, R6, 0x1, P4 ;  /* 0x000000061f427211 */ /* 0x000fc600020f0eff */
[----:B------:R-:W-:Y:S01]  /*2960*/  STL [R1+0x588], R62 ;  /* 0x0005883e01007387 */ /* 0x000fe20000100800 */
[----:B------:R-:W-:-:S03]  /*2970*/  PRMT R61, RZ, 0x7610, R61 ;  /* 0x00007610ff3d7816 */ /* 0x000fc6000000003d */
[----:B------:R-:W-:Y:S01]  /*2980*/  STL [R1+0x564], R66 ;  /* 0x0005644201007387 */ /* 0x000fe20000100800 */
[----:B------:R-:W-:Y:S01]  /*2990*/  @P0 IMAD.MOV.U32 R31, RZ, RZ, R66 ;  /* 0x000000ffff1f0224 */ /* 0x000fe200078e0042 */
[----:B------:R-:W-:Y:S02]  /*29a0*/  PRMT R59, RZ, 0x7610, R59 ;  /* 0x00007610ff3b7816 */ /* 0x000fe4000000003b */
[----:B--2---:R0:W-:Y:S02]  /*29b0*/  STL [R1+0x354], R64 ;  /* 0x0003544001007387 */ /* 0x0041e40000100800 */
[----:B0-----:R-:W-:Y:S01]  /*29c0*/  LEA.HI.X.SX32 R64, R30, R6, 0x1, P6 ;  /* 0x000000061e407211 */ /* 0x001fe200030f0eff */
[----:B------:R-:W-:-:S05]  /*29d0*/  @P0 IMAD.MOV.U32 R30, RZ, RZ, R65 ;  /* 0x000000ffff1e0224 */ /* 0x000fca00078e0041 */
[----:B------:R0:W2:Y:S02]  /*29e0*/  @P0 LDG.E.U16 R61, desc[UR24][R30.64] ;  /* 0x000000181e3d0981 */ /* 0x0000a4000c1e1500 */
[----:B0-----:R-:W-:Y:S02]  /*29f0*/  @P5 IMAD.MOV.U32 R30, RZ, RZ, R62 ;  /* 0x000000ffff1e5224 */ /* 0x001fe400078e003e */
[----:B------:R-:W-:-:S05]  /*2a00*/  @P5 IMAD.MOV.U32 R31, RZ, RZ, R64 ;  /* 0x000000ffff1f5224 */ /* 0x000fca00078e0040 */
[----:B------:R0:W3:Y:S01]  /*2a10*/  @P5 LDG.E.U16 R59, desc[UR24][R30.64] ;  /* 0x000000181e3b5981 */ /* 0x0000e2000c1e1500 */
[----:B------:R-:W-:Y:S02]  /*2a20*/  PLOP3.LUT P1, PT, PT, PT, UP1, 0x80, 0x8 ;  /* 0x000000000008781c */ /* 0x000fe40003f2f018 */
[----:B------:R-:W-:Y:S02]  /*2a30*/  PLOP3.LUT P0, PT, PT, PT, UP1, 0x80, 0x8 ;  /* 0x000000000008781c */ /* 0x000fe40003f0f018 */
[----:B------:R-:W-:Y:S01]  /*2a40*/  PLOP3.LUT P5, PT, PT, PT, UP1, 0x80, 0x8 ;  /* 0x000000000008781c */ /* 0x000fe20003faf018 */
[----:B------:R-:W-:Y:S01]  /*2a50*/  IMAD.U32 R18, RZ, RZ, UR14 ;  /* 0x0000000eff127e24 */ /* 0x000fe2000f8e00ff */
[----:B------:R-:W-:Y:S02]  /*2a60*/  PRMT R63, RZ, 0x7610, R63 ;  /* 0x00007610ff3f7816 */ /* 0x000fe4000000003f */
[----:B0-----:R-:W-:-:S04]  /*2a70*/  LEA R30, P4, R27, R11, 0x1 ;  /* 0x0000000b1b1e7211 */ /* 0x001fc800078808ff */
[----:B------:R-:W-:Y:S01]  /*2a80*/  LEA.HI.X.SX32 R31, R27, R6, 0x1, P4 ;  /* 0x000000061b1f7211 */ /* 0x000fe200020f0eff */
[--C-:B------:R-:W-:Y:S01]  /*2a90*/  IMAD R18, R18, 0x2, R19.reuse ;  /* 0x0000000212127824 */ /* 0x100fe200078e0213 */
[----:B------:R-:W-:Y:S01]  /*2aa0*/  PRMT R19, RZ, 0x7610, R19 ;  /* 0x00007610ff137816 */ /* 0x000fe20000000013 */
[----:B--2---:R0:W-:Y:S04]  /*2ab0*/  STL [R1+0x350], R61 ;  /* 0x0003503d01007387 */ /* 0x0041e80000100800 */
[----:B------:R-:W-:Y:S01]  /*2ac0*/  STL [R1+0x584], R64 ;  /* 0x0005844001007387 */ /* 0x000fe20000100800 */
[----:B0-----:R-:W-:-:S03]  /*2ad0*/  LOP3.LUT R61, R12, 0x62, RZ, 0xfc, !PT ;  /* 0x000000620c3d7812 */ /* 0x001fc600078efcff */
[----:B---3--:R0:W-:Y:S01]  /*2ae0*/  STL [R1+0x380], R59 ;  /* 0x0003803b01007387 */ /* 0x0081e20000100800 */
[----:B------:R-:W-:Y:S02]  /*2af0*/  ISETP.LT.AND P1, PT, R61, UR13, P1 ;  /* 0x0000000d3d007c0c */ /* 0x000fe40008f21270 */
[C---:B------:R-:W-:Y:S02]  /*2b00*/  LOP3.LUT R61, R12.reuse, 0x72, RZ, 0xfc, !PT ;  /* 0x000000720c3d7812 */ /* 0x040fe400078efcff */
[----:B0-----:R-:W-:-:S04]  /*2b10*/  LOP3.LUT R59, R12, 0x6a, RZ, 0xfc, !PT ;  /* 0x0000006a0c3b7812 */ /* 0x001fc800078efcff */
[----:B------:R-:W-:Y:S01]  /*2b20*/  ISETP.LT.AND P0, PT, R59, UR13, P0 ;  /* 0x0000000d3b007c0c */ /* 0x000fe20008701270 */
[----:B------:R0:W-:Y:S01]  /*2b30*/  STL [R1+0x5c0], R30 ;  /* 0x0005c01e01007387 */ /* 0x0001e20000100800 */
[----:B------:R-:W-:Y:S02]  /*2b40*/  LEA R59, P6, R29, R11, 0x1 ;  /* 0x0000000b1d3b7211 */ /* 0x000fe400078c08ff */
[----:B------:R-:W-:Y:S01]  /*2b50*/  ISETP.LT.AND P5, PT, R61, UR13, P5 ;  /* 0x0000000d3d007c0c */ /* 0x000fe2000afa1270 */
[----:B------:R0:W2:Y:S01]  /*2b60*/  @P1 LDG.E.U16 R63, desc[UR24][R30.64] ;  /* 0x000000181e3f1981 */ /* 0x0000a2000c1e1500 */
[----:B------:R-:W-:-:S03]  /*2b70*/  LEA.HI.X.SX32 R61, R29, R6, 0x1, P6 ;  /* 0x000000061d3d7211 */ /* 0x000fc600030f0eff */
[----:B------:R-:W-:Y:S04]  /*2b80*/  STL [R1+0x5d8], R59 ;  /* 0x0005d83b01007387 */ /* 0x000fe80000100800 */
[----:B------:R1:W-:Y:S01]  /*2b90*/  STL [R1+0x5bc], R31 ;  /* 0x0005bc1f01007387 */ /* 0x0003e20000100800 */
[----:B0-----:R-:W-:Y:S02]  /*2ba0*/  @P0 IMAD.MOV.U32 R30, RZ, RZ, R59 ;  /* 0x000000ffff1e0224 */ /* 0x001fe400078e003b */
[----:B-1----:R-:W-:-:S05]  /*2bb0*/  @P0 IMAD.MOV.U32 R31, RZ, RZ, R61 ;  /* 0x000000ffff1f0224 */ /* 0x002fca00078e003d */
[----:B------:R-:W3:Y:S01]  /*2bc0*/  @P0 LDG.E.U16 R19, desc[UR24][R30.64] ;  /* 0x000000181e130981 */ /* 0x000ee2000c1e1500 */
[-C--:B------:R-:W-:Y:S02]  /*2bd0*/  LEA R29, P1, R28, R11.reuse, 0x1 ;  /* 0x0000000b1c1d7211 */ /* 0x080fe400078208ff */
[----:B------:R-:W-:Y:S01]  /*2be0*/  LOP3.LUT R62, R12, 0x7a, RZ, 0xfc, !PT ;  /* 0x0000007a0c3e7812 */ /* 0x000fe200078efcff */
[----:B------:R0:W-:Y:S01]  /*2bf0*/  STL [R1+0x5d4], R61 ;  /* 0x0005d43d01007387 */ /* 0x0001e20000100800 */
[----:B------:R-:W-:Y:S02]  /*2c00*/  LEA.HI.X.SX32 R28, R28, R6, 0x1, P1 ;  /* 0x000000061c1c7211 */ /* 0x000fe400008f0eff */
[----:B------:R-:W-:Y:S02]  /*2c10*/  PLOP3.LUT P4, PT, PT, PT, UP1, 0x80, 0x8 ;  /* 0x000000000008781c */ /* 0x000fe40003f8f018 */
[----:B------:R-:W-:Y:S02]  /*2c20*/  LEA R59, P0, R18, R11, 0x1 ;  /* 0x0000000b123b7211 */ /* 0x000fe400078008ff */
[----:B------:R-:W-:-:S02]  /*2c30*/  ISETP.LT.AND P4, PT, R62, UR13, P4 ;  /* 0x0000000d3e007c0c */ /* 0x000fc4000a781270 */
[----:B------:R-:W-:Y:S02]  /*2c40*/  PRMT R46, RZ, 0x7610, R46 ;  /* 0x00007610ff2e7816 */ /* 0x000fe4000000002e */
[----:B0-----:R-:W-:Y:S02]  /*2c50*/  LEA.HI.X.SX32 R61, R18, R6, 0x1, P0 ;  /* 0x00000006123d7211 */ /* 0x001fe400000f0eff */
[----:B------:R-:W-:Y:S01]  /*2c60*/  PRMT R45, RZ, 0x7610, R45 ;  /* 0x00007610ff2d7816 */ /* 0x000fe2000000002d */
[----:B---3--:R-:W-:Y:S04]  /*2c70*/  STL [R1+0x38c], R19 ;  /* 0x00038c1301007387 */ /* 0x008fe80000100800 */
[----:B------:R0:W-:Y:S04]  /*2c80*/  STL [R1+0x5f0], R29 ;  /* 0x0005f01d01007387 */ /* 0x0001e80000100800 */
[----:B------:R-:W-:Y:S01]  /*2c90*/  STL [R1+0x608], R59 ;  /* 0x0006083b01007387 */ /* 0x000fe20000100800 */
[----:B0-----:R-:W-:-:S03]  /*2ca0*/  @P5 LOP3.LUT R29, R29, R28, RZ, 0x3c, !PT ;  /* 0x0000001c1d1d5212 */ /* 0x001fc600078e3cff */
[----:B------:R0:W-:Y:S02]  /*2cb0*/  STL [R1+0x5ec], R28 ;  /* 0x0005ec1c01007387 */ /* 0x0001e40000100800 */
[----:B0-----:R-:W-:-:S04]  /*2cc0*/  @P5 LOP3.LUT R28, R29, R28, RZ, 0x3c, !PT ;  /* 0x0000001c1d1c5212 */ /* 0x001fc800078e3cff */
[----:B------:R-:W-:-:S05]  /*2cd0*/  @P5 LOP3.LUT R29, R29, R28, RZ, 0x3c, !PT ;  /* 0x0000001c1d1d5212 */ /* 0x000fca00078e3cff */
[----:B------:R0:W3:Y:S02]  /*2ce0*/  @P5 LDG.E.U16 R46, desc[UR24][R28.64] ;  /* 0x000000181c2e5981 */ /* 0x0000e4000c1e1500 */
[----:B0-----:R-:W-:Y:S02]  /*2cf0*/  @P4 IMAD.MOV.U32 R28, RZ, RZ, R59 ;  /* 0x000000ffff1c4224 */ /* 0x001fe400078e003b */
[----:B------:R-:W-:-:S05]  /*2d00*/  @P4 IMAD.MOV.U32 R29, RZ, RZ, R61 ;  /* 0x000000ffff1d4224 */ /* 0x000fca00078e003d */
[----:B------:R-:W4:Y:S01]  /*2d10*/  @P4 LDG.E.U16 R45, desc[UR24][R28.64] ;  /* 0x000000181c2d4981 */ /* 0x000f22000c1e1500 */
[----:B------:R-:W-:Y:S02]  /*2d20*/  PLOP3.LUT P1, PT, PT, PT, UP1, 0x80, 0x8 ;  /* 0x000000000008781c */ /* 0x000fe40003f2f018 */
[----:B------:R-:W-:Y:S02]  /*2d30*/  PLOP3.LUT P0, PT, PT, PT, UP1, 0x80, 0x8 ;  /* 0x000000000008781c */ /* 0x000fe40003f0f018 */
[----:B------:R-:W-:Y:S02]  /*2d40*/  PLOP3.LUT P5, PT, PT, PT, UP1, 0x80, 0x8 ;  /* 0x000000000008781c */ /* 0x000fe40003faf018 */
[----:B------:R-:W-:Y:S02]  /*2d50*/  PRMT R60, RZ, 0x7610, R60 ;  /* 0x00007610ff3c7816 */ /* 0x000fe4000000003c */
[----:B------:R-:W-:Y:S01]  /*2d60*/  PRMT R40, RZ, 0x7610, R40 ;  /* 0x00007610ff287816 */ /* 0x000fe20000000028 */
[----:B---3--:R0:W-:Y:S04]  /*2d70*/  STL [R1+0x1d8], R46 ;  /* 0x0001d82e01007387 */ /* 0x0081e80000100800 */
[----:B------:R1:W-:Y:S01]  /*2d80*/  STL [R1+0x604], R61 ;  /* 0x0006043d01007387 */ /* 0x0003e20000100800 */
[----:B0-----:R-:W-:-:S04]  /*2d90*/  LOP3.LUT R46, R12, 0x4, RZ, 0xfc, !PT ;  /* 0x000000040c2e7812 */ /* 0x001fc800078efcff */
[----:B------:R-:W-:Y:S01]  /*2da0*/  ISETP.LT.AND P1, PT, R46, UR13, P1 ;  /* 0x0000000d2e007c0c */ /* 0x000fe20008f21270 */
[----:B----4-:R0:W-:Y:S01]  /*2db0*/  STL [R1+0x364], R45 ;  /* 0x0003642d01007387 */ /* 0x0101e20000100800 */
[C---:B-1----:R-:W-:Y:S02]  /*2dc0*/  LEA R61, P4, R23.reuse, R11, 0x1 ;  /* 0x0000000b173d7211 */ /* 0x042fe400078808ff */
[C---:B------:R-:W-:Y:S02]  /*2dd0*/  LOP3.LUT R46, R12.reuse, 0x14, RZ, 0xfc, !PT ;  /* 0x000000140c2e7812 */ /* 0x040fe400078efcff */
[----:B0-----:R-:W-:Y:S02]  /*2de0*/  LOP3.LUT R45, R12, 0xc, RZ, 0xfc, !PT ;  /* 0x0000000c0c2d7812 */ /* 0x001fe400078efcff */
[----:B------:R-:W-:Y:S02]  /*2df0*/  LEA.HI.X.SX32 R62, R23, R6, 0x1, P4 ;  /* 0x00000006173e7211 */ /* 0x000fe400020f0eff */
[----:B------:R-:W-:-:S02]  /*2e00*/  ISETP.LT.AND P0, PT, R45, UR13, P0 ;  /* 0x0000000d2d007c0c */ /* 0x000fc40008701270 */
[----:B------:R-:W-:Y:S02]  /*2e10*/  LEA R45, P6, R22, R11, 0x1 ;  /* 0x0000000b162d7211 */ /* 0x000fe400078c08ff */
[----:B------:R-:W-:Y:S01]  /*2e20*/  ISETP.LT.AND P5, PT, R46, UR13, P5 ;  /* 0x0000000d2e007c0c */ /* 0x000fe2000afa1270 */
[----:B------:R-:W-:Y:S01]  /*2e30*/  @P1 IMAD.MOV.U32 R23, RZ, RZ, R62 ;  /* 0x000000ffff171224 */ /* 0x000fe200078e003e */
[----:B------:R-:W-:Y:S01]  /*2e40*/  LEA.HI.X.SX32 R46, R22, R6, 0x1, P6 ;  /* 0x00000006162e7211 */ /* 0x000fe200030f0eff */
[----:B------:R-:W-:-:S05]  /*2e50*/  @P1 IMAD.MOV.U32 R22, RZ, RZ, R61 ;  /* 0x000000ffff161224 */ /* 0x000fca00078e003d */
[----:B------:R0:W3:Y:S02]  /*2e60*/  @P1 LDG.E.U16 R60, desc[UR24][R22.64] ;  /* 0x00000018163c1981 */ /* 0x0000e4000c1e1500 */
[----:B0-----:R-:W-:Y:S02]  /*2e70*/  @P0 IMAD.MOV.U32 R22, RZ, RZ, R45 ;  /* 0x000000ffff160224 */ /* 0x001fe400078e002d */
[----:B------:R-:W-:-:S05]  /*2e80*/  @P0 IMAD.MOV.U32 R23, RZ, RZ, R46 ;  /* 0x000000ffff170224 */ /* 0x000fca00078e002e */
[----:B------:R-:W4:Y:S01]  /*2e90*/  @P0 LDG.E.U16 R40, desc[UR24][R22.64] ;  /* 0x0000001816280981 */ /* 0x000f22000c1e1500 */
[----:B------:R-:W-:Y:S02]  /*2ea0*/  LOP3.LUT R59, R12, 0x1c, RZ, 0xfc, !PT ;  /* 0x0000001c0c3b7812 */ /* 0x000fe400078efcff */
[----:B------:R-:W-:Y:S01]  /*2eb0*/  PLOP3.LUT P4, PT, PT, PT, UP1, 0x80, 0x8 ;  /* 0x000000000008781c */ /* 0x000fe20003f8f018 */
[----:B--2---:R-:W-:Y:S03]  /*2ec0*/  STL [R1+0x258], R63 ;  /* 0x0002583f01007387 */ /* 0x004fe60000100800 */
[----:B------:R-:W-:Y:S01]  /*2ed0*/  ISETP.LT.AND P4, PT, R59, UR13, P4 ;  /* 0x0000000d3b007c0c */ /* 0x000fe2000a781270 */
[----:B------:R-:W-:Y:S01]  /*2ee0*/  STL [R1+0x28], R61 ;  /* 0x0000283d01007387 */ /* 0x000fe20000100800 */
[----:B------:R-:W-:-:S03]  /*2ef0*/  LEA R59, P1, R21, R11, 0x1 ;  /* 0x0000000b153b7211 */ /* 0x000fc600078208ff */
[----:B------:R0:W-:Y:S01]  /*2f00*/  STL [R1+0x48], R45 ;  /* 0x0000482d01007387 */ /* 0x0001e20000100800 */
[----:B------:R-:W-:-:S03]  /*2f10*/  PRMT R58, RZ, 0x7610, R58 ;  /* 0x00007610ff3a7816 */ /* 0x000fc6000000003a */
[----:B------:R-:W-:Y:S01]  /*2f20*/  STL [R1+0x24], R62 ;  /* 0x0000243e01007387 */ /* 0x000fe20000100800 */
[----:B------:R-:W-:Y:S02]  /*2f30*/  LEA.HI.X.SX32 R21, R21, R6, 0x1, P1 ;  /* 0x0000000615157211 */ /* 0x000fe400008f0eff */
[----:B0-----:R-:W-:Y:S01]  /*2f40*/  LEA R45, P0, R20, R11, 0x1 ;  /* 0x0000000b142d7211 */ /* 0x001fe200078008ff */
[----:B------:R0:W-:Y:S01]  /*2f50*/  STL [R1+0x44], R46 ;  /* 0x0000442e01007387 */ /* 0x0001e20000100800 */
[----:B------:R-:W-:-:S03]  /*2f60*/  PRMT R44, RZ, 0x7610, R44 ;  /* 0x00007610ff2c7816 */ /* 0x000fc6000000002c */
[----:B------:R-:W-:Y:S01]  /*2f70*/  STL [R1+0x68], R59 ;  /* 0x0000683b01007387 */ /* 0x000fe20000100800 */
[----:B0-----:R-:W-:Y:S01]  /*2f80*/  LEA.HI.X.SX32 R46, R20, R6, 0x1, P0 ;  /* 0x00000006142e7211 */ /* 0x001fe200000f0eff */
[----:B------:R-:W-:Y:S02]  /*2f90*/  @P5 IMAD.MOV.U32 R20, RZ, RZ, R59 ;  /* 0x000000ffff145224 */ /* 0x000fe400078e003b */
[----:B------:R-:W-:Y:S01]  /*2fa0*/  STL [R1+0x88], R45 ;  /* 0x0000882d01007387 */ /* 0x000fe20000100800 */
[----:B------:R-:W-:-:S03]  /*2fb0*/  PLOP3.LUT P0, PT, PT, PT, UP1, 0x80, 0x8 ;  /* 0x000000000008781c */ /* 0x000fc60003f0f018 */
[----:B------:R0:W-:Y:S04]  /*2fc0*/  STL [R1+0x64], R21 ;  /* 0x0000641501007387 */ /* 0x0001e80000100800 */
[----:B------:R1:W2:Y:S02]  /*2fd0*/  @P5 LDG.E.U16 R58, desc[UR24][R20.64] ;  /* 0x00000018143a5981 */ /* 0x0002a4000c1e1500 */
[----:B-1----:R-:W-:Y:S02]  /*2fe0*/  @P4 IMAD.MOV.U32 R20, RZ, RZ, R45 ;  /* 0x000000ffff144224 */ /* 0x002fe400078e002d */
[----:B0-----:R-:W-:-:S05]  /*2ff0*/  @P4 IMAD.MOV.U32 R21, RZ, RZ, R46 ;  /* 0x000000ffff154224 */ /* 0x001fca00078e002e */
[----:B------:R0:W2:Y:S01]  /*3000*/  @P4 LDG.E.U16 R44, desc[UR24][R20.64] ;  /* 0x00000018142c4981 */ /* 0x0000a2000c1e1500 */
[----:B------:R-:W-:Y:S02]  /*3010*/  PRMT R43, RZ, 0x7610, R43 ;  /* 0x00007610ff2b7816 */ /* 0x000fe4000000002b */
[----:B0-----:R-:W-:-:S04]  /*3020*/  LEA R20, P5, R17, R11, 0x1 ;  /* 0x0000000b11147211 */ /* 0x001fc800078a08ff */
[----:B------:R-:W-:Y:S01]  /*3030*/  LEA.HI.X.SX32 R21, R17, R6, 0x1, P5 ;  /* 0x0000000611157211 */ /* 0x000fe200028f0eff */
[----:B----4-:R0:W-:Y:S02]  /*3040*/  STL [R1+0x320], R40 ;  /* 0x0003202801007387 */ /* 0x0101e40000100800 */
[----:B0-----:R-:W-:-:S04]  /*3050*/  LOP3.LUT R40, R12, 0x24, RZ, 0xfc, !PT ;  /* 0x000000240c287812 */ /* 0x001fc800078efcff */
[----:B------:R-:W-:-:S13]  /*3060*/  ISETP.LT.AND P4, PT, R40, UR13, P0 ;  /* 0x0000000d28007c0c */ /* 0x000fda0008781270 */
[----:B------:R-:W4:Y:S01]  /*3070*/  @P4 LDG.E.U16 R43, desc[UR24][R20.64] ;  /* 0x00000018142b4981 */ /* 0x000f22000c1e1500 */
[----:B------:R-:W-:Y:S02]  /*3080*/  LOP3.LUT R45, R12, 0x2c, RZ, 0xfc, !PT ;  /* 0x0000002c0c2d7812 */ /* 0x000fe400078efcff */
[----:B------:R-:W-:Y:S01]  /*3090*/  PLOP3.LUT P1, PT, PT, PT, UP1, 0x80, 0x8 ;  /* 0x000000000008781c */ /* 0x000fe20003f2f018 */
[----:B------:R-:W-:Y:S03]  /*30a0*/  STL [R1+0x84], R46 ;  /* 0x0000842e01007387 */ /* 0x000fe60000100800 */
[----:B------:R-:W-:Y:S02]  /*30b0*/  ISETP.LT.AND P1, PT, R45, UR13, P1 ;  /* 0x0000000d2d007c0c */ /* 0x000fe40008f21270 */
[----:B------:R-:W-:-:S04]  /*30c0*/  LEA R17, P6, R16, R11, 0x1 ;  /* 0x0000000b10117211 */ /* 0x000fc800078c08ff */
[----:B------:R-:W-:Y:S02]  /*30d0*/  LEA.HI.X.SX32 R16, R16, R6, 0x1, P6 ;  /* 0x0000000610107211 */ /* 0x000fe400030f0eff */
[----:B------:R-:W-:Y:S01]  /*30e0*/  PRMT R42, RZ, 0x7610, R42 ;  /* 0x00007610ff2a7816 */ /* 0x000fe2000000002a */
[----:B--2---:R-:W-:Y:S04]  /*30f0*/  STL [R1+0x218], R44 ;  /* 0x0002182c01007387 */ /* 0x004fe80000100800 */
[----:B---3--:R-:W-:Y:S04]  /*3100*/  STL [R1+0x324], R60 ;  /* 0x0003243c01007387 */ /* 0x008fe80000100800 */
[----:B------:R-:W-:Y:S04]  /*3110*/  STL [R1+0xa8], R20 ;  /* 0x0000a81401007387 */ /* 0x000fe80000100800 */
[----:B------:R-:W-:Y:S04]  /*3120*/  STL [R1+0xa4], R21 ;  /* 0x0000a41501007387 */ /* 0x000fe80000100800 */
[----:B------:R0:W-:Y:S02]  /*3130*/  STL [R1+0x4c8], R17 ;  /* 0x0004c81101007387 */ /* 0x0001e40000100800 */
[----:B0-----:R-:W-:-:S02]  /*3140*/  @P1 LOP3.LUT R17, R17, R16, RZ, 0x3c, !PT ;  /* 0x0000001011111212 */ /* 0x001fc400078e3cff */
[----:B----4-:R0:W-:Y:S04]  /*3150*/  STL [R1+0x314], R43 ;  /* 0x0003142b01007387 */ /* 0x0101e80000100800 */
[----:B------:R-:W-:Y:S01]  /*3160*/  STL [R1+0x31c], R58 ;  /* 0x00031c3a01007387 */ /* 0x000fe20000100800 */
[----:B0-----:R-:W-:-:S05]  /*3170*/  LEA R43, P4, R15, R11, 0x1 ;  /* 0x0000000b0f2b7211 */ /* 0x001fca00078808ff */
[----:B------:R-:W-:Y:S04]  /*3180*/  STL [R1+0x4e8], R43 ;  /* 0x0004e82b01007387 */ /* 0x000fe80000100800 */
[----:B------:R0:W-:Y:S02]  /*3190*/  STL [R1+0x4c4], R16 ;  /* 0x0004c41001007387 */ /* 0x0001e40000100800 */
[----:B0-----:R-:W-:-:S04]  /*31a0*/  @P1 LOP3.LUT R16, R17, R16, RZ, 0x3c, !PT ;  /* 0x0000001011101212 */ /* 0x001fc800078e3cff */
[----:B------:R-:W-:-:S05]  /*31b0*/  @P1 LOP3.LUT R17, R17, R16, RZ, 0x3c, !PT ;  /* 0x0000001011111212 */ /* 0x000fca00078e3cff */
        /* <DEDUP_REMOVED lines=23> */
[----:B------:R-:W-:Y:S02]  /*3330*/  PLOP3.LUT P5, PT, PT, PT, UP1, 0x80, 0x8 ;  /* 0x000000000008781c */ /* 0x000fe40003faf018 */
[----:B------:R-:W-:Y:S02]  /*3340*/  PRMT R41, RZ, 0x7610, R41 ;  /* 0x00007610ff297816 */ /* 0x000fe40000000029 */
[----:B0-----:R-:W-:-:S04]  /*3350*/  LEA R14, P4, R13, R11, 0x1 ;  /* 0x0000000b0d0e7211 */ /* 0x001fc800078808ff */
[----:B------:R-:W-:Y:S02]  /*3360*/  LEA.HI.X.SX32 R15, R13, R6, 0x1, P4 ;  /* 0x000000060d0f7211 */ /* 0x000fe400020f0eff */
        /* <DEDUP_REMOVED lines=18> */
[----:B------:R0:W3:Y:S01]  /*3490*/  @P0 LDG.E.U16 R29, desc[UR24][R14.64] ;  /* 0x000000180e1d0981 */ /* 0x0000e2000c1e1500 */
[----:B------:R-:W-:Y:S02]  /*34a0*/  LOP3.LUT R40, R12, 0x5c, RZ, 0xfc, !PT ;  /* 0x0000005c0c287812 */ /* 0x000fe400078efcff */
[----:B------:R-:W-:-:S04]  /*34b0*/  PLOP3.LUT P4, PT, PT, PT, UP1, 0x80, 0x8 ;  /* 0x000000000008781c */ /* 0x000fc80003f8f018 */
[----:B------:R-:W-:Y:S02]  /*34c0*/  ISETP.LT.AND P4, PT, R40, UR13, P4 ;  /* 0x0000000d28007c0c */ /* 0x000fe4000a781270 */
[CC--:B------:R-:W-:Y:S02]  /*34d0*/  LEA R40, P1, R36.reuse, R11.reuse, 0x1 ;  /* 0x0000000b24287211 */ /* 0x0c0fe400078208ff */
[----:B------:R-:W-:Y:S02]  /*34e0*/  LEA R37, P0, R25, R11, 0x1 ;  /* 0x0000000b19257211 */ /* 0x000fe400078008ff */
[----:B------:R-:W-:Y:S01]  /*34f0*/  LEA.HI.X.SX32 R36, R36, R6, 0x1, P1 ;  /* 0x0000000624247211 */ /* 0x000fe200008f0eff */
[----:B------:R1:W-:Y:S01]  /*3500*/  STL [R1+0x544], R38 ;  /* 0x0005442601007387 */ /* 0x0003e20000100800 */
[----:B------:R-:W-:Y:S01]  /*3510*/  PRMT R39, RZ, 0x7610, R39 ;  /* 0x00007610ff277816 */ /* 0x000fe20000000027 */
[----:B0-----:R-:W-:Y:S02]  /*3520*/  @P5 IMAD.MOV.U32 R14, RZ, RZ, R40 ;  /* 0x000000ffff0e5224 */ /* 0x001fe400078e0028 */
[----:B------:R-:W-:Y:S01]  /*3530*/  @P5 IMAD.MOV.U32 R15, RZ, RZ, R36 ;  /* 0x000000ffff0f5224 */ /* 0x000fe200078e0024 */
[----:B------:R-:W-:Y:S01]  /*3540*/  STL [R1+0x570], R40 ;  /* 0x0005702801007387 */ /* 0x000fe20000100800 */
[----:B------:R-:W-:-:S02]  /*3550*/  PRMT R35, RZ, 0x7610, R35 ;  /* 0x00007610ff237816 */ /* 0x000fc40000000023 */
[----:B-1----:R-:W-:Y:S01]  /*3560*/  LEA.HI.X.SX32 R38, R25, R6, 0x1, P0 ;  /* 0x0000000619267211 */ /* 0x002fe200000f0eff */
[----:B------:R-:W-:Y:S01]  /*3570*/  STL [R1+0x590], R37 ;  /* 0x0005902501007387 */ /* 0x000fe20000100800 */
[----:B------:R-:W-:-:S03]  /*3580*/  PLOP3.LUT P0, PT, PT, PT, UP1, 0x80, 0x8 ;  /* 0x000000000008781c */ /* 0x000fc60003f0f018 */
[----:B------:R0:W4:Y:S04]  /*3590*/  @P5 LDG.E.U16 R39, desc[UR24][R14.64] ;  /* 0x000000180e275981 */ /* 0x000128000c1e1500 */
[----:B------:R-:W-:Y:S01]  /*35a0*/  STL [R1+0x56c], R36 ;  /* 0x00056c2401007387 */ /* 0x000fe20000100800 */
[----:B0-----:R-:W-:Y:S02]  /*35b0*/  @P4 IMAD.MOV.U32 R14, RZ, RZ, R37 ;  /* 0x000000ffff0e4224 */ /* 0x001fe400078e0025 */
[----:B------:R-:W-:-:S05]  /*35c0*/  @P4 IMAD.MOV.U32 R15, RZ, RZ, R38 ;  /* 0x000000ffff0f4224 */ /* 0x000fca00078e0026 */
[----:B------:R0:W2:Y:S01]  /*35d0*/  @P4 LDG.E.U16 R35, desc[UR24][R14.64] ;  /* 0x000000180e234981 */ /* 0x0000a2000c1e1500 */
[----:B------:R-:W-:Y:S02]  /*35e0*/  PRMT R32, RZ, 0x7610, R32 ;  /* 0x00007610ff207816 */ /* 0x000fe40000000020 */
[----:B0-----:R-:W-:-:S04]  /*35f0*/  LEA R14, P5, R33, R11, 0x1 ;  /* 0x0000000b210e7211 */ /* 0x001fc800078a08ff */
[----:B------:R-:W-:Y:S01]  /*3600*/  LEA.HI.X.SX32 R15, R33, R6, 0x1, P5 ;  /* 0x00000006210f7211 */ /* 0x000fe200028f0eff */
[----:B---3--:R0:W-:Y:S02]  /*3610*/  STL [R1+0x294], R29 ;  /* 0x0002941d01007387 */ /* 0x0081e40000100800 */
[----:B0-----:R-:W-:-:S04]  /*3620*/  LOP3.LUT R29, R12, 0x64, RZ, 0xfc, !PT ;  /* 0x000000640c1d7812 */ /* 0x001fc800078efcff */
[----:B------:R-:W-:-:S13]  /*3630*/  ISETP.LT.AND P4, PT, R29, UR13, P0 ;  /* 0x0000000d1d007c0c */ /* 0x000fda0008781270 */
[----:B------:R0:W3:Y:S01]  /*3640*/  @P4 LDG.E.U16 R32, desc[UR24][R14.64] ;  /* 0x000000180e204981 */ /* 0x0000e2000c1e1500 */
[----:B------:R-:W-:-:S03]  /*3650*/  PLOP3.LUT P0, PT, PT, PT, UP1, 0x80, 0x8 ;  /* 0x000000000008781c */ /* 0x000fc60003f0f018 */
[----:B------:R-:W-:Y:S01]  /*3660*/  STL [R1+0x58c], R38 ;  /* 0x00058c2601007387 */ /* 0x000fe20000100800 */
[----:B------:R-:W-:Y:S02]  /*3670*/  LOP3.LUT R36, R12, 0x6c, RZ, 0xfc, !PT ;  /* 0x0000006c0c247812 */ /* 0x000fe400078efcff */
[----:B------:R-:W-:-:S04]  /*3680*/  PLOP3.LUT P1, PT, PT, PT, UP1, 0x80, 0x8 ;  /* 0x000000000008781c */ /* 0x000fc80003f2f018 */
[----:B------:R-:W-:Y:S01]  /*3690*/  ISETP.LT.AND P1, PT, R36, UR13, P1 ;  /* 0x0000000d24007c0c */ /* 0x000fe20008f21270 */
[----:B--2---:R1:W-:Y:S02]  /*36a0*/  STL [R1+0x2d4], R35 ;  /* 0x0002d42301007387 */ /* 0x0043e40000100800 */
[----:B-1----:R-:W-:Y:S02]  /*36b0*/  LOP3.LUT R35, R12, 0x74, RZ, 0xfc, !PT ;  /* 0x000000740c237812 */ /* 0x002fe400078efcff */
[----:B------:R-:W-:Y:S02]  /*36c0*/  STL [R1+0x298], R41 ;  /* 0x0002982901007387 */ /* 0x000fe40000100800 */
[----:B------:R-:W-:Y:S02]  /*36d0*/  ISETP.LT.AND P0, PT, R35, UR13, P0 ;  /* 0x0000000d23007c0c */ /* 0x000fe40008701270 */
[C---:B------:R-:W-:Y:S01]  /*36e0*/  LEA R35, P6, R26.reuse, R11, 0x1 ;  /* 0x0000000b1a237211 */ /* 0x040fe200078c08ff */
[----:B------:R0:W-:Y:S04]  /*36f0*/  STL [R1+0x5c8], R14 ;  /* 0x0005c80e01007387 */ /* 0x0001e80000100800 */
[----:B------:R1:W-:Y:S04]  /*3700*/  STL [R1+0x5c4], R15 ;  /* 0x0005c40f01007387 */ /* 0x0003e80000100800 */
[----:B------:R-:W-:Y:S01]  /*3710*/  STL [R1+0x5e0], R35 ;  /* 0x0005e02301007387 */ /* 0x000fe20000100800 */
[----:B0-----:R-:W-:-:S02]  /*3720*/  LEA.HI.X.SX32 R14, R26, R6, 0x1, P6 ;  /* 0x000000061a0e7211 */ /* 0x001fc400030f0eff */
[----:B------:R-:W-:-:S03]  /*3730*/  PRMT R31, RZ, 0x7610, R31 ;  /* 0x00007610ff1f7816 */ /* 0x000fc6000000001f */
[----:B-1----:R-:W-:Y:S01]  /*3740*/  @P1 IMAD.MOV.U32 R15, RZ, RZ, R14 ;  /* 0x000000ffff0f1224 */ /* 0x002fe200078e000e */
[----:B------:R-:W-:Y:S01]  /*3750*/  PRMT R27, RZ, 0x7610, R27 ;  /* 0x00007610ff1b7816 */ /* 0x000fe2000000001b */
[----:B---3--:R0:W-:Y:S04]  /*3760*/  STL [R1+0x2e0], R32 ;  /* 0x0002e02001007387 */ /* 0x0081e80000100800 */
[----:B----4-:R-:W-:Y:S01]  /*3770*/  STL [R1+0x2d8], R39 ;  /* 0x0002d82701007387 */ /* 0x010fe20000100800 */
[----:B0-----:R-:W-:-:S05]  /*3780*/  LEA R32, P4, R34, R11, 0x1 ;  /* 0x0000000b22207211 */ /* 0x001fca00078808ff */
[----:B------:R-:W-:Y:S04]  /*3790*/  STL [R1+0x5f8], R32 ;  /* 0x0005f82001007387 */ /* 0x000fe80000100800 */
[----:B------:R0:W-:Y:S02]  /*37a0*/  STL [R1+0x5dc], R14 ;  /* 0x0005dc0e01007387 */ /* 0x0001e40000100800 */
[----:B0-----:R-:W-:-:S05]  /*37b0*/  @P1 IMAD.MOV.U32 R14, RZ, RZ, R35 ;  /* 0x000000ffff0e1224 */ /* 0x001fca00078e0023 */
[----:B------:R0:W2:Y:S01]  /*37c0*/  @P1 LDG.E.U16 R31, desc[UR24][R14.64] ;  /* 0x000000180e1f1981 */ /* 0x0000a2000c1e1500 */
[----:B------:R-:W-:Y:S01]  /*37d0*/  LEA.HI.X.SX32 R33, R34, R6, 0x1, P4 ;  /* 0x0000000622217211 */ /* 0x000fe200020f0eff */
[----:B0-----:R-:W-:-:S04]  /*37e0*/  @P0 IMAD.MOV.U32 R14, RZ, RZ, R32 ;  /* 0x000000ffff0e0224 */ /* 0x001fc800078e0020 */
[----:B------:R-:W-:-:S05]  /*37f0*/  @P0 IMAD.MOV.U32 R15, RZ, RZ, R33 ;  /* 0x000000ffff0f0224 */ /* 0x000fca00078e0021 */
[----:B------:R0:W3:Y:S01]  /*3800*/  @P0 LDG.E.U16 R27, desc[UR24][R14.64] ;  /* 0x000000180e1b0981 */ /* 0x0000e2000c1e1500 */
[----:B------:R-:W-:Y:S01]  /*3810*/  IMAD.U32 R19, RZ, RZ, UR14 ;  /* 0x0000000eff137e24 */ /* 0x000fe2000f8e00ff */
[----:B------:R-:W-:Y:S02]  /*3820*/  LOP3.LUT R29, R12, 0x7c, RZ, 0xfc, !PT ;  /* 0x0000007c0c1d7812 */ /* 0x000fe400078efcff */
[----:B------:R-:W-:Y:S01]  /*3830*/  PLOP3.LUT P5, PT, PT, PT, UP1, 0x80, 0x8 ;  /* 0x000000000008781c */ /* 0x000fe20003faf018 */
[----:B------:R-:W-:-:S03]  /*3840*/  IMAD R19, R19, 0x2, R18 ;  /* 0x0000000213137824 */ /* 0x000fc600078e0212 */
[----:B------:R-:W-:Y:S02]  /*3850*/  ISETP.LT.AND P5, PT, R29, UR13, P5 ;  /* 0x0000000d1d007c0c */ /* 0x000fe4000afa1270 */
[----:B------:R-:W-:-:S05]  /*3860*/  LEA R29, P6, R19, R11, 0x1 ;  /* 0x0000000b131d7211 */ /* 0x000fca00078c08ff */
[----:B------:R-:W-:Y:S04]  /*3870*/  STL [R1+0x610], R29 ;  /* 0x0006101d01007387 */ /* 0x000fe80000100800 */
[----:B------:R-:W-:Y:S01]  /*3880*/  STL [R1+0x5f4], R33 ;  /* 0x0005f42101007387 */ /* 0x000fe20000100800 */
[----:B------:R-:W-:Y:S01]  /*3890*/  PRMT R26, RZ, 0x7610, R26 ;  /* 0x00007610ff1a7816 */ /* 0x000fe2000000001a */
[----:B0-----:R-:W-:Y:S01]  /*38a0*/  @P5 IMAD.MOV.U32 R14, RZ, RZ, R29 ;  /* 0x000000ffff0e5224 */ /* 0x001fe200078e001d */
[----:B------:R-:W-:Y:S02]  /*38b0*/  PLOP3.LUT P1, PT, PT, PT, UP1, 0x80, 0x8 ;  /* 0x000000000008781c */ /* 0x000fe40003f2f018 */
[----:B------:R-:W-:Y:S01]  /*38c0*/  PRMT R30, RZ, 0x7610, R30 ;  /* 0x00007610ff1e7816 */ /* 0x000fe2000000001e */
[----:B--2---:R0:W-:Y:S02]  /*38d0*/  STL [R1+0x2a0], R31 ;  /* 0x0002a01f01007387 */ /* 0x0041e40000100800 */
[----:B0-----:R-:W-:-:S05]  /*38e0*/  LEA.HI.X.SX32 R31, R19, R6, 0x1, P6 ;  /* 0x00000006131f7211 */ /* 0x001fca00030f0eff */
[----:B------:R-:W-:-:S05]  /*38f0*/  @P5 IMAD.MOV.U32 R15, RZ, RZ, R31 ;  /* 0x000000ffff0f5224 */ /* 0x000fca00078e001f */
[----:B------:R0:W2:Y:S04]  /*3900*/  @P5 LDG.E.U16 R26, desc[UR24][R14.64] ;  /* 0x000000180e1a5981 */ /* 0x0000a8000c1e1500 */
[----:B---3--:R1:W-:Y:S02]  /*3910*/  STL [R1+0x32c], R27 ;  /* 0x00032c1b01007387 */ /* 0x0083e40000100800 */
[----:B-1----:R-:W-:-:S04]  /*3920*/  LOP3.LUT R27, R12, 0x6, RZ, 0xfc, !PT ;  /* 0x000000060c1b7812 */ /* 0x002fc800078efcff */
[----:B------:R-:W-:Y:S02]  /*3930*/  ISETP.LT.AND P1, PT, R27, UR13, P1 ;  /* 0x0000000d1b007c0c */ /* 0x000fe40008f21270 */
[----:B0-----:R-:W-:-:S04]  /*3940*/  LEA R14, P4, R57, R11, 0x1 ;  /* 0x0000000b390e7211 */ /* 0x001fc800078808ff */
[----:B------:R-:W-:-:S07]  /*3950*/  LEA.HI.X.SX32 R15, R57, R6, 0x1, P4 ;  /* 0x00000006390f7211 */ /* 0x000fce00020f0eff */
[----:B------:R0:W3:Y:S01]  /*3960*/  @P1 LDG.E.U16 R30, desc[UR24][R14.64] ;  /* 0x000000180e1e1981 */ /* 0x0000e2000c1e1500 */
[----:B------:R-:W-:-:S03]  /*3970*/  PLOP3.LUT P0, PT, PT, PT, UP1, 0x80, 0x8 ;  /* 0x000000000008781c */ /* 0x000fc60003f0f018 */
[----:B------:R-:W-:Y:S01]  /*3980*/  STL [R1+0x60c], R31 ;  /* 0x00060c1f01007387 */ /* 0x000fe20000100800 */
[C---:B------:R-:W-:Y:S02]  /*3990*/  LOP3.LUT R27, R12.reuse, 0x26, RZ, 0xfc, !PT ;  /* 0x000000260c1b7812 */ /* 0x040fe400078efcff */
[----:B------:R-:W-:Y:S02]  /*39a0*/  PLOP3.LUT P5, PT, PT, PT, UP1, 0x80, 0x8 ;  /* 0x000000000008781c */ /* 0x000fe40003faf018 */
[----:B------:R-:W-:Y:S02]  /*39b0*/  LOP3.LUT R29, R12, 0x36, RZ, 0xfc, !PT ;  /* 0x000000360c1d7812 */ /* 0x000fe400078efcff */
[----:B------:R-:W-:Y:S02]  /*39c0*/  PLOP3.LUT P4, PT, PT, PT, UP1, 0x80, 0x8 ;  /* 0x000000000008781c */ /* 0x000fe40003f8f018 */
[----:B------:R-:W-:Y:S02]  /*39d0*/  ISETP.LT.AND P5, PT, R27, UR13, P5 ;  /* 0x0000000d1b007c0c */ /* 0x000fe4000afa1270 */
[----:B------:R-:W-:-:S02]  /*39e0*/  ISETP.LT.AND P4, PT, R29, UR13, P4 ;  /* 0x0000000d1d007c0c */ /* 0x000fc4000a781270 */
[----:B------:R-:W-:Y:S02]  /*39f0*/  LEA R29, P1, R48, R11, 0x1 ;  /* 0x0000000b301d7211 */ /* 0x000fe400078208ff */
[----:B------:R-:W-:Y:S02]  /*3a00*/  PRMT R13, RZ, 0x7610, R13 ;  /* 0x00007610ff0d7816 */ /* 0x000fe4000000000d */
[----:B------:R-:W-:Y:S02]  /*3a10*/  PRMT R28, RZ, 0x7610, R28 ;  /* 0x00007610ff1c7816 */ /* 0x000fe4000000001c */
[----:B------:R-:W-:Y:S01]  /*3a20*/  PRMT R21, RZ, 0x7610, R21 ;  /* 0x00007610ff157816 */ /* 0x000fe20000000015 */
[----:B--2---:R1:W-:Y:S02]  /*3a30*/  STL [R1+0x2b0], R26 ;  /* 0x0002b01a01007387 */ /* 0x0043e40000100800 */
[----:B-1----:R-:W-:-:S04]  /*3a40*/  LOP3.LUT R26, R12, 0x16, RZ, 0xfc, !PT ;  /* 0x000000160c1a7812 */ /* 0x002fc800078efcff */
[----:B------:R-:W-:Y:S02]  /*3a50*/  ISETP.LT.AND P0, PT, R26, UR13, P0 ;  /* 0x0000000d1a007c0c */ /* 0x000fe40008701270 */
[C---:B------:R-:W-:Y:S01]  /*3a60*/  LEA R26, P6, R47.reuse, R11, 0x1 ;  /* 0x0000000b2f1a7211 */ /* 0x040fe200078c08ff */
[----:B------:R0:W-:Y:S03]  /*3a70*/  STL [R1+0x30], R14 ;  /* 0x0000300e01007387 */ /* 0x0001e60000100800 */
[----:B------:R-:W-:Y:S01]  /*3a80*/  LEA.HI.X.SX32 R27, R47, R6, 0x1, P6 ;  /* 0x000000062f1b7211 */ /* 0x000fe200030f0eff */
[----:B------:R-:W-:Y:S04]  /*3a90*/  STL [R1+0x70], R26 ;  /* 0x0000701a01007387 */ /* 0x000fe80000100800 */
[----:B------:R1:W-:Y:S02]  /*3aa0*/  STL [R1+0x2c], R15 ;  /* 0x00002c0f01007387 */ /* 0x0003e40000100800 */
[----:B0-----:R-:W-:-:S02]  /*3ab0*/  @P0 IMAD.MOV.U32 R14, RZ, RZ, R26 ;  /* 0x000000ffff0e0224 */ /* 0x001fc400078e001a */
[----:B------:R-:W-:Y:S01]  /*3ac0*/  STL [R1+0x6c], R27 ;  /* 0x00006c1b01007387 */ /* 0x000fe20000100800 */
[----:B-1----:R-:W-:-:S03]  /*3ad0*/  @P0 IMAD.MOV.U32 R15, RZ, RZ, R27 ;  /* 0x000000ffff0f0224 */ /* 0x002fc600078e001b */
[----:B------:R-:W-:Y:S04]  /*3ae0*/  STL [R1+0xb0], R29 ;  /* 0x0000b01d01007387 */ /* 0x000fe80000100800 */
[----:B---3--:R0:W-:Y:S04]  /*3af0*/  STL [R1+0x29c], R30 ;  /* 0x00029c1e01007387 */ /* 0x0081e80000100800 */
[----:B------:R1:W2:Y:S01]  /*3b00*/  @P0 LDG.E.U16 R13, desc[UR24][R14.64] ;  /* 0x000000180e0d0981 */ /* 0x0002a2000c1e1500 */
[----:B------:R-:W-:Y:S02]  /*3b10*/  LEA R26, P0, R50, R11, 0x1 ;  /* 0x0000000b321a7211 */ /* 0x000fe400078008ff */
[----:B0-----:R-:W-:-:S02]  /*3b20*/  LEA.HI.X.SX32 R30, R48, R6, 0x1, P1 ;  /* 0x00000006301e7211 */ /* 0x001fc400008f0eff */
[----:B------:R-:W-:Y:S01]  /*3b30*/  LEA.HI.X.SX32 R27, R50, R6, 0x1, P0 ;  /* 0x00000006321b7211 */ /* 0x000fe200000f0eff */
[----:B-1----:R-:W-:Y:S02]  /*3b40*/  @P5 IMAD.MOV.U32 R14, RZ, RZ, R29 ;  /* 0x000000ffff0e5224 */ /* 0x002fe400078e001d */
[----:B------:R-:W-:-:S05]  /*3b50*/  @P5 IMAD.MOV.U32 R15, RZ, RZ, R30 ;  /* 0x000000ffff0f5224 */ /* 0x000fca00078e001e */
[----:B------:R0:W3:Y:S02]  /*3b60*/  @P5 LDG.E.U16 R28, desc[UR24][R14.64] ;  /* 0x000000180e1c5981 */ /* 0x0000e4000c1e1500 */
[----:B0-----:R-:W-:Y:S02]  /*3b70*/  @P4 IMAD.MOV.U32 R14, RZ, RZ, R26 ;  /* 0x000000ffff0e4224 */ /* 0x001fe400078e001a */
[----:B------:R-:W-:-:S05]  /*3b80*/  @P4 IMAD.MOV.U32 R15, RZ, RZ, R27 ;  /* 0x000000ffff0f4224 */ /* 0x000fca00078e001b */
[----:B------:R-:W4:Y:S01]  /*3b90*/  @P4 LDG.E.U16 R21, desc[UR24][R14.64] ;  /* 0x000000180e154981 */ /* 0x000f22000c1e1500 */
[----:B------:R-:W-:-:S03]  /*3ba0*/  PLOP3.LUT P0, PT, PT, PT, UP1, 0x80, 0x8 ;  /* 0x000000000008781c */ /* 0x000fc60003f0f018 */
[----:B------:R-:W-:Y:S04]  /*3bb0*/  STL [R1+0x4f0], R26 ;  /* 0x0004f01a01007387 */ /* 0x000fe80000100800 */
[----:B------:R-:W-:Y:S01]  /*3bc0*/  STL [R1+0xac], R30 ;  /* 0x0000ac1e01007387 */ /* 0x000fe20000100800 */
[----:B------:R-:W-:-:S03]  /*3bd0*/  PRMT R25, RZ, 0x7610, R25 ;  /* 0x00007610ff197816 */ /* 0x000fc60000000019 */
[----:B--2---:R0:W-:Y:S02]  /*3be0*/  STL [R1+0x330], R13 ;  /* 0x0003300d01007387 */ /* 0x0041e40000100800 */
[----:B0-----:R-:W-:-:S04]  /*3bf0*/  LOP3.LUT R13, R12, 0x46, RZ, 0xfc, !PT ;  /* 0x000000460c0d7812 */ /* 0x001fc800078efcff */
[----:B------:R-:W-:Y:S02]  /*3c00*/  ISETP.LT.AND P4, PT, R13, UR13, P0 ;  /* 0x0000000d0d007c0c */ /* 0x000fe40008781270 */
[C---:B------:R-:W-:Y:S01]  /*3c10*/  LEA R13, P1, R52.reuse, R11, 0x1 ;  /* 0x0000000b340d7211 */ /* 0x040fe200078208ff */
[----:B------:R0:W-:Y:S03]  /*3c20*/  STL [R1+0x4ec], R27 ;  /* 0x0004ec1b01007387 */ /* 0x0001e60000100800 */
[----:B------:R-:W-:Y:S01]  /*3c30*/  LEA.HI.X.SX32 R26, R52, R6, 0x1, P1 ;  /* 0x00000006341a7211 */ /* 0x000fe200008f0eff */
[----:B---3--:R1:W-:Y:S01]  /*3c40*/  STL [R1+0x268], R28 ;  /* 0x0002681c01007387 */ /* 0x0083e20000100800 */
[C---:B0-----:R-:W-:Y:S02]  /*3c50*/  LOP3.LUT R27, R12.reuse, 0x66, RZ, 0xfc, !PT ;  /* 0x000000660c1b7812 */ /* 0x041fe400078efcff */
[C---:B-1----:R-:W-:Y:S01]  /*3c60*/  LOP3.LUT R28, R12.reuse, 0x56, RZ, 0xfc, !PT ;  /* 0x000000560c1c7812 */ /* 0x042fe200078efcff */
[----:B----4-:R0:W-:Y:S04]  /*3c70*/  STL [R1+0x2ec], R21 ;  /* 0x0002ec1501007387 */ /* 0x0101e80000100800 */
[----:B------:R1:W-:Y:S01]  /*3c80*/  STL [R1+0x530], R13 ;  /* 0x0005300d01007387 */ /* 0x0003e20000100800 */
[----:B0-----:R-:W-:Y:S01]  /*3c90*/  LOP3.LUT R21, R12, 0x76, RZ, 0xfc, !PT ;  /* 0x000000760c157812 */ /* 0x001fe200078efcff */
[----:B------:R-:W-:-:S02]  /*3ca0*/  @P4 IMAD.MOV.U32 R12, RZ, RZ, R13 ;  /* 0x000000ffff0c4224 */ /* 0x000fc400078e000d */
[----:B-1----:R-:W-:-:S05]  /*3cb0*/  @P4 IMAD.MOV.U32 R13, RZ, RZ, R26 ;  /* 0x000000ffff0d4224 */ /* 0x002fca00078e001a */
[----:B------:R0:W2:Y:S01]  /*3cc0*/  @P4 LDG.E.U16 R25, desc[UR24][R12.64] ;  /* 0x000000180c194981 */ /* 0x0000a2000c1e1500 */
[----:B------:R-:W-:Y:S02]  /*3cd0*/  PLOP3.LUT P5, PT, PT, PT, UP1, 0x80, 0x8 ;  /* 0x000000000008781c */ /* 0x000fe40003faf018 */
[----:B------:R-:W-:Y:S02]  /*3ce0*/  PLOP3.LUT P0, PT, PT, PT, UP1, 0x80, 0x8 ;  /* 0x000000000008781c */ /* 0x000fe40003f0f018 */
[----:B------:R-:W-:Y:S02]  /*3cf0*/  ISETP.LT.AND P5, PT, R27, UR13, P5 ;  /* 0x0000000d1b007c0c */ /* 0x000fe4000afa1270 */
[----:B------:R-:W-:Y:S02]  /*3d00*/  ISETP.LT.AND P0, PT, R28, UR13, P0 ;  /* 0x0000000d1c007c0c */ /* 0x000fe40008701270 */
[C---:B------:R-:W-:Y:S01]  /*3d10*/  LEA R27, P6, R53.reuse, R11, 0x1 ;  /* 0x0000000b351b7211 */ /* 0x040fe200078c08ff */
[----:B------:R-:W-:Y:S04]  /*3d20*/  STL [R1+0x52c], R26 ;  /* 0x00052c1a01007387 */ /* 0x000fe80000100800 */
[----:B------:R-:W-:Y:S01]  /*3d30*/  STL [R1+0x578], R27 ;  /* 0x0005781b01007387 */ /* 0x000fe20000100800 */
[----:B0-----:R-:W-:-:S02]  /*3d40*/  LEA.HI.X.SX32 R12, R53, R6, 0x1, P6 ;  /* 0x00000006350c7211 */ /* 0x001fc400030f0eff */
[----:B------:R-:W-:-:S03]  /*3d50*/  PRMT R23, RZ, 0x7610, R23 ;  /* 0x00007610ff177816 */ /* 0x000fc60000000017 */
[----:B------:R-:W-:Y:S01]  /*3d60*/  @P0 IMAD.MOV.U32 R13, RZ, RZ, R12 ;  /* 0x000000ffff0d0224 */ /* 0x000fe200078e000c */
[----:B--2---:R0:W-:Y:S02]  /*3d70*/  STL [R1+0x260], R25 ;  /* 0x0002601901007387 */ /* 0x0041e40000100800 */
[----:B0-----:R-:W-:-:S05]  /*3d80*/  LEA R25, P4, R51, R11, 0x1 ;  /* 0x0000000b33197211 */ /* 0x001fca00078808ff */
[----:B------:R-:W-:Y:S04]  /*3d90*/  STL [R1+0x5a0], R25 ;  /* 0x0005a01901007387 */ /* 0x000fe80000100800 */
[----:B------:R0:W-:Y:S02]  /*3da0*/  STL [R1+0x574], R12 ;  /* 0x0005740c01007387 */ /* 0x0001e40000100800 */
[----:B0-----:R-:W-:-:S05]  /*3db0*/  @P0 IMAD.MOV.U32 R12, RZ, RZ, R27 ;  /* 0x000000ffff0c0224 */ /* 0x001fca00078e001b */
[----:B------:R0:W2:Y:S01]  /*3dc0*/  @P0 LDG.E.U16 R23, desc[UR24][R12.64] ;  /* 0x000000180c170981 */ /* 0x0000a2000c1e1500 */
[----:B------:R-:W-:Y:S02]  /*3dd0*/  PLOP3.LUT P1, PT, PT, PT, UP1, 0x80, 0x8 ;  /* 0x000000000008781c */ /* 0x000fe40003f2f018 */
[----:B------:R-:W-:Y:S02]  /*3de0*/  LEA.HI.X.SX32 R26, R51, R6, 0x1, P4 ;  /* 0x00000006331a7211 */ /* 0x000fe400020f0eff */
[----:B------:R-:W-:Y:S02]  /*3df0*/  ISETP.LT.AND P1, PT, R21, UR13, P1 ;  /* 0x0000000d15007c0c */ /* 0x000fe40008f21270 */
[----:B------:R-:W-:Y:S02]  /*3e00*/  LEA R21, P6, R49, R11, 0x1 ;  /* 0x0000000b31157211 */ /* 0x000fe400078c08ff */
[----:B------:R-:W-:Y:S01]  /*3e10*/  PRMT R22, RZ, 0x7610, R22 ;  /* 0x00007610ff167816 */ /* 0x000fe20000000016 */
[----:B0-----:R-:W-:-:S02]  /*3e20*/  @P5 IMAD.MOV.U32 R12, RZ, RZ, R25 ;  /* 0x000000ffff0c5224 */ /* 0x001fc400078e0019 */
[----:B------:R-:W-:Y:S01]  /*3e30*/  STL [R1+0x5b0], R21 ;  /* 0x0005b01501007387 */ /* 0x000fe20000100800 */
[----:B------:R-:W-:-:S03]  /*3e40*/  @P5 IMAD.MOV.U32 R13, RZ, RZ, R26 ;  /* 0x000000ffff0d5224 */ /* 0x000fc600078e001a */
[----:B------:R-:W-:Y:S01]  /*3e50*/  STL [R1+0x59c], R26 ;  /* 0x00059c1a01007387 */ /* 0x000fe20000100800 */
[----:B------:R-:W-:-:S03]  /*3e60*/  PRMT R14, RZ, 0x7610, R14 ;  /* 0x00007610ff0e7816 */ /* 0x000fc6000000000e */
[----:B------:R0:W3:Y:S02]  /*3e70*/  @P5 LDG.E.U16 R22, desc[UR24][R12.64] ;  /* 0x000000180c165981 */ /* 0x0000e4000c1e1500 */
[----:B0-----:R-:W-:Y:S02]  /*3e80*/  @P1 IMAD.MOV.U32 R12, RZ, RZ, R21 ;  /* 0x000000ffff0c1224 */ /* 0x001fe400078e0015 */
[----:B--2---:R0:W-:Y:S02]  /*3e90*/  STL [R1+0x2a8], R23 ;  /* 0x0002a81701007387 */ /* 0x0041e40000100800 */
[----:B0-----:R-:W-:-:S05]  /*3ea0*/  LEA.HI.X.SX32 R23, R49, R6, 0x1, P6 ;  /* 0x0000000631177211 */ /* 0x001fca00030f0eff */
[----:B------:R-:W-:-:S05]  /*3eb0*/  @P1 IMAD.MOV.U32 R13, RZ, RZ, R23 ;  /* 0x000000ffff0d1224 */ /* 0x000fca00078e0017 */
[----:B------:R0:W2:Y:S01]  /*3ec0*/  @P1 LDG.E.U16 R14, desc[UR24][R12.64] ;  /* 0x000000180c0e1981 */ /* 0x0000a2000c1e1500 */
[----:B------:R-:W1:Y:S03]  /*3ed0*/  S2R R48, SR_TID.X ;  /* 0x0000000000307919 */ /* 0x000e660000002100 */
[----:B------:R-:W-:Y:S01]  /*3ee0*/  STL [R1+0x5ac], R23 ;  /* 0x0005ac1701007387 */ /* 0x000fe20000100800 */
[----:B------:R-:W-:-:S03]  /*3ef0*/  PLOP3.LUT P0, PT, PT, PT, UP1, 0x80, 0x8 ;  /* 0x000000000008781c */ /* 0x000fc60003f0f018 */
[----:B---3--:R1:W-:Y:S01]  /*3f00*/  STL [R1+0x2a4], R22 ;  /* 0x0002a41601007387 */ /* 0x0083e20000100800 */
[----:B------:R-:W-:Y:S02]  /*3f10*/  PLOP3.LUT P1, PT, PT, PT, UP1, 0x80, 0x8 ;  /* 0x000000000008781c */ /* 0x000fe40003f2f018 */
[----:B------:R-:W-:Y:S02]  /*3f20*/  PRMT R24, RZ, 0x7610, R24 ;  /* 0x00007610ff187816 */ /* 0x000fe40000000018 */
[----:B-1----:R-:W-:-:S04]  /*3f30*/  LEA.HI R22, R48, 0xe, RZ, 0x1a ;  /* 0x0000000e30167811 */ /* 0x002fc800078fd0ff */
[C---:B------:R-:W-:Y:S01]  /*3f40*/  ISETP.LT.AND P0, PT, R22.reuse, UR13, P0 ;  /* 0x0000000d16007c0c */ /* 0x040fe20008701270 */
[----:B0-----:R-:W-:-:S05]  /*3f50*/  IMAD R12, R22, UR14, RZ ;  /* 0x0000000e160c7c24 */ /* 0x001fca000f8e02ff */
[----:B------:R-:W-:-:S04]  /*3f60*/  LEA R25, P5, R12, R11, 0x1 ;  /* 0x0000000b0c197211 */ /* 0x000fc800078a08ff */
[----:B------:R-:W-:Y:S02]  /*3f70*/  LEA.HI.X.SX32 R12, R12, R6, 0x1, P5 ;  /* 0x000000060c0c7211 */ /* 0x000fe400028f0eff */
[C---:B------:R-:W-:Y:S02]  /*3f80*/  LEA.HI R21, R48.reuse, 0x2e, RZ, 0x1a ;  /* 0x0000002e30157811 */ /* 0x040fe400078fd0ff */
[----:B------:R-:W-:Y:S02]  /*3f90*/  PLOP3.LUT P4, PT, PT, PT, UP1, 0x80, 0x8 ;  /* 0x000000000008781c */ /* 0x000fe40003f8f018 */
[----:B------:R-:W-:Y:S02]  /*3fa0*/  PRMT R17, RZ, 0x7610, R17 ;  /* 0x00007610ff117816 */ /* 0x000fe40000000011 */
[----:B------:R-:W-:Y:S02]  /*3fb0*/  ISETP.LT.AND P4, PT, R21, UR13, P4 ;  /* 0x0000000d15007c0c */ /* 0x000fe4000a781270 */
[----:B------:R-:W-:Y:S01]  /*3fc0*/  PRMT R20, RZ, 0x7610, R20 ;  /* 0x00007610ff147816 */ /* 0x000fe20000000014 */
[----:B--2---:R0:W-:Y:S02]  /*3fd0*/  STL [R1+0x2dc], R14 ;  /* 0x0002dc0e01007387 */ /* 0x0041e40000100800 */
[----:B0-----:R-:W-:-:S05]  /*3fe0*/  LEA.HI R14, R48, 0x1e, RZ, 0x1a ;  /* 0x0000001e300e7811 */ /* 0x001fca00078fd0ff */
[C---:B------:R-:W-:Y:S01]  /*3ff0*/  IMAD R13, R14.reuse, UR14, RZ ;  /* 0x0000000e0e0d7c24 */ /* 0x040fe2000f8e02ff */
[----:B------:R-:W-:-:S04]  /*4000*/  ISETP.LT.AND P1, PT, R14, UR13, P1 ;  /* 0x0000000d0e007c0c */ /* 0x000fc80008f21270 */
[C---:B------:R-:W-:Y:S01]  /*4010*/  LEA R22, P6, R13.reuse, R11, 0x1 ;  /* 0x0000000b0d167211 */ /* 0x040fe200078c08ff */
[----:B------:R-:W-:Y:S03]  /*4020*/  STL [R1+0x50], R25 ;  /* 0x0000501901007387 */ /* 0x000fe60000100800 */
[----:B------:R-:W-:Y:S01]  /*4030*/  LEA.HI.X.SX32 R23, R13, R6, 0x1, P6 ;  /* 0x000000060d177211 */ /* 0x000fe200030f0eff */
[----:B------:R-:W-:Y:S01]  /*4040*/  STL [R1+0x90], R22 ;  /* 0x0000901601007387 */ /* 0x000fe20000100800 */
[----:B------:R-:W-:-:S03]  /*4050*/  @P0 IMAD.MOV.U32 R13, RZ, RZ, R12 ;  /* 0x000000ffff0d0224 */ /* 0x000fc600078e000c */
[----:B------:R0:W-:Y:S01]  /*4060*/  STL [R1+0x4c], R12 ;  /* 0x00004c0c01007387 */ /* 0x0001e20000100800 */
[----:B------:R-:W-:Y:S02]  /*4070*/  IMAD R14, R21, UR14, RZ ;  /* 0x0000000e150e7c24 */ /* 0x000fe4000f8e02ff */
[----:B0-----:R-:W-:-:S03]  /*4080*/  @P0 IMAD.MOV.U32 R12, RZ, RZ, R25 ;  /* 0x000000ffff0c0224 */ /* 0x001fc600078e0019 */
[C---:B------:R-:W-:Y:S02]  /*4090*/  LEA R21, P5, R14.reuse, R11, 0x1 ;  /* 0x0000000b0e157211 */ /* 0x040fe400078a08ff */
[----:B------:R0:W2:Y:S02]  /*40a0*/  @P0 LDG.E.U16 R24, desc[UR24][R12.64] ;  /* 0x000000180c180981 */ /* 0x0000a4000c1e1500 */
[----:B------:R-:W-:Y:S01]  /*40b0*/  LEA.HI.X.SX32 R14, R14, R6, 0x1, P5 ;  /* 0x000000060e0e7211 */ /* 0x000fe200028f0eff */
[----:B0-----:R-:W-:Y:S02]  /*40c0*/  @P1 IMAD.MOV.U32 R12, RZ, RZ, R22 ;  /* 0x000000ffff0c1224 */ /* 0x001fe400078e0016 */
[----:B------:R-:W-:-:S05]  /*40d0*/  @P1 IMAD.MOV.U32 R13, RZ, RZ, R23 ;  /* 0x000000ffff0d1224 */ /* 0x000fca00078e0017 */
[----:B------:R0:W3:Y:S02]  /*40e0*/  @P1 LDG.E.U16 R17, desc[UR24][R12.64] ;  /* 0x000000180c111981 */ /* 0x0000e4000c1e1500 */
[----:B0-----:R-:W-:Y:S02]  /*40f0*/  @P4 IMAD.MOV.U32 R12, RZ, RZ, R21 ;  /* 0x000000ffff0c4224 */ /* 0x001fe400078e0015 */
[----:B------:R-:W-:-:S05]  /*4100*/  @P4 IMAD.MOV.U32 R13, RZ, RZ, R14 ;  /* 0x000000ffff0d4224 */ /* 0x000fca00078e000e */
[----:B------:R0:W4:Y:S04]  /*4110*/  @P4 LDG.E.U16 R20, desc[UR24][R12.64] ;  /* 0x000000180c144981 */ /* 0x000128000c1e1500 */
[----:B------:R-:W-:Y:S04]  /*4120*/  STL [R1+0x4d0], R21 ;  /* 0x0004d01501007387 */ /* 0x000fe80000100800 */
[----:B------:R-:W-:Y:S04]  /*4130*/  STL [R1+0x8c], R23 ;  /* 0x00008c1701007387 */ /* 0x000fe80000100800 */
[----:B------:R1:W-:Y:S01]  /*4140*/  STL [R1+0x4cc], R14 ;  /* 0x0004cc0e01007387 */ /* 0x0003e20000100800 */
[----:B------:R-:W-:-:S02]  /*4150*/  PLOP3.LUT P0, PT, PT, PT, UP1, 0x80, 0x8 ;  /* 0x000000000008781c */ /* 0x000fc40003f0f018 */
[----:B-1----:R-:W-:Y:S02]  /*4160*/  LEA.HI R14, R48, 0x4e, RZ, 0x1a ;  /* 0x0000004e300e7811 */ /* 0x002fe400078fd0ff */
[----:B------:R-:W-:-:S03]  /*4170*/  PLOP3.LUT P4, PT, PT, PT, UP1, 0x80, 0x8 ;  /* 0x000000000008781c */ /* 0x000fc60003f8f018 */
[C---:B0-----:R-:W-:Y:S01]  /*4180*/  IMAD R13, R14.reuse, UR14, RZ ;  /* 0x0000000e0e0d7c24 */ /* 0x041fe2000f8e02ff */
[----:B------:R-:W-:Y:S02]  /*4190*/  PLOP3.LUT P1, PT, PT, PT, UP1, 0x80, 0x8 ;  /* 0x000000000008781c */ /* 0x000fe40003f2f018 */
[----:B------:R-:W-:Y:S02]  /*41a0*/  ISETP.LT.AND P4, PT, R14, UR13, P4 ;  /* 0x0000000d0e007c0c */ /* 0x000fe4000a781270 */
[----:B------:R-:W-:Y:S01]  /*41b0*/  PRMT R19, RZ, 0x7610, R19 ;  /* 0x00007610ff137816 */ /* 0x000fe20000000013 */
[----:B---3--:R0:W-:Y:S02]  /*41c0*/  STL [R1+0x2e4], R17 ;  /* 0x0002e41101007387 */ /* 0x0081e40000100800 */
[----:B0-----:R-:W-:-:S04]  /*41d0*/  LEA.HI R17, R48, 0x3e, RZ, 0x1a ;  /* 0x0000003e30117811 */ /* 0x001fc800078fd0ff */
[C---:B------:R-:W-:Y:S01]  /*41e0*/  ISETP.LT.AND P0, PT, R17.reuse, UR13, P0 ;  /* 0x0000000d11007c0c */ /* 0x040fe20008701270 */
[----:B------:R-:W-:Y:S01]  /*41f0*/  IMAD R12, R17, UR14, RZ ;  /* 0x0000000e110c7c24 */ /* 0x000fe2000f8e02ff */
[----:B----4-:R0:W-:Y:S04]  /*4200*/  STL [R1+0x264], R20 ;  /* 0x0002641401007387 */ /* 0x0101e80000100800 */
[CC--:B------:R-:W-:Y:S02]  /*4210*/  LEA R21, P6, R12.reuse, R11.reuse, 0x1 ;  /* 0x0000000b0c157211 */ /* 0x0c0fe400078c08ff */
[----:B------:R-:W-:Y:S02]  /*4220*/  LEA R17, P5, R13, R11, 0x1 ;  /* 0x0000000b0d117211 */ /* 0x000fe400078a08ff */
[----:B------:R-:W-:-:S02]  /*4230*/  LEA.HI.X.SX32 R22, R12, R6, 0x1, P6 ;  /* 0x000000060c167211 */ /* 0x000fc400030f0eff */
[----:B0-----:R-:W-:Y:S01]  /*4240*/  LEA.HI R20, R48, 0x5e, RZ, 0x1a ;  /* 0x0000005e30147811 */ /* 0x001fe200078fd0ff */
[----:B------:R-:W-:-:S03]  /*4250*/  @P0 IMAD.MOV.U32 R12, RZ, RZ, R21 ;  /* 0x000000ffff0c0224 */ /* 0x000fc600078e0015 */
[C---:B------:R-:W-:Y:S01]  /*4260*/  ISETP.LT.AND P1, PT, R20.reuse, UR13, P1 ;  /* 0x0000000d14007c0c */ /* 0x040fe20008f21270 */
[----:B------:R-:W-:Y:S01]  /*4270*/  IMAD R14, R20, UR14, RZ ;  /* 0x0000000e140e7c24 */ /* 0x000fe2000f8e02ff */
[----:B------:R-:W-:Y:S01]  /*4280*/  LEA.HI.X.SX32 R20, R13, R6, 0x1, P5 ;  /* 0x000000060d147211 */ /* 0x000fe200028f0eff */
[----:B------:R-:W-:-:S05]  /*4290*/  @P0 IMAD.MOV.U32 R13, RZ, RZ, R22 ;  /* 0x000000ffff0d0224 */ /* 0x000fca00078e0016 */
[----:B------:R0:W3:Y:S01]  /*42a0*/  @P0 LDG.E.U16 R19, desc[UR24][R12.64] ;  /* 0x000000180c130981 */ /* 0x0000e2000c1e1500 */
[----:B------:R-:W-:-:S03]  /*42b0*/  PRMT R15, RZ, 0x7610, R15 ;  /* 0x00007610ff0f7816 */ /* 0x000fc6000000000f */
[----:B------:R-:W-:Y:S04]  /*42c0*/  STL [R1+0x510], R21 ;  /* 0x0005101501007387 */ /* 0x000fe80000100800 */
[----:B------:R-:W-:Y:S01]  /*42d0*/  STL [R1+0x550], R17 ;  /* 0x0005501101007387 */ /* 0x000fe20000100800 */
[----:B0-----:R-:W-:-:S03]  /*42e0*/  @P4 IMAD.MOV.U32 R12, RZ, RZ, R17 ;  /* 0x000000ffff0c4224 */ /* 0x001fc600078e0011 */
[----:B------:R-:W-:Y:S01]  /*42f0*/  STL [R1+0x50c], R22 ;  /* 0x00050c1601007387 */ /* 0x000fe20000100800 */
[----:B------:R-:W-:-:S03]  /*4300*/  @P4 IMAD.MOV.U32 R13, RZ, RZ, R20 ;  /* 0x000000ffff0d4224 */ /* 0x000fc600078e0014 */
[----:B--2---:R-:W-:Y:S04]  /*4310*/  STL [R1+0x21c], R24 ;  /* 0x00021c1801007387 */ /* 0x004fe80000100800 */
[----:B------:R-:W-:Y:S04]  /*4320*/  STL [R1+0x54c], R20 ;  /* 0x00054c1401007387 */ /* 0x000fe80000100800 */
[----:B------:R0:W2:Y:S01]  /*4330*/  @P4 LDG.E.U16 R15, desc[UR24][R12.64] ;  /* 0x000000180c0f4981 */ /* 0x0000a2000c1e1500 */
[----:B------:R-:W-:-:S03]  /*4340*/  PRMT R16, RZ, 0x7610, R16 ;  /* 0x00007610ff107816 */ /* 0x000fc60000000010 */
[----:B---3--:R1:W-:Y:S02]  /*4350*/  STL [R1+0x2ac], R19 ;  /* 0x0002ac1301007387 */ /* 0x0083e40000100800 */
[----:B-1----:R-:W-:-:S04]  /*4360*/  LEA R19, P0, R14, R11, 0x1 ;  /* 0x0000000b0e137211 */ /* 0x002fc800078008ff */
[----:B------:R-:W-:Y:S01]  /*4370*/  LEA.HI.X.SX32 R14, R14, R6, 0x1, P0 ;  /* 0x000000060e0e7211 */ /* 0x000fe200000f0eff */
[----:B0-----:R-:W-:-:S04]  /*4380*/  @P1 IMAD.MOV.U32 R12, RZ, RZ, R19 ;  /* 0x000000ffff0c1224 */ /* 0x001fc800078e0013 */
[----:B------:R-:W-:-:S05]  /*4390*/  @P1 IMAD.MOV.U32 R13, RZ, RZ, R14 ;  /* 0x000000ffff0d1224 */ /* 0x000fca00078e000e */
[----:B------:R-:W3:Y:S01]  /*43a0*/  @P1 LDG.E.U16 R16, desc[UR24][R12.64] ;  /* 0x000000180c101981 */ /* 0x000ee2000c1e1500 */
[----:B------:R-:W-:-:S03]  /*43b0*/  PLOP3.LUT P0, PT, PT, PT, UP1, 0x80, 0x8 ;  /* 0x000000000008781c */ /* 0x000fc60003f0f018 */
[----:B------:R-:W-:Y:S04]  /*43c0*/  STL [R1+0x598], R19 ;  /* 0x0005981301007387 */ /* 0x000fe80000100800 */
[----:B--2---:R0:W-:Y:S01]  /*43d0*/  STL [R1+0x25c], R15 ;  /* 0x00025c0f01007387 */ /* 0x0041e20000100800 */
[----:B------:R-:W-:-:S03]  /*43e0*/  LEA.HI R17, R48, 0x7e, RZ, 0x1a ;  /* 0x0000007e30117811 */ /* 0x000fc600078fd0ff */
[----:B------:R1:W-:Y:S01]  /*43f0*/  STL [R1+0x594], R14 ;  /* 0x0005940e01007387 */ /* 0x0003e20000100800 */
[----:B0-----:R-:W-:-:S04]  /*4400*/  LEA.HI R15, R48, 0x6e, RZ, 0x1a ;  /* 0x0000006e300f7811 */ /* 0x001fc800078fd0ff */
[C---:B------:R-:W-:Y:S01]  /*4410*/  ISETP.LT.AND P1, PT, R15.reuse, UR13, P0 ;  /* 0x0000000d0f007c0c */ /* 0x040fe20008721270 */
[----:B-1----:R-:W-:Y:S01]  /*4420*/  IMAD R14, R15, UR14, RZ ;  /* 0x0000000e0f0e7c24 */ /* 0x002fe2000f8e02ff */
[----:B------:R-:W-:-:S04]  /*4430*/  PLOP3.LUT P0, PT, PT, PT, UP1, 0x80, 0x8 ;  /* 0x000000000008781c */ /* 0x000fc80003f0f018 */
[C---:B------:R-:W-:Y:S02]  /*4440*/  LEA R15, P6, R14.reuse, R11, 0x1 ;  /* 0x0000000b0e0f7211 */ /* 0x040fe400078c08ff */
[C---:B------:R-:W-:Y:S02]  /*4450*/  ISETP.LT.AND P0, PT, R17.reuse, UR13, P0 ;  /* 0x0000000d11007c0c */ /* 0x040fe40008701270 */
[----:B------:R-:W-:Y:S02]  /*4460*/  LEA.HI.X.SX32 R19, R14, R6, 0x1, P6 ;  /* 0x000000060e137211 */ /* 0x000fe400030f0eff */
[----:B------:R-:W-:Y:S01]  /*4470*/  PRMT R18, RZ, 0x7610, R18 ;  /* 0x00007610ff127816 */ /* 0x000fe20000000012 */
[----:B------:R-:W-:Y:S01]  /*4480*/  @P1 IMAD.MOV.U32 R14, RZ, RZ, R15 ;  /* 0x000000ffff0e1224 */ /* 0x000fe200078e000f */
[----:B------:R-:W-:Y:S01]  /*4490*/  ISETP.GT.U32.AND P4, PT, R2, R10, PT ;  /* 0x0000000a0200720c */ /* 0x000fe20003f84070 */
[----:B---3--:R0:W-:Y:S02]  /*44a0*/  STL [R1+0x220], R16 ;  /* 0x0002201001007387 */ /* 0x0081e40000100800 */
[----:B0-----:R-:W-:-:S02]  /*44b0*/  IMAD R16, R17, UR14, RZ ;  /* 0x0000000e11107c24 */ /* 0x001fc4000f8e02ff */
[----:B------:R0:W-:Y:S03]  /*44c0*/  STL [R1+0x5a8], R15 ;  /* 0x0005a80f01007387 */ /* 0x0001e60000100800 */
[----:B------:R-:W-:-:S04]  /*44d0*/  LEA R17, P6, R16, R11, 0x1 ;  /* 0x0000000b10117211 */ /* 0x000fc800078c08ff */
[----:B------:R-:W-:Y:S01]  /*44e0*/  LEA.HI.X.SX32 R16, R16, R6, 0x1, P6 ;  /* 0x0000000610107211 */ /* 0x000fe200030f0eff */
[----:B0-----:R-:W-:Y:S01]  /*44f0*/  @P1 IMAD.MOV.U32 R15, RZ, RZ, R19 ;  /* 0x000000ffff0f1224 */ /* 0x001fe200078e0013 */
[----:B------:R-:W-:-:S04]  /*4500*/  PRMT R11, RZ, 0x7610, R11 ;  /* 0x00007610ff0b7816 */ /* 0x000fc8000000000b */
[----:B------:R0:W2:Y:S02]  /*4510*/  @P1 LDG.E.U16 R18, desc[UR24][R14.64] ;  /* 0x000000180e121981 */ /* 0x0000a4000c1e1500 */
[----:B0-----:R-:W-:Y:S02]  /*4520*/  @P0 IMAD.MOV.U32 R14, RZ, RZ, R17 ;  /* 0x000000ffff0e0224 */ /* 0x001fe400078e0011 */
[----:B------:R-:W-:-:S05]  /*4530*/  @P0 IMAD.MOV.U32 R15, RZ, RZ, R16 ;  /* 0x000000ffff0f0224 */ /* 0x000fca00078e0010 */
[----:B------:R0:W3:Y:S01]  /*4540*/  @P0 LDG.E.U16 R11, desc[UR24][R14.64] ;  /* 0x000000180e0b0981 */ /* 0x0000e2000c1e1500 */
[----:B------:R-:W-:Y:S01]  /*4550*/  @!P4 IMAD.IADD R10, R10, 0x1, -R2 ;  /* 0x000000010a0ac824 */ /* 0x000fe200078e0a02 */
[----:B------:R-:W-:-:S04]  /*4560*/  ISETP.GT.U32.AND P4, PT, R2, R9, PT ;  /* 0x000000090200720c */ /* 0x000fc80003f84070 */
[----:B------:R-:W-:Y:S02]  /*4570*/  ISETP.GT.U32.AND P5, PT, R2, R10, PT ;  /* 0x0000000a0200720c */ /* 0x000fe40003fa4070 */
[----:B------:R-:W-:-:S07]  /*4580*/  LOP3.LUT R12, R0, 0x2, R55, 0xfe, !PT ;  /* 0x00000002000c7812 */ /* 0x000fce00078efe37 */
[----:B------:R-:W-:-:S04]  /*4590*/  @!P4 IMAD.IADD R9, R9, 0x1, -R2 ;  /* 0x000000010909c824 */ /* 0x000fc800078e0a02 */
[----:B------:R-:W-:Y:S01]  /*45a0*/  @!P5 IMAD.IADD R10, R10, 0x1, -R2 ;  /* 0x000000010a0ad824 */ /* 0x000fe200078e0a02 */
[----:B------:R-:W-:Y:S02]  /*45b0*/  ISETP.GT.U32.AND P5, PT, R2, R9, PT ;  /* 0x000000090200720c */ /* 0x000fe40003fa4070 */
[----:B------:R-:W-:Y:S02]  /*45c0*/  IABS R13, R12 ;  /* 0x0000000c000d7213 */ /* 0x000fe40000000000 */
[----:B------:R-:W-:Y:S02]  /*45d0*/  ISETP.GE.AND P1, PT, R54, RZ, PT ;  /* 0x000000ff3600720c */ /* 0x000fe40003f26270 */
[----:B------:R-:W-:Y:S01]  /*45e0*/  ISETP.GT.U32.AND P6, PT, R2, R8, PT ;  /* 0x000000080200720c */ /* 0x000fe20003fc4070 */
[----:B------:R-:W-:-:S04]  /*45f0*/  IMAD.HI.U32 R6, R3, R13, RZ ;  /* 0x0000000d03067227 */ /* 0x000fc800078e00ff */
[----:B------:R-:W-:Y:S02]  /*4600*/  IMAD.MOV R6, RZ, RZ, -R6 ;  /* 0x000000ffff067224 */ /* 0x000fe400078e0a06 */
[----:B------:R-:W-:Y:S02]  /*4610*/  @!P5 IMAD.IADD R9, R9, 0x1, -R2 ;  /* 0x000000010909d824 */ /* 0x000fe400078e0a02 */
[----:B------:R-:W-:Y:S02]  /*4620*/  IMAD R6, R2, R6, R13 ;  /* 0x0000000602067224 */ /* 0x000fe400078e020d */
[----:B------:R-:W-:Y:S02]  /*4630*/  IMAD.MOV.U32 R62, RZ, RZ, R9 ;  /* 0x000000ffff3e7224 */ /* 0x000fe400078e0009 */
[----:B------:R-:W-:Y:S02]  /*4640*/  IMAD.MOV.U32 R63, RZ, RZ, R10 ;  /* 0x000000ffff3f7224 */ /* 0x000fe400078e000a */
[----:B------:R-:W-:-:S02]  /*4650*/  @!P6 IMAD.IADD R8, R8, 0x1, -R2 ;  /* 0x000000010808e824 */ /* 0x000fc400078e0a02 */
[----:B------:R-:W-:Y:S01]  /*4660*/  @!P1 IMAD.MOV R62, RZ, RZ, -R62 ;  /* 0x000000ffff3e9224 */ /* 0x000fe200078e0a3e */
[C---:B------:R-:W-:Y:S01]  /*4670*/  ISETP.GT.U32.AND P1, PT, R2.reuse, R6, PT ;  /* 0x000000060200720c */ /* 0x040fe20003f24070 */
[----:B------:R-:W-:Y:S01]  /*4680*/  @!P3 IMAD.MOV R63, RZ, RZ, -R63 ;  /* 0x000000ffff3fb224 */ /* 0x000fe200078e0a3f */
[----:B------:R-:W-:Y:S01]  /*4690*/  ISETP.GT.U32.AND P3, PT, R2, R8, PT ;  /* 0x000000080200720c */ /* 0x000fe20003f64070 */
[----:B------:R-:W-:Y:S01]  /*46a0*/  STL [R1+0x5a4], R19 ;  /* 0x0005a41301007387 */ /* 0x000fe20000100800 */
[----:B------:R-:W-:-:S03]  /*46b0*/  LOP3.LUT R10, R0, 0x3, R55, 0xfe, !PT ;  /* 0x00000003000a7812 */ /* 0x000fc600078efe37 */
[----:B------:R1:W-:Y:S01]  /*46c0*/  STL [R1+0x560], R17 ;  /* 0x0005601101007387 */ /* 0x0003e20000100800 */
[----:B0-----:R-:W-:-:S03]  /*46d0*/  IABS R15, R10 ;  /* 0x0000000a000f7213 */ /* 0x001fc60000000000 */
[----:B------:R0:W-:Y:S01]  /*46e0*/  STL [R1+0x55c], R16 ;  /* 0x00055c1001007387 */ /* 0x0001e20000100800 */
[----:B------:R-:W-:Y:S01]  /*46f0*/  ISETP.GE.AND P6, PT, R10, RZ, PT ;  /* 0x000000ff0a00720c */ /* 0x000fe20003fc6270 */
[--C-:B------:R-:W-:Y:S01]  /*4700*/  @!P1 IMAD.IADD R6, R6, 0x1, -R2.reuse ;  /* 0x0000000106069824 */ /* 0x100fe200078e0a02 */
[----:B------:R-:W-:Y:S01]  /*4710*/  ISETP.GE.AND P4, PT, R56, RZ, PT ;  /* 0x000000ff3800720c */ /* 0x000fe20003f86270 */
[----:B------:R-:W-:Y:S01]  /*4720*/  IMAD.HI.U32 R9, R3, R15, RZ ;  /* 0x0000000f03097227 */ /* 0x000fe200078e00ff */
[----:B------:R-:W-:Y:S02]  /*4730*/  LOP3.LUT R10, R0, 0x5, R55, 0xfe, !PT ;  /* 0x00000005000a7812 */ /* 0x000fe400078efe37 */
[----:B------:R-:W-:Y:S01]  /*4740*/  ISETP.GT.U32.AND P1, PT, R2, R6, PT ;  /* 0x000000060200720c */ /* 0x000fe20003f24070 */
[----:B------:R-:W-:Y:S01]  /*4750*/  @!P3 IMAD.IADD R8, R8, 0x1, -R2 ;  /* 0x000000010808b824 */ /* 0x000fe200078e0a02 */
[----:B------:R-:W-:Y:S01]  /*4760*/  ISETP.GE.AND P3, PT, R10, RZ, PT ;  /* 0x000000ff0a00720c */ /* 0x000fe20003f66270 */
[----:B------:R-:W-:Y:S01]  /*4770*/  IMAD.MOV R9, RZ, RZ, -R9 ;  /* 0x000000ffff097224 */ /* 0x000fe200078e0a09 */
[----:B------:R-:W-:Y:S01]  /*4780*/  IABS R13, R10 ;  /* 0x0000000a000d7213 */ /* 0x000fe20000000000 */
[----:B------:R-:W-:-:S02]  /*4790*/  IMAD.MOV.U32 R60, RZ, RZ, R8 ;  /* 0x000000ffff3c7224 */ /* 0x000fc400078e0008 */
[----:B------:R-:W-:Y:S02]  /*47a0*/  IMAD R15, R2, R9, R15 ;  /* 0x00000009020f7224 */ /* 0x000fe400078e020f */
[----:B------:R-:W-:-:S03]  /*47b0*/  @!P4 IMAD.MOV R60, RZ, RZ, -R60 ;  /* 0x000000ffff3cc224 */ /* 0x000fc600078e0a3c */
[----:B------:R-:W-:Y:S01]  /*47c0*/  ISETP.GT.U32.AND P4, PT, R2, R15, PT ;  /* 0x0000000f0200720c */ /* 0x000fe20003f84070 */
[----:B------:R-:W-:-:S04]  /*47d0*/  IMAD.HI.U32 R9, R3, R13, RZ ;  /* 0x0000000d03097227 */ /* 0x000fc800078e00ff */
[--C-:B------:R-:W-:Y:S02]  /*47e0*/  @!P1 IMAD.IADD R6, R6, 0x1, -R2.reuse ;  /* 0x0000000106069824 */ /* 0x100fe400078e0a02 */
[----:B------:R-:W-:Y:S01]  /*47f0*/  IMAD.MOV R8, RZ, RZ, -R9 ;  /* 0x000000ffff087224 */ /* 0x000fe200078e0a09 */
[C-C-:B-1----:R-:W-:Y:S02]  /*4800*/  LOP3.LUT R17, R0.reuse, 0x6, R55.reuse, 0xfe, !PT ;  /* 0x0000000600117812 */ /* 0x142fe400078efe37 */
[----:B------:R-:W-:Y:S01]  /*4810*/  LOP3.LUT R23, R0, 0x7, R55, 0xfe, !PT ;  /* 0x0000000700177812 */ /* 0x000fe200078efe37 */
[----:B------:R-:W-:Y:S01]  /*4820*/  IMAD R13, R2, R8, R13 ;  /* 0x00000008020d7224 */ /* 0x000fe200078e020d */
[----:B------:R-:W-:Y:S01]  /*4830*/  ISETP.GE.AND P0, PT, R12, RZ, PT ;  /* 0x000000ff0c00720c */ /* 0x000fe20003f06270 */
[----:B------:R-:W-:Y:S01]  /*4840*/  @!P4 IMAD.IADD R15, R15, 0x1, -R2 ;  /* 0x000000010f0fc824 */ /* 0x000fe200078e0a02 */
[----:B------:R-:W-:Y:S02]  /*4850*/  IABS R12, R17 ;  /* 0x00000011000c7213 */ /* 0x000fe40000000000 */
[----:B------:R-:W-:-:S03]  /*4860*/  ISETP.GT.U32.AND P4, PT, R2, R13, PT ;  /* 0x0000000d0200720c */ /* 0x000fc60003f84070 */
[----:B0-----:R-:W-:Y:S01]  /*4870*/  IMAD.HI.U32 R16, R3, R12, RZ ;  /* 0x0000000c03107227 */ /* 0x001fe200078e00ff */
[----:B------:R-:W-:-:S03]  /*4880*/  LOP3.LUT R20, R0, 0x8, R55, 0xfe, !PT ;  /* 0x0000000800147812 */ /* 0x000fc600078efe37 */
[----:B------:R-:W-:Y:S02]  /*4890*/  IMAD.MOV R9, RZ, RZ, -R16 ;  /* 0x000000ffff097224 */ /* 0x000fe400078e0a10 */
[----:B------:R-:W-:Y:S02]  /*48a0*/  IMAD.MOV.U32 R87, RZ, RZ, R6 ;  /* 0x000000ffff577224 */ /* 0x000fe400078e0006 */
[----:B------:R-:W-:Y:S02]  /*48b0*/  IMAD R12, R2, R9, R12 ;  /* 0x00000009020c7224 */ /* 0x000fe400078e020c */
[----:B------:R-:W-:Y:S02]  /*48c0*/  @!P0 IMAD.MOV R87, RZ, RZ, -R87 ;  /* 0x000000ffff578224 */ /* 0x000fe400078e0a57 */
[----:B------:R-:W-:-:S05]  /*48d0*/  @!P4 IMAD.IADD R13, R13, 0x1, -R2 ;  /* 0x000000010d0dc824 */ /* 0x000fca00078e0a02 */
[----:B------:R-:W-:Y:S02]  /*48e0*/  ISETP.GT.U32.AND P4, PT, R2, R13, PT ;  /* 0x0000000d0200720c */ /* 0x000fe40003f84070 */
[----:B------:R-:W-:-:S04]  /*48f0*/  LOP3.LUT R22, R0, 0xc, R55, 0xfe, !PT ;  /* 0x0000000c00167812 */ /* 0x000fc800078efe37 */
[----:B------:R-:W-:-:S07]  /*4900*/  IABS R16, R22 ;  /* 0x0000001600107213 */ /* 0x000fce0000000000 */
[----:B------:R-:W-:Y:S02]  /*4910*/  @!P4 IMAD.IADD R13, R13, 0x1, -R2 ;  /* 0x000000010d0dc824 */ /* 0x000fe400078e0a02 */
[----:B------:R-:W-:Y:S01]  /*4920*/  IMAD.HI.U32 R26, R3, R16, RZ ;  /* 0x00000010031a7227 */ /* 0x000fe200078e00ff */
[----:B------:R-:W-:-:S03]  /*4930*/  LOP3.LUT R21, R0, 0xb, R55, 0xfe, !PT ;  /* 0x0000000b00157812 */ /* 0x000fc600078efe37 */
[----:B------:R-:W-:Y:S01]  /*4940*/  IMAD.MOV R26, RZ, RZ, -R26 ;  /* 0x000000ffff1a7224 */ /* 0x000fe200078e0a1a */
[----:B------:R-:W-:Y:S01]  /*4950*/  IABS R6, R21 ;  /* 0x0000001500067213 */ /* 0x000fe20000000000 */
[----:B---3--:R0:W-:Y:S02]  /*4960*/  STL [R1+0x1e0], R11 ;  /* 0x0001e00b01007387 */ /* 0x0081e40000100800 */
[----:B0-----:R-:W-:-:S04]  /*4970*/  LOP3.LUT R11, R0, 0x4, R55, 0xfe, !PT ;  /* 0x00000004000b7812 */ /* 0x001fc800078efe37 */
[----:B------:R-:W-:Y:S01]  /*4980*/  IABS R14, R11 ;  /* 0x0000000b000e7213 */ /* 0x000fe20000000000 */
[----:B--2---:R0:W-:Y:S04]  /*4990*/  STL [R1+0x1dc], R18 ;  /* 0x0001dc1201007387 */ /* 0x0041e80000100800 */
[----:B------:R-:W-:-:S04]  /*49a0*/  IMAD.HI.U32 R10, R3, R14, RZ ;  /* 0x0000000e030a7227 */ /* 0x000fc800078e00ff */
[----:B0-----:R-:W-:-:S04]  /*49b0*/  IMAD.MOV R18, RZ, RZ, -R10 ;  /* 0x000000ffff127224 */ /* 0x001fc800078e0a0a */
[----:B------:R-:W-:-:S05]  /*49c0*/  IMAD R14, R2, R18, R14 ;  /* 0x00000012020e7224 */ /* 0x000fca00078e020e */
[----:B------:R-:W-:Y:S02]  /*49d0*/  ISETP.GT.U32.AND P1, PT, R2, R14, PT ;  /* 0x0000000e0200720c */ /* 0x000fe40003f24070 */
[----:B------:R-:W-:Y:S02]  /*49e0*/  ISETP.GE.AND P5, PT, R11, RZ, PT ;  /* 0x000000ff0b00720c */ /* 0x000fe40003fa6270 */
[----:B------:R-:W-:-:S05]  /*49f0*/  IABS R11, R23 ;  /* 0x00000017000b7213 */ /* 0x000fca0000000000 */
[----:B------:R-:W-:-:S04]  /*4a00*/  IMAD.HI.U32 R19, R3, R11, RZ ;  /* 0x0000000b03137227 */ /* 0x000fc800078e00ff */
[----:B------:R-:W-:Y:S01]  /*4a10*/  @!P1 IMAD.IADD R14, R14, 0x1, -R2 ;  /* 0x000000010e0e9824 */ /* 0x000fe200078e0a02 */
[----:B------:R-:W-:Y:S01]  /*4a20*/  ISETP.GT.U32.AND P1, PT, R2, R15, PT ;  /* 0x0000000f0200720c */ /* 0x000fe20003f24070 */
[----:B------:R-:W-:Y:S01]  /*4a30*/  IMAD.MOV R10, RZ, RZ, -R19 ;  /* 0x000000ffff0a7224 */ /* 0x000fe200078e0a13 */
[----:B------:R-:W-:Y:S02]  /*4a40*/  LOP3.LUT R19, R0, 0x9, R55, 0xfe, !PT ;  /* 0x0000000900137812 */ /* 0x000fe400078efe37 */
[C---:B------:R-:W-:Y:S01]  /*4a50*/  ISETP.GT.U32.AND P0, PT, R2.reuse, R14, PT ;  /* 0x0000000e0200720c */ /* 0x040fe20003f04070 */
[----:B------:R-:W-:Y:S01]  /*4a60*/  IMAD R11, R2, R10, R11 ;  /* 0x0000000a020b7224 */ /* 0x000fe200078e020b */
[----:B------:R-:W-:Y:S02]  /*4a70*/  IABS R9, R19 ;  /* 0x0000001300097213 */ /* 0x000fe40000000000 */
[----:B------:R-:W-:-:S03]  /*4a80*/  IABS R10, R20 ;  /* 0x00000014000a7213 */ /* 0x000fc60000000000 */
[----:B------:R-:W-:-:S04]  /*4a90*/  IMAD.HI.U32 R25, R3, R9, RZ ;  /* 0x0000000903197227 */ /* 0x000fc800078e00ff */
[----:B------:R-:W-:Y:S01]  /*4aa0*/  @!P1 IMAD.IADD R15, R15, 0x1, -R2 ;  /* 0x000000010f0f9824 */ /* 0x000fe200078e0a02 */
[----:B------:R-:W-:Y:S01]  /*4ab0*/  ISETP.GT.U32.AND P1, PT, R2, R12, PT ;  /* 0x0000000c0200720c */ /* 0x000fe20003f24070 */
[----:B------:R-:W-:Y:S01]  /*4ac0*/  IMAD.HI.U32 R24, R3, R10, RZ ;  /* 0x0000000a03187227 */ /* 0x000fe200078e00ff */
[----:B------:R-:W-:-:S03]  /*4ad0*/  LOP3.LUT R18, R0, 0xa, R55, 0xfe, !PT ;  /* 0x0000000a00127812 */ /* 0x000fc600078efe37 */
[----:B------:R-:W-:Y:S02]  /*4ae0*/  IMAD.MOV R25, RZ, RZ, -R25 ;  /* 0x000000ffff197224 */ /* 0x000fe400078e0a19 */
[----:B------:R-:W-:Y:S01]  /*4af0*/  IMAD.MOV R24, RZ, RZ, -R24 ;  /* 0x000000ffff187224 */ /* 0x000fe200078e0a18 */
[----:B------:R-:W-:Y:S01]  /*4b00*/  IABS R8, R18 ;  /* 0x0000001200087213 */ /* 0x000fe20000000000 */
[----:B------:R-:W-:Y:S01]  /*4b10*/  @!P0 IMAD.IADD R14, R14, 0x1, -R2 ;  /* 0x000000010e0e8824 */ /* 0x000fe200078e0a02 */
[C---:B------:R-:W-:Y:S01]  /*4b20*/  ISETP.GT.U32.AND P0, PT, R2.reuse, R11, PT ;  /* 0x0000000b0200720c */ /* 0x040fe20003f04070 */
[C---:B------:R-:W-:Y:S02]  /*4b30*/  IMAD R9, R2.reuse, R25, R9 ;  /* 0x0000001902097224 */ /* 0x040fe400078e0209 */
[----:B------:R-:W-:Y:S02]  /*4b40*/  IMAD R10, R2, R24, R10 ;  /* 0x00000018020a7224 */ /* 0x000fe400078e020a */
[----:B------:R-:W-:Y:S01]  /*4b50*/  @!P1 IMAD.IADD R12, R12, 0x1, -R2 ;  /* 0x000000010c0c9824 */ /* 0x000fe200078e0a02 */
[C---:B------:R-:W-:Y:S01]  /*4b60*/  ISETP.GT.U32.AND P1, PT, R2.reuse, R9, PT ;  /* 0x000000090200720c */ /* 0x040fe20003f24070 */
[----:B------:R-:W-:Y:S01]  /*4b70*/  IMAD.HI.U32 R24, R3, R8, RZ ;  /* 0x0000000803187227 */ /* 0x000fe200078e00ff */
[----:B------:R-:W-:-:S03]  /*4b80*/  ISETP.GT.U32.AND P4, PT, R2, R10, PT ;  /* 0x0000000a0200720c */ /* 0x000fc60003f84070 */
[----:B------:R-:W-:Y:S02]  /*4b90*/  IMAD.MOV R24, RZ, RZ, -R24 ;  /* 0x000000ffff187224 */ /* 0x000fe400078e0a18 */
[----:B------:R-:W-:Y:S02]  /*4ba0*/  @!P0 IMAD.IADD R11, R11, 0x1, -R2 ;  /* 0x000000010b0b8824 */ /* 0x000fe400078e0a02 */
[C---:B------:R-:W-:Y:S02]  /*4bb0*/  IMAD R8, R2.reuse, R24, R8 ;  /* 0x0000001802087224 */ /* 0x040fe400078e0208 */
[----:B------:R-:W-:Y:S02]  /*4bc0*/  IMAD.MOV.U32 R27, RZ, RZ, R15 ;  /* 0x000000ffff1b7224 */ /* 0x000fe400078e000f */
[----:B------:R-:W-:Y:S02]  /*4bd0*/  IMAD.MOV.U32 R24, RZ, RZ, R13 ;  /* 0x000000ffff187224 */ /* 0x000fe400078e000d */
[----:B------:R-:W-:-:S02]  /*4be0*/  IMAD R15, R2, R26, R16 ;  /* 0x0000001a020f7224 */ /* 0x000fc400078e0210 */
[----:B------:R-:W-:Y:S01]  /*4bf0*/  @!P6 IMAD.MOV R27, RZ, RZ, -R27 ;  /* 0x000000ffff1be224 */ /* 0x000fe200078e0a1b */
[C---:B------:R-:W-:Y:S01]  /*4c00*/  ISETP.GT.U32.AND P6, PT, R2.reuse, R11, PT ;  /* 0x0000000b0200720c */ /* 0x040fe20003fc4070 */
[----:B------:R-:W-:Y:S02]  /*4c10*/  IMAD.MOV.U32 R16, RZ, RZ, R14 ;  /* 0x000000ffff107224 */ /* 0x000fe400078e000e */
[----:B------:R-:W-:Y:S02]  /*4c20*/  @!P1 IMAD.IADD R9, R9, 0x1, -R2 ;  /* 0x0000000109099824 */ /* 0x000fe400078e0a02 */
[----:B------:R-:W-:Y:S01]  /*4c30*/  @!P3 IMAD.MOV R24, RZ, RZ, -R24 ;  /* 0x000000ffff18b224 */ /* 0x000fe200078e0a18 */
[----:B------:R-:W-:Y:S01]  /*4c40*/  ISETP.GT.U32.AND P3, PT, R2, R8, PT ;  /* 0x000000080200720c */ /* 0x000fe20003f64070 */
[----:B------:R-:W-:Y:S01]  /*4c50*/  @!P4 IMAD.IADD R10, R10, 0x1, -R2 ;  /* 0x000000010a0ac824 */ /* 0x000fe200078e0a02 */
[----:B------:R-:W-:Y:S01]  /*4c60*/  ISETP.GE.AND P0, PT, R17, RZ, PT ;  /* 0x000000ff1100720c */ /* 0x000fe20003f06270 */
[----:B------:R-:W-:Y:S01]  /*4c70*/  IMAD.HI.U32 R25, R3, R6, RZ ;  /* 0x0000000603197227 */ /* 0x000fe200078e00ff */
[----:B------:R-:W-:-:S02]  /*4c80*/  ISETP.GT.U32.AND P4, PT, R2, R12, PT ;  /* 0x0000000c0200720c */ /* 0x000fc40003f84070 */
[----:B------:R-:W-:Y:S01]  /*4c90*/  LOP3.LUT R17, R0, 0xd, R55, 0xfe, !PT ;  /* 0x0000000d00117812 */ /* 0x000fe200078efe37 */
[----:B------:R-:W-:Y:S01]  /*4ca0*/  @!P5 IMAD.MOV R16, RZ, RZ, -R16 ;  /* 0x000000ffff10d224 */ /* 0x000fe200078e0a10 */
[C---:B------:R-:W-:Y:S01]  /*4cb0*/  ISETP.GT.U32.AND P5, PT, R2.reuse, R9, PT ;  /* 0x000000090200720c */ /* 0x040fe20003fa4070 */
[----:B------:R-:W-:Y:S01]  /*4cc0*/  IMAD.MOV R25, RZ, RZ, -R25 ;  /* 0x000000ffff197224 */ /* 0x000fe200078e0a19 */
[C---:B------:R-:W-:Y:S02]  /*4cd0*/  ISETP.GT.U32.AND P1, PT, R2.reuse, R10, PT ;  /* 0x0000000a0200720c */ /* 0x040fe40003f24070 */
[----:B------:R-:W-:Y:S01]  /*4ce0*/  IABS R14, R17 ;  /* 0x00000011000e7213 */ /* 0x000fe20000000000 */
[----:B------:R-:W-:Y:S02]  /*4cf0*/  IMAD R6, R2, R25, R6 ;  /* 0x0000001902067224 */ /* 0x000fe400078e0206 */
[----:B------:R-:W-:Y:S02]  /*4d00*/  @!P6 IMAD.IADD R11, R11, 0x1, -R2 ;  /* 0x000000010b0be824 */ /* 0x000fe400078e0a02 */
[----:B------:R-:W-:Y:S01]  /*4d10*/  IMAD.MOV.U32 R13, RZ, RZ, R14 ;  /* 0x000000ffff0d7224 */ /* 0x000fe200078e000e */
[----:B------:R-:W-:Y:S01]  /*4d20*/  ISETP.GE.AND P6, PT, R23, RZ, PT ;  /* 0x000000ff1700720c */ /* 0x000fe20003fc6270 */
[--C-:B------:R-:W-:Y:S01]  /*4d30*/  @!P3 IMAD.IADD R8, R8, 0x1, -R2.reuse ;  /* 0x000000010808b824 */ /* 0x100fe200078e0a02 */
[----:B------:R-:W-:Y:S01]  /*4d40*/  ISETP.GE.AND P3, PT, R19, RZ, PT ;  /* 0x000000ff1300720c */ /* 0x000fe20003f66270 */
[----:B------:R-:W-:Y:S01]  /*4d50*/  @!P4 IMAD.IADD R12, R12, 0x1, -R2 ;  /* 0x000000010c0cc824 */ /* 0x000fe200078e0a02 */
[----:B------:R-:W-:Y:S01]  /*4d60*/  ISETP.GT.U32.AND P4, PT, R2, R6, PT ;  /* 0x000000060200720c */ /* 0x000fe20003f84070 */
[----:B------:R-:W-:-:S04]  /*4d70*/  IMAD.HI.U32 R23, R3, R13, RZ ;  /* 0x0000000d03177227 */ /* 0x000fc800078e00ff */
[--C-:B------:R-:W-:Y:S01]  /*4d80*/  @!P5 IMAD.IADD R9, R9, 0x1, -R2.reuse ;  /* 0x000000010909d824 */ /* 0x100fe200078e0a02 */
[----:B------:R-:W-:Y:S01]  /*4d90*/  ISETP.GE.AND P5, PT, R20, RZ, PT ;  /* 0x000000ff1400720c */ /* 0x000fe20003fa6270 */
[----:B------:R-:W-:Y:S01]  /*4da0*/  @!P1 IMAD.IADD R10, R10, 0x1, -R2 ;  /* 0x000000010a0a9824 */ /* 0x000fe200078e0a02 */
[C---:B------:R-:W-:Y:S01]  /*4db0*/  ISETP.GT.U32.AND P1, PT, R2.reuse, R15, PT ;  /* 0x0000000f0200720c */ /* 0x040fe20003f24070 */
[----:B------:R-:W-:Y:S01]  /*4dc0*/  IMAD.MOV R20, RZ, RZ, -R23 ;  /* 0x000000ffff147224 */ /* 0x000fe200078e0a17 */
[----:B------:R-:W-:Y:S01]  /*4dd0*/  STL [R1+0x738], R87 ;  /* 0x0007385701007387 */ /* 0x000fe20000100800 */
[----:B------:R-:W-:Y:S02]  /*4de0*/  IMAD.MOV.U32 R46, RZ, RZ, R9 ;  /* 0x000000ffff2e7224 */ /* 0x000fe400078e0009 */
[----:B------:R-:W-:Y:S01]  /*4df0*/  IMAD R13, R2, R20, R13 ;  /* 0x00000014020d7224 */ /* 0x000fe200078e020d */
[----:B------:R-:W-:Y:S01]  /*4e00*/  STL [R1+0x1a0], R27 ;  /* 0x0001a01b01007387 */ /* 0x000fe20000100800 */
[----:B------:R-:W-:-:S03]  /*4e10*/  IMAD.MOV.U32 R25, RZ, RZ, R12 ;  /* 0x000000ffff197224 */ /* 0x000fc600078e000c */
[----:B------:R0:W-:Y:S01]  /*4e20*/  STL [R1+0x19c], R16 ;  /* 0x00019c1001007387 */ /* 0x0001e20000100800 */
[----:B------:R-:W-:Y:S01]  /*4e30*/  @!P3 IMAD.MOV R46, RZ, RZ, -R46 ;  /* 0x000000ffff2eb224 */ /* 0x000fe200078e0a2e */
[----:B------:R-:W-:Y:S01]  /*4e40*/  ISETP.GT.U32.AND P3, PT, R2, R13, PT ;  /* 0x0000000d0200720c */ /* 0x000fe20003f64070 */
[--C-:B------:R-:W-:Y:S02]  /*4e50*/  @!P4 IMAD.IADD R6, R6, 0x1, -R2.reuse ;  /* 0x000000010606c824 */ /* 0x100fe400078e0a02 */
[----:B------:R-:W-:Y:S01]  /*4e60*/  @!P0 IMAD.MOV R25, RZ, RZ, -R25 ;  /* 0x000000ffff198224 */ /* 0x000fe200078e0a19 */
[----:B------:R-:W-:Y:S02]  /*4e70*/  ISETP.GT.U32.AND P0, PT, R2, R8, PT ;  /* 0x000000080200720c */ /* 0x000fe40003f04070 */
[----:B0-----:R-:W-:Y:S01]  /*4e80*/  LOP3.LUT R16, R0, 0xe, R55, 0xfe, !PT ;  /* 0x0000000e00107812 */ /* 0x001fe200078efe37 */
[----:B------:R-:W-:-:S03]  /*4e90*/  @!P1 IMAD.IADD R15, R15, 0x1, -R2 ;  /* 0x000000010f0f9824 */ /* 0x000fc600078e0a02 */
[----:B------:R-:W-:Y:S02]  /*4ea0*/  IABS R14, R16 ;  /* 0x00000010000e7213 */ /* 0x000fe40000000000 */
[----:B------:R-:W-:-:S03]  /*4eb0*/  ISETP.GT.U32.AND P1, PT, R2, R6, PT ;  /* 0x000000060200720c */ /* 0x000fc60003f24070 */
[----:B------:R-:W-:Y:S01]  /*4ec0*/  IMAD.HI.U32 R19, R3, R14, RZ ;  /* 0x0000000e03137227 */ /* 0x000fe200078e00ff */
[----:B------:R0:W-:Y:S03]  /*4ed0*/  STL [R1+0x198], R24 ;  /* 0x0001981801007387 */ /* 0x0001e60000100800 */
[----:B------:R-:W-:Y:S01]  /*4ee0*/  IMAD.MOV.U32 R47, RZ, RZ, R10 ;  /* 0x000000ffff2f7224 */ /* 0x000fe200078e000a */
[----:B------:R-:W-:Y:S01]  /*4ef0*/  LOP3.LUT R10, R0, 0xf, R55, 0xfe, !PT ;  /* 0x0000000f000a7812 */ /* 0x000fe200078efe37 */
[----:B------:R-:W-:Y:S02]  /*4f00*/  IMAD.MOV R12, RZ, RZ, -R19 ;  /* 0x000000ffff0c7224 */ /* 0x000fe400078e0a13 */
[----:B------:R-:W-:Y:S02]  /*4f10*/  @!P3 IMAD.IADD R13, R13, 0x1, -R2 ;  /* 0x000000010d0db824 */ /* 0x000fe400078e0a02 */
[----:B------:R-:W-:-:S02]  /*4f20*/  IMAD R9, R2, R12, R14 ;  /* 0x0000000c02097224 */ /* 0x000fc400078e020e */
[----:B0-----:R-:W-:Y:S01]  /*4f30*/  IMAD.MOV.U32 R24, RZ, RZ, R11 ;  /* 0x000000ffff187224 */ /* 0x001fe200078e000b */
[----:B------:R-:W-:Y:S01]  /*4f40*/  IABS R11, R10 ;  /* 0x0000000a000b7213 */ /* 0x000fe20000000000 */
[--C-:B------:R-:W-:Y:S01]  /*4f50*/  @!P0 IMAD.IADD R8, R8, 0x1, -R2.reuse ;  /* 0x0000000108088824 */ /* 0x100fe200078e0a02 */
[----:B------:R-:W-:Y:S01]  /*4f60*/  ISETP.GT.U32.AND P3, PT, R2, R13, PT ;  /* 0x0000000d0200720c */ /* 0x000fe20003f64070 */
[----:B------:R-:W-:Y:S01]  /*4f70*/  @!P1 IMAD.IADD R6, R6, 0x1, -R2 ;  /* 0x0000000106069824 */ /* 0x000fe200078e0a02 */
[----:B------:R-:W-:Y:S01]  /*4f80*/  ISETP.GT.U32.AND P1, PT, R2, R9, PT ;  /* 0x000000090200720c */ /* 0x000fe20003f24070 */
[----:B------:R-:W-:Y:S02]  /*4f90*/  IMAD.MOV.U32 R87, RZ, RZ, R8 ;  /* 0x000000ffff577224 */ /* 0x000fe400078e0008 */
[----:B------:R-:W-:-:S04]  /*4fa0*/  IMAD.HI.U32 R8, R3, R11, RZ ;  /* 0x0000000b03087227 */ /* 0x000fc800078e00ff */
[----:B------:R-:W-:Y:S01]  /*4fb0*/  @!P6 IMAD.MOV R24, RZ, RZ, -R24 ;  /* 0x000000ffff18e224 */ /* 0x000fe200078e0a18 */
[----:B------:R-:W-:Y:S01]  /*4fc0*/  ISETP.GT.U32.AND P6, PT, R2, R15, PT ;  /* 0x0000000f0200720c */ /* 0x000fe20003fc4070 */
[----:B------:R-:W-:Y:S01]  /*4fd0*/  @!P5 IMAD.MOV R47, RZ, RZ, -R47 ;  /* 0x000000ffff2fd224 */ /* 0x000fe200078e0a2f */
[----:B------:R-:W-:Y:S01]  /*4fe0*/  ISETP.GE.AND P5, PT, R21, RZ, PT ;  /* 0x000000ff1500720c */ /* 0x000fe20003fa6270 */
[----:B------:R-:W-:Y:S01]  /*4ff0*/  IMAD.MOV R8, RZ, RZ, -R8 ;  /* 0x000000ffff087224 */ /* 0x000fe200078e0a08 */
[----:B------:R-:W-:Y:S02]  /*5000*/  ISETP.GE.AND P0, PT, R22, RZ, PT ;  /* 0x000000ff1600720c */ /* 0x000fe40003f06270 */
[----:B------:R-:W-:Y:S01]  /*5010*/  LOP3.LUT R12, R0, 0x10, R55, 0xfe, !PT ;  /* 0x00000010000c7812 */ /* 0x000fe200078efe37 */
[----:B------:R-:W-:Y:S01]  /*5020*/  IMAD R11, R2, R8, R11 ;  /* 0x00000008020b7224 */ /* 0x000fe200078e020b */
[----:B------:R-:W-:Y:S01]  /*5030*/  ISETP.GE.AND P4, PT, R18, RZ, PT ;  /* 0x000000ff1200720c */ /* 0x000fe20003f86270 */
[----:B------:R-:W-:Y:S01]  /*5040*/  @!P3 IMAD.IADD R13, R13, 0x1, -R2 ;  /* 0x000000010d0db824 */ /* 0x000fe200078e0a02 */
[----:B------:R-:W-:Y:S01]  /*5050*/  IABS R14, R12 ;  /* 0x0000000c000e7213 */ /* 0x000fe20000000000 */
[----:B------:R-:W-:Y:S01]  /*5060*/  IMAD.MOV.U32 R18, RZ, RZ, R6 ;  /* 0x000000ffff127224 */ /* 0x000fe200078e0006 */
[----:B------:R-:W-:Y:S01]  /*5070*/  ISETP.GT.U32.AND P3, PT, R2, R11, PT ;  /* 0x0000000b0200720c */ /* 0x000fe20003f64070 */
[----:B------:R-:W-:-:S02]  /*5080*/  @!P1 IMAD.IADD R9, R9, 0x1, -R2 ;  /* 0x0000000109099824 */ /* 0x000fc400078e0a02 */
[----:B------:R-:W-:Y:S01]  /*5090*/  @!P6 IMAD.IADD R15, R15, 0x1, -R2 ;  /* 0x000000010f0fe824 */ /* 0x000fe200078e0a02 */
[----:B------:R-:W-:Y:S01]  /*50a0*/  ISETP.GE.AND P6, PT, R17, RZ, PT ;  /* 0x000000ff1100720c */ /* 0x000fe20003fc6270 */
[----:B------:R-:W-:Y:S01]  /*50b0*/  @!P5 IMAD.MOV R18, RZ, RZ, -R18 ;  /* 0x000000ffff12d224 */ /* 0x000fe200078e0a12 */
[----:B------:R-:W-:Y:S01]  /*50c0*/  ISETP.GT.U32.AND P5, PT, R2, R9, PT ;  /* 0x000000090200720c */ /* 0x000fe20003fa4070 */
[----:B------:R-:W-:Y:S01]  /*50d0*/  IMAD.HI.U32 R6, R3, R14, RZ ;  /* 0x0000000e03067227 */ /* 0x000fe200078e00ff */
[----:B------:R-:W-:-:S03]  /*50e0*/  LOP3.LUT R8, R0, 0x11, R55, 0xfe, !PT ;  /* 0x0000001100087812 */ /* 0x000fc600078efe37 */
[----:B------:R-:W-:Y:S01]  /*50f0*/  @!P0 IMAD.MOV R15, RZ, RZ, -R15 ;  /* 0x000000ffff0f8224 */ /* 0x000fe200078e0a0f */
[----:B------:R-:W-:Y:S01]  /*5100*/  ISETP.GE.AND P0, PT, R12, RZ, PT ;  /* 0x000000ff0c00720c */ /* 0x000fe20003f06270 */
[----:B------:R-:W-:Y:S02]  /*5110*/  IMAD.MOV R12, RZ, RZ, -R6 ;  /* 0x000000ffff0c7224 */ /* 0x000fe400078e0a06 */
[----:B------:R-:W-:Y:S01]  /*5120*/  @!P4 IMAD.MOV R87, RZ, RZ, -R87 ;  /* 0x000000ffff57c224 */ /* 0x000fe200078e0a57 */
[----:B------:R-:W-:Y:S01]  /*5130*/  ISETP.GE.AND P4, PT, R16, RZ, PT ;  /* 0x000000ff1000720c */ /* 0x000fe20003f86270 */
[----:B------:R-:W-:Y:S01]  /*5140*/  IMAD R12, R2, R12, R14 ;  /* 0x0000000c020c7224 */ /* 0x000fe200078e020e */
[----:B------:R-:W-:Y:S01]  /*5150*/  IABS R14, R8 ;  /* 0x00000008000e7213 */ /* 0x000fe20000000000 */
[----:B------:R-:W-:Y:S02]  /*5160*/  IMAD.MOV.U32 R16, RZ, RZ, R13 ;  /* 0x000000ffff107224 */ /* 0x000fe400078e000d */
[----:B------:R-:W-:Y:S01]  /*5170*/  @!P3 IMAD.IADD R11, R11, 0x1, -R2 ;  /* 0x000000010b0bb824 */ /* 0x000fe200078e0a02 */
[----:B------:R-:W-:Y:S01]  /*5180*/  ISETP.GE.AND P3, PT, R8, RZ, PT ;  /* 0x000000ff0800720c */ /* 0x000fe20003f66270 */
[----:B------:R-:W-:-:S02]  /*5190*/  @!P6 IMAD.MOV R16, RZ, RZ, -R16 ;  /* 0x000000ffff10e224 */ /* 0x000fc400078e0a10 */
[----:B------:R-:W-:Y:S01]  /*51a0*/  @!P5 IMAD.IADD R9, R9, 0x1, -R2 ;  /* 0x000000010909d824 */ /* 0x000fe200078e0a02 */
[C---:B------:R-:W-:Y:S01]  /*51b0*/  ISETP.GT.U32.AND P6, PT, R2.reuse, R11, PT ;  /* 0x0000000b0200720c */ /* 0x040fe20003fc4070 */
[----:B------:R-:W-:Y:S01]  /*51c0*/  IMAD.HI.U32 R8, R3, R14, RZ ;  /* 0x0000000e03087227 */ /* 0x000fe200078e00ff */
[----:B------:R-:W-:Y:S01]  /*51d0*/  ISETP.GT.U32.AND P5, PT, R2, R12, PT ;  /* 0x0000000c0200720c */ /* 0x000fe20003fa4070 */
[----:B------:R-:W-:Y:S01]  /*51e0*/  STL [R1+0x194], R25 ;  /* 0x0001941901007387 */ /* 0x000fe20000100800 */
[C-C-:B------:R-:W-:Y:S01]  /*51f0*/  LOP3.LUT R17, R0.reuse, 0x13, R55.reuse, 0xfe, !PT ;  /* 0x0000001300117812 */ /* 0x140fe200078efe37 */
[----:B------:R-:W-:Y:S01]  /*5200*/  IMAD.MOV R8, RZ, RZ, -R8 ;  /* 0x000000ffff087224 */ /* 0x000fe200078e0a08 */
[----:B------:R-:W-:Y:S01]  /*5210*/  LOP3.LUT R6, R0, 0x12, R55, 0xfe, !PT ;  /* 0x0000001200067812 */ /* 0x000fe200078efe37 */
[----:B------:R-:W-:Y:S01]  /*5220*/  STL [R1+0x158], R24 ;  /* 0x0001581801007387 */ /* 0x000fe20000100800 */
[----:B------:R-:W-:Y:S01]  /*5230*/  ISETP.GE.AND P1, PT, R10, RZ, PT ;  /* 0x000000ff0a00720c */ /* 0x000fe20003f26270 */
[----:B------:R-:W-:-:S02]  /*5240*/  IMAD R8, R2, R8, R14 ;  /* 0x0000000802087224 */ /* 0x000fc400078e020e */
[----:B------:R-:W-:Y:S01]  /*5250*/  STL [R1+0x154], R18 ;  /* 0x0001541201007387 */ /* 0x000fe20000100800 */
[----:B------:R-:W-:-:S03]  /*5260*/  IABS R10, R6 ;  /* 0x00000006000a7213 */ /* 0x000fc60000000000 */
[----:B------:R0:W-:Y:S01]  /*5270*/  STL [R1+0x150], R15 ;  /* 0x0001500f01007387 */ /* 0x0001e20000100800 */
[--C-:B------:R-:W-:Y:S01]  /*5280*/  @!P6 IMAD.IADD R11, R11, 0x1, -R2.reuse ;  /* 0x000000010b0be824 */ /* 0x100fe200078e0a02 */
[----:B------:R-:W-:Y:S01]  /*5290*/  ISETP.GT.U32.AND P6, PT, R2, R8, PT ;  /* 0x000000080200720c */ /* 0x000fe20003fc4070 */
[----:B------:R-:W-:Y:S01]  /*52a0*/  @!P5 IMAD.IADD R12, R12, 0x1, -R2 ;  /* 0x000000010c0cd824 */ /* 0x000fe200078e0a02 */
[----:B0-----:R-:W-:Y:S01]  /*52b0*/  IABS R15, R17 ;  /* 0x00000011000f7213 */ /* 0x001fe20000000000 */
[----:B------:R-:W-:Y:S01]  /*52c0*/  @!P4 IMAD.MOV R9, RZ, RZ, -R9 ;  /* 0x000000ffff09c224 */ /* 0x000fe200078e0a09 */
[----:B------:R0:W-:Y:S03]  /*52d0*/  STL [R1+0x14c], R16 ;  /* 0x00014c1001007387 */ /* 0x0001e60000100800 */
[----:B------:R-:W-:Y:S02]  /*52e0*/  IMAD.MOV.U32 R13, RZ, RZ, R15 ;  /* 0x000000ffff0d7224 */ /* 0x000fe400078e000f */
[----:B------:R-:W-:Y:S01]  /*52f0*/  IMAD.HI.U32 R15, R3, R10, RZ ;  /* 0x0000000a030f7227 */ /* 0x000fe200078e00ff */
[----:B------:R-:W-:Y:S01]  /*5300*/  ISETP.GT.U32.AND P5, PT, R2, R12, PT ;  /* 0x0000000c0200720c */ /* 0x000fe20003fa4070 */
[----:B------:R1:W-:Y:S02]  /*5310*/  STL [R1+0x118], R9 ;  /* 0x0001180901007387 */ /* 0x0003e40000100800 */
[----:B------:R-:W-:-:S02]  /*5320*/  IMAD.MOV R15, RZ, RZ, -R15 ;  /* 0x000000ffff0f7224 */ /* 0x000fc400078e0a0f */
[----:B0-----:R-:W-:Y:S01]  /*5330*/  IMAD.HI.U32 R16, R3, R13, RZ ;  /* 0x0000000d03107227 */ /* 0x001fe200078e00ff */
[----:B------:R-:W-:-:S03]  /*5340*/  ISETP.GE.AND P4, PT, R6, RZ, PT ;  /* 0x000000ff0600720c */ /* 0x000fc60003f86270 */
[----:B------:R-:W-:Y:S02]  /*5350*/  IMAD R6, R2, R15, R10 ;  /* 0x0000000f02067224 */ /* 0x000fe400078e020a */
[----:B-1----:R-:W-:Y:S01]  /*5360*/  IMAD.MOV R9, RZ, RZ, -R16 ;  /* 0x000000ffff097224 */ /* 0x002fe200078e0a10 */
[C-C-:B------:R-:W-:Y:S02]  /*5370*/  LOP3.LUT R16, R0.reuse, 0x15, R55.reuse, 0xfe, !PT ;  /* 0x0000001500107812 */ /* 0x140fe400078efe37 */
[----:B------:R-:W-:Y:S01]  /*5380*/  LOP3.LUT R15, R0, 0x14, R55, 0xfe, !PT ;  /* 0x00000014000f7812 */ /* 0x000fe200078efe37 */
[----:B------:R-:W-:Y:S01]  /*5390*/  IMAD R10, R2, R9, R13 ;  /* 0x00000009020a7224 */ /* 0x000fe200078e020d */
[----:B------:R-:W-:Y:S01]  /*53a0*/  IABS R13, R16 ;  /* 0x00000010000d7213 */ /* 0x000fe20000000000 */
[----:B------:R-:W-:Y:S01]  /*53b0*/  IMAD.MOV.U32 R21, RZ, RZ, R11 ;  /* 0x000000ffff157224 */ /* 0x000fe200078e000b */
[----:B------:R-:W-:Y:S01]  /*53c0*/  IABS R9, R15 ;  /* 0x0000000f00097213 */ /* 0x000fe20000000000 */
[----:B------:R-:W-:-:S02]  /*53d0*/  @!P6 IMAD.IADD R8, R8, 0x1, -R2 ;  /* 0x000000010808e824 */ /* 0x000fc400078e0a02 */
[----:B------:R-:W-:Y:S02]  /*53e0*/  @!P1 IMAD.MOV R21, RZ, RZ, -R21 ;  /* 0x000000ffff159224 */ /* 0x000fe400078e0a15 */
[----:B------:R-:W-:Y:S01]  /*53f0*/  @!P5 IMAD.IADD R12, R12, 0x1, -R2 ;  /* 0x000000010c0cd824 */ /* 0x000fe200078e0a02 */
[C---:B------:R-:W-:Y:S01]  /*5400*/  ISETP.GT.U32.AND P1, PT, R2.reuse, R8, PT ;  /* 0x000000080200720c */ /* 0x040fe20003f24070 */
[----:B------:R-:W-:Y:S02]  /*5410*/  IMAD.MOV.U32 R11, RZ, RZ, R13 ;  /* 0x000000ffff0b7224 */ /* 0x000fe400078e000d */
[----:B------:R-:W-:Y:S01]  /*5420*/  IMAD.HI.U32 R13, R3, R9, RZ ;  /* 0x00000009030d7227 */ /* 0x000fe200078e00ff */
[----:B------:R-:W-:-:S03]  /*5430*/  ISETP.GT.U32.AND P6, PT, R2, R10, PT ;  /* 0x0000000a0200720c */ /* 0x000fc60003fc4070 */
[----:B------:R-:W-:Y:S01]  /*5440*/  IMAD.MOV.U32 R45, RZ, RZ, R12 ;  /* 0x000000ffff2d7224 */ /* 0x000fe200078e000c */
[----:B------:R-:W-:Y:S01]  /*5450*/  ISETP.GT.U32.AND P5, PT, R2, R6, PT ;  /* 0x000000060200720c */ /* 0x000fe20003fa4070 */
[----:B------:R-:W-:-:S04]  /*5460*/  IMAD.MOV R12, RZ, RZ, -R13 ;  /* 0x000000ffff0c7224 */ /* 0x000fc800078e0a0d */
[----:B------:R-:W-:Y:S01]  /*5470*/  IMAD R12, R2, R12, R9 ;  /* 0x0000000c020c7224 */ /* 0x000fe200078e0209 */
[----:B------:R-:W-:Y:S01]  /*5480*/  LOP3.LUT R19, R0, 0x16, R55, 0xfe, !PT ;  /* 0x0000001600137812 */ /* 0x000fe200078efe37 */
[----:B------:R-:W-:-:S03]  /*5490*/  @!P1 IMAD.IADD R8, R8, 0x1, -R2 ;  /* 0x0000000108089824 */ /* 0x000fc600078e0a02 */
[----:B------:R-:W-:Y:S01]  /*54a0*/  ISETP.GT.U32.AND P1, PT, R2, R12, PT ;  /* 0x0000000c0200720c */ /* 0x000fe20003f24070 */
[--C-:B------:R-:W-:Y:S01]  /*54b0*/  @!P6 IMAD.IADD R10, R10, 0x1, -R2.reuse ;  /* 0x000000010a0ae824 */ /* 0x100fe200078e0a02 */
[----:B------:R-:W-:Y:S01]  /*54c0*/  IABS R14, R19 ;  /* 0x00000013000e7213 */ /* 0x000fe20000000000 */
[----:B------:R-:W-:Y:S01]  /*54d0*/  @!P5 IMAD.IADD R6, R6, 0x1, -R2 ;  /* 0x000000010606d824 */ /* 0x000fe200078e0a02 */
[----:B------:R-:W-:Y:S01]  /*54e0*/  LOP3.LUT R18, R0, 0x17, R55, 0xfe, !PT ;  /* 0x0000001700127812 */ /* 0x000fe200078efe37 */
[----:B------:R-:W-:Y:S01]  /*54f0*/  @!P0 IMAD.MOV R45, RZ, RZ, -R45 ;  /* 0x000000ffff2d8224 */ /* 0x000fe200078e0a2d */
[----:B------:R-:W-:Y:S01]  /*5500*/  ISETP.GE.AND P0, PT, R17, RZ, PT ;  /* 0x000000ff1100720c */ /* 0x000fe20003f06270 */
[C---:B------:R-:W-:Y:S01]  /*5510*/  IMAD.HI.U32 R9, R3.reuse, R11, RZ ;  /* 0x0000000b03097227 */ /* 0x040fe200078e00ff */
[C---:B------:R-:W-:Y:S02]  /*5520*/  ISETP.GT.U32.AND P6, PT, R2.reuse, R10, PT ;  /* 0x0000000a0200720c */ /* 0x040fe40003fc4070 */
[----:B------:R-:W-:Y:S01]  /*5530*/  ISETP.GT.U32.AND P5, PT, R2, R6, PT ;  /* 0x000000060200720c */ /* 0x000fe20003fa4070 */
[----:B------:R-:W-:Y:S01]  /*5540*/  IMAD.HI.U32 R17, R3, R14, RZ ;  /* 0x0000000e03117227 */ /* 0x000fe200078e00ff */
[----:B------:R-:W-:-:S03]  /*5550*/  IABS R20, R18 ;  /* 0x0000001200147213 */ /* 0x000fc60000000000 */
[----:B------:R-:W-:Y:S02]  /*5560*/  IMAD.MOV R9, RZ, RZ, -R9 ;  /* 0x000000ffff097224 */ /* 0x000fe400078e0a09 */
[----:B------:R-:W-:Y:S02]  /*5570*/  IMAD.MOV R17, RZ, RZ, -R17 ;  /* 0x000000ffff117224 */ /* 0x000fe400078e0a11 */
[----:B------:R-:W-:Y:S02]  /*5580*/  IMAD.MOV.U32 R34, RZ, RZ, R8 ;  /* 0x000000ffff227224 */ /* 0x000fe400078e0008 */
[----:B------:R-:W-:Y:S02]  /*5590*/  @!P1 IMAD.IADD R12, R12, 0x1, -R2 ;  /* 0x000000010c0c9824 */ /* 0x000fe400078e0a02 */
[----:B------:R-:W-:Y:S02]  /*55a0*/  IMAD R11, R2, R9, R11 ;  /* 0x00000009020b7224 */ /* 0x000fe400078e020b */
[----:B------:R-:W-:-:S02]  /*55b0*/  IMAD.MOV.U32 R13, RZ, RZ, R20 ;  /* 0x000000ffff0d7224 */ /* 0x000fc400078e0014 */
[C---:B------:R-:W-:Y:S02]  /*55c0*/  IMAD R9, R2.reuse, R17, R14 ;  /* 0x0000001102097224 */ /* 0x040fe400078e020e */
[----:B------:R-:W-:Y:S01]  /*55d0*/  @!P3 IMAD.MOV R34, RZ, RZ, -R34 ;  /* 0x000000ffff22b224 */ /* 0x000fe200078e0a22 */
[----:B------:R-:W-:Y:S01]  /*55e0*/  ISETP.GT.U32.AND P3, PT, R2, R12, PT ;  /* 0x0000000c0200720c */ /* 0x000fe20003f64070 */
[----:B------:R-:W-:-:S04]  /*55f0*/  IMAD.HI.U32 R20, R3, R13, RZ ;  /* 0x0000000d03147227 */ /* 0x000fc800078e00ff */
[--C-:B------:R-:W-:Y:S01]  /*5600*/  @!P6 IMAD.IADD R10, R10, 0x1, -R2.reuse ;  /* 0x000000010a0ae824 */ /* 0x100fe200078e0a02 */
[----:B------:R-:W-:Y:S01]  /*5610*/  ISETP.GT.U32.AND P6, PT, R2, R9, PT ;  /* 0x000000090200720c */ /* 0x000fe20003fc4070 */
[----:B------:R-:W-:Y:S01]  /*5620*/  @!P5 IMAD.IADD R6, R6, 0x1, -R2 ;  /* 0x000000010606d824 */ /* 0x000fe200078e0a02 */
[----:B------:R-:W-:Y:S01]  /*5630*/  ISETP.GE.AND P5, PT, R15, RZ, PT ;  /* 0x000000ff0f00720c */ /* 0x000fe20003fa6270 */
[----:B------:R-:W-:Y:S01]  /*5640*/  IMAD.MOV R15, RZ, RZ, -R20 ;  /* 0x000000ffff0f7224 */ /* 0x000fe200078e0a14 */
[C---:B------:R-:W-:Y:S01]  /*5650*/  ISETP.GT.U32.AND P1, PT, R2.reuse, R11, PT ;  /* 0x0000000b0200720c */ /* 0x040fe20003f24070 */
[----:B------:R0:W-:Y:S01]  /*5660*/  STL [R1+0x114], R21 ;  /* 0x0001141501007387 */ /* 0x0001e20000100800 */
[----:B------:R-:W-:Y:S02]  /*5670*/  IMAD.MOV.U32 R24, RZ, RZ, R6 ;  /* 0x000000ffff187224 */ /* 0x000fe400078e0006 */
[----:B------:R-:W-:Y:S01]  /*5680*/  IMAD R8, R2, R15, R13 ;  /* 0x0000000f02087224 */ /* 0x000fe200078e020d */
[--C-:B------:R-:W-:Y:S01]  /*5690*/  LOP3.LUT R14, R0, 0x18, R55.reuse, 0xfe, !PT ;  /* 0x00000018000e7812 */ /* 0x100fe200078efe37 */
[----:B------:R-:W-:Y:S01]  /*56a0*/  @!P3 IMAD.IADD R12, R12, 0x1, -R2 ;  /* 0x000000010c0cb824 */ /* 0x000fe200078e0a02 */
[----:B------:R-:W-:Y:S01]  /*56b0*/  LOP3.LUT R15, R0, 0x19, R55, 0xfe, !PT ;  /* 0x00000019000f7812 */ /* 0x000fe200078efe37 */
[----:B0-----:R-:W-:-:S02]  /*56c0*/  IMAD.MOV.U32 R21, RZ, RZ, R10 ;  /* 0x000000ffff157224 */ /* 0x001fc400078e000a */
[----:B------:R-:W-:Y:S01]  /*56d0*/  @!P4 IMAD.MOV R24, RZ, RZ, -R24 ;  /* 0x000000ffff18c224 */ /* 0x000fe200078e0a18 */
[----:B------:R-:W-:Y:S01]  /*56e0*/  ISETP.GE.AND P4, PT, R16, RZ, PT ;  /* 0x000000ff1000720c */ /* 0x000fe20003f86270 */
[----:B------:R-:W-:Y:S01]  /*56f0*/  @!P0 IMAD.MOV R21, RZ, RZ, -R21 ;  /* 0x000000ffff158224 */ /* 0x000fe200078e0a15 */
[C---:B------:R-:W-:Y:S01]  /*5700*/  ISETP.GT.U32.AND P0, PT, R2.reuse, R8, PT ;  /* 0x000000080200720c */ /* 0x040fe20003f04070 */
[----:B------:R-:W-:Y:S01]  /*5710*/  @!P6 IMAD.IADD R9, R9, 0x1, -R2 ;  /* 0x000000010909e824 */ /* 0x000fe200078e0a02 */
[----:B------:R-:W-:Y:S01]  /*5720*/  IABS R13, R14 ;  /* 0x0000000e000d7213 */ /* 0x000fe20000000000 */
[----:B------:R-:W-:Y:S01]  /*5730*/  IMAD.MOV.U32 R16, RZ, RZ, R12 ;  /* 0x000000ffff107224 */ /* 0x000fe200078e000c */
[----:B------:R-:W-:Y:S01]  /*5740*/  IABS R10, R15 ;  /* 0x0000000f000a7213 */ /* 0x000fe20000000000 */
[----:B------:R-:W-:Y:S02]  /*5750*/  @!P1 IMAD.IADD R11, R11, 0x1, -R2 ;  /* 0x000000010b0b9824 */ /* 0x000fe400078e0a02 */
[----:B------:R-:W-:Y:S01]  /*5760*/  @!P5 IMAD.MOV R16, RZ, RZ, -R16 ;  /* 0x000000ffff10d224 */ /* 0x000fe200078e0a10 */
[----:B------:R-:W-:Y:S01]  /*5770*/  ISETP.GT.U32.AND P5, PT, R2, R9, PT ;  /* 0x000000090200720c */ /* 0x000fe20003fa4070 */
[----:B------:R-:W-:-:S02]  /*5780*/  IMAD.MOV.U32 R6, RZ, RZ, R13 ;  /* 0x000000ffff067224 */ /* 0x000fc400078e000d */
[----:B------:R-:W-:Y:S01]  /*5790*/  IMAD.HI.U32 R12, R3, R10, RZ ;  /* 0x0000000a030c7227 */ /* 0x000fe200078e00ff */
[----:B------:R-:W-:-:S03]  /*57a0*/  ISETP.GT.U32.AND P6, PT, R2, R11, PT ;  /* 0x0000000b0200720c */ /* 0x000fc60003fc4070 */
[----:B------:R-:W-:-:S04]  /*57b0*/  IMAD.HI.U32 R13, R3, R6, RZ ;  /* 0x00000006030d7227 */ /* 0x000fc800078e00ff */
[----:B------:R-:W-:Y:S02]  /*57c0*/  IMAD.MOV R12, RZ, RZ, -R12 ;  /* 0x000000ffff0c7224 */ /* 0x000fe400078e0a0c */
[----:B------:R-:W-:Y:S02]  /*57d0*/  @!P0 IMAD.IADD R8, R8, 0x1, -R2 ;  /* 0x0000000108088824 */ /* 0x000fe400078e0a02 */
[----:B------:R-:W-:Y:S02]  /*57e0*/  IMAD.MOV R13, RZ, RZ, -R13 ;  /* 0x000000ffff0d7224 */ /* 0x000fe400078e0a0d */
[C---:B------:R-:W-:Y:S01]  /*57f0*/  IMAD R10, R2.reuse, R12, R10 ;  /* 0x0000000c020a7224 */ /* 0x040fe200078e020a */
[C---:B------:R-:W-:Y:S01]  /*5800*/  ISETP.GT.U32.AND P0, PT, R2.reuse, R8, PT ;  /* 0x000000080200720c */ /* 0x040fe20003f04070 */
[----:B------:R-:W-:Y:S01]  /*5810*/  STL [R1+0x110], R21 ;  /* 0x0001101501007387 */ /* 0x000fe20000100800 */
[C---:B------:R-:W-:Y:S02]  /*5820*/  IMAD R6, R2.reuse, R13, R6 ;  /* 0x0000000d02067224 */ /* 0x040fe400078e0206 */
[--C-:B------:R-:W-:Y:S01]  /*5830*/  @!P5 IMAD.IADD R9, R9, 0x1, -R2.reuse ;  /* 0x000000010909d824 */ /* 0x100fe200078e0a02 */
[----:B------:R0:W-:Y:S01]  /*5840*/  STL [R1+0xf0], R16 ;  /* 0x0000f01001007387 */ /* 0x0001e20000100800 */
[----:B------:R-:W-:Y:S01]  /*5850*/  ISETP.GT.U32.AND P5, PT, R2, R10, PT ;  /* 0x0000000a0200720c */ /* 0x000fe20003fa4070 */
[----:B------:R-:W-:Y:S01]  /*5860*/  @!P6 IMAD.IADD R11, R11, 0x1, -R2 ;  /* 0x000000010b0be824 */ /* 0x000fe200078e0a02 */
[----:B------:R-:W-:-:S02]  /*5870*/  ISETP.GE.AND P3, PT, R19, RZ, PT ;  /* 0x000000ff1300720c */ /* 0x000fc40003f66270 */
[--C-:B------:R-:W-:Y:S02]  /*5880*/  LOP3.LUT R20, R0, 0x1c, R55.reuse, 0xfe, !PT ;  /* 0x0000001c00147812 */ /* 0x100fe400078efe37 */
[----:B------:R-:W-:Y:S02]  /*5890*/  ISETP.GT.U32.AND P6, PT, R2, R6, PT ;  /* 0x000000060200720c */ /* 0x000fe40003fc4070 */
[C-C-:B0-----:R-:W-:Y:S02]  /*58a0*/  LOP3.LUT R16, R0.reuse, 0x1a, R55.reuse, 0xfe, !PT ;  /* 0x0000001a00107812 */ /* 0x141fe400078efe37 */
[----:B------:R-:W-:Y:S02]  /*58b0*/  LOP3.LUT R17, R0, 0x1b, R55, 0xfe, !PT ;  /* 0x0000001b00117812 */ /* 0x000fe400078efe37 */
[----:B------:R-:W-:Y:S02]  /*58c0*/  IABS R19, R16 ;  /* 0x0000001000137213 */ /* 0x000fe40000000000 */
[----:B------:R-:W-:-:S02]  /*58d0*/  ISETP.GE.AND P1, PT, R18, RZ, PT ;  /* 0x000000ff1200720c */ /* 0x000fc40003f26270 */
[----:B------:R-:W-:Y:S01]  /*58e0*/  IABS R18, R20 ;  /* 0x0000001400127213 */ /* 0x000fe20000000000 */
[----:B------:R-:W-:Y:S01]  /*58f0*/  IMAD.MOV.U32 R12, RZ, RZ, R19 ;  /* 0x000000ffff0c7224 */ /* 0x000fe200078e0013 */
[----:B------:R-:W-:Y:S01]  /*5900*/  IABS R13, R17 ;  /* 0x00000011000d7213 */ /* 0x000fe20000000000 */
[----:B------:R-:W-:Y:S01]  /*5910*/  @!P0 IMAD.IADD R8, R8, 0x1, -R2 ;  /* 0x0000000108088824 */ /* 0x000fe200078e0a02 */
[----:B------:R-:W-:Y:S01]  /*5920*/  ISETP.GE.AND P0, PT, R14, RZ, PT ;  /* 0x000000ff0e00720c */ /* 0x000fe20003f06270 */
[----:B------:R-:W-:Y:S02]  /*5930*/  IMAD.MOV.U32 R14, RZ, RZ, R18 ;  /* 0x000000ffff0e7224 */ /* 0x000fe400078e0012 */
[----:B------:R-:W-:Y:S02]  /*5940*/  @!P5 IMAD.IADD R10, R10, 0x1, -R2 ;  /* 0x000000010a0ad824 */ /* 0x000fe400078e0a02 */
[----:B------:R-:W-:-:S04]  /*5950*/  IMAD.HI.U32 R18, R3, R12, RZ ;  /* 0x0000000c03127227 */ /* 0x000fc800078e00ff */
[----:B------:R-:W-:Y:S01]  /*5960*/  IMAD.HI.U32 R19, R3, R13, RZ ;  /* 0x0000000d03137227 */ /* 0x000fe200078e00ff */
[----:B------:R-:W-:-:S03]  /*5970*/  ISETP.GT.U32.AND P5, PT, R2, R10, PT ;  /* 0x0000000a0200720c */ /* 0x000fc60003fa4070 */
[----:B------:R-:W-:Y:S01]  /*5980*/  @!P6 IMAD.IADD R6, R6, 0x1, -R2 ;  /* 0x000000010606e824 */ /* 0x000fe200078e0a02 */
[----:B------:R-:W-:Y:S01]  /*5990*/  ISETP.GE.AND P6, PT, R15, RZ, PT ;  /* 0x000000ff0f00720c */ /* 0x000fe20003fc6270 */
[----:B------:R-:W-:Y:S02]  /*59a0*/  IMAD.MOV.U32 R21, RZ, RZ, R11 ;  /* 0x000000ffff157224 */ /* 0x000fe400078e000b */
[----:B------:R-:W-:Y:S02]  /*59b0*/  IMAD.MOV R11, RZ, RZ, -R18 ;  /* 0x000000ffff0b7224 */ /* 0x000fe400078e0a12 */
[----:B------:R-:W-:-:S04]  /*59c0*/  IMAD.HI.U32 R15, R3, R14, RZ ;  /* 0x0000000e030f7227 */ /* 0x000fc800078e00ff */
[----:B------:R-:W-:Y:S02]  /*59d0*/  IMAD.MOV R18, RZ, RZ, -R19 ;  /* 0x000000ffff127224 */ /* 0x000fe400078e0a13 */
[C---:B------:R-:W-:Y:S02]  /*59e0*/  IMAD R11, R2.reuse, R11, R12 ;  /* 0x0000000b020b7224 */ /* 0x040fe400078e020c */
[----:B------:R-:W-:Y:S02]  /*59f0*/  IMAD.MOV R15, RZ, RZ, -R15 ;  /* 0x000000ffff0f7224 */ /* 0x000fe400078e0a0f */
[C---:B------:R-:W-:Y:S02]  /*5a00*/  IMAD R12, R2.reuse, R18, R13 ;  /* 0x00000012020c7224 */ /* 0x040fe400078e020d */
[----:B------:R-:W-:Y:S01]  /*5a10*/  @!P4 IMAD.MOV R21, RZ, RZ, -R21 ;  /* 0x000000ffff15c224 */ /* 0x000fe200078e0a15 */
[C---:B------:R-:W-:Y:S01]  /*5a20*/  ISETP.GT.U32.AND P4, PT, R2.reuse, R6, PT ;  /* 0x000000060200720c */ /* 0x040fe20003f84070 */
[----:B------:R-:W-:-:S02]  /*5a30*/  IMAD R13, R2, R15, R14 ;  /* 0x0000000f020d7224 */ /* 0x000fc400078e020e */
[----:B------:R-:W-:Y:S01]  /*5a40*/  @!P1 IMAD.MOV R8, RZ, RZ, -R8 ;  /* 0x000000ffff089224 */ /* 0x000fe200078e0a08 */
[----:B------:R-:W-:Y:S01]  /*5a50*/  ISETP.GT.U32.AND P1, PT, R2, R12, PT ;  /* 0x0000000c0200720c */ /* 0x000fe20003f24070 */
[----:B------:R-:W-:Y:S02]  /*5a60*/  @!P3 IMAD.MOV R9, RZ, RZ, -R9 ;  /* 0x000000ffff09b224 */ /* 0x000fe400078e0a09 */
[----:B------:R-:W-:Y:S01]  /*5a70*/  @!P5 IMAD.IADD R10, R10, 0x1, -R2 ;  /* 0x000000010a0ad824 */ /* 0x000fe200078e0a02 */
[----:B------:R-:W-:Y:S02]  /*5a80*/  ISETP.GT.U32.AND P5, PT, R2, R13, PT ;  /* 0x0000000d0200720c */ /* 0x000fe40003fa4070 */
[----:B------:R-:W-:Y:S01]  /*5a90*/  LOP3.LUT R15, R0, 0x1d, R55, 0xfe, !PT ;  /* 0x0000001d000f7812 */ /* 0x000fe200078efe37 */
[----:B------:R-:W-:Y:S01]  /*5aa0*/  STL [R1+0x10c], R21 ;  /* 0x00010c1501007387 */ /* 0x000fe20000100800 */
[----:B------:R-:W-:-:S03]  /*5ab0*/  ISETP.GT.U32.AND P3, PT, R2, R11, PT ;  /* 0x0000000b0200720c */ /* 0x000fc60003f64070 */
[----:B------:R0:W-:Y:S01]  /*5ac0*/  STL [R1+0xd4], R9 ;  /* 0x0000d40901007387 */ /* 0x0001e20000100800 */
[----:B------:R-:W-:Y:S01]  /*5ad0*/  LOP3.LUT R19, R0, 0x1e, R55, 0xfe, !PT ;  /* 0x0000001e00137812 */ /* 0x000fe200078efe37 */
[--C-:B------:R-:W-:Y:S02]  /*5ae0*/  @!P4 IMAD.IADD R6, R6, 0x1, -R2.reuse ;  /* 0x000000010606c824 */ /* 0x100fe400078e0a02 */
[----:B------:R1:W-:Y:S01]  /*5af0*/  STL [R1+0xd0], R8 ;  /* 0x0000d00801007387 */ /* 0x0003e20000100800 */
[----:B------:R-:W-:Y:S01]  /*5b00*/  @!P1 IMAD.IADD R12, R12, 0x1, -R2 ;  /* 0x000000010c0c9824 */ /* 0x000fe200078e0a02 */
[----:B0-----:R-:W-:Y:S01]  /*5b10*/  IABS R9, R15 ;  /* 0x0000000f00097213 */ /* 0x001fe20000000000 */
[----:B------:R-:W-:Y:S01]  /*5b20*/  IMAD.MOV.U32 R33, RZ, RZ, R6 ;  /* 0x000000ffff217224 */ /* 0x000fe200078e0006 */
[----:B-1----:R-:W-:-:S03]  /*5b30*/  IABS R8, R19 ;  /* 0x0000001300087213 */ /* 0x002fc60000000000 */
[----:B------:R-:W-:-:S04]  /*5b40*/  IMAD.HI.U32 R14, R3, R9, RZ ;  /* 0x00000009030e7227 */ /* 0x000fc800078e00ff */
[----:B------:R-:W-:Y:S01]  /*5b50*/  @!P5 IMAD.IADD R13, R13, 0x1, -R2 ;  /* 0x000000010d0dd824 */ /* 0x000fe200078e0a02 */
[----:B------:R-:W-:Y:S01]  /*5b60*/  ISETP.GT.U32.AND P5, PT, R2, R12, PT ;  /* 0x0000000c0200720c */ /* 0x000fe20003fa4070 */
[----:B------:R-:W-:Y:S02]  /*5b70*/  IMAD.MOV R6, RZ, RZ, -R14 ;  /* 0x000000ffff067224 */ /* 0x000fe400078e0a0e */
[----:B------:R-:W-:-:S04]  /*5b80*/  IMAD.HI.U32 R14, R3, R8, RZ ;  /* 0x00000008030e7227 */ /* 0x000fc800078e00ff */
[----:B------:R-:W-:Y:S02]  /*5b90*/  @!P3 IMAD.IADD R11, R11, 0x1, -R2 ;  /* 0x000000010b0bb824 */ /* 0x000fe400078e0a02 */
[----:B------:R-:W-:-:S03]  /*5ba0*/  IMAD.MOV R14, RZ, RZ, -R14 ;  /* 0x000000ffff0e7224 */ /* 0x000fc600078e0a0e */
[C---:B------:R-:W-:Y:S01]  /*5bb0*/  ISETP.GT.U32.AND P1, PT, R2.reuse, R11, PT ;  /* 0x0000000b0200720c */ /* 0x040fe20003f24070 */
[----:B------:R-:W-:Y:S02]  /*5bc0*/  IMAD R8, R2, R14, R8 ;  /* 0x0000000e02087224 */ /* 0x000fe400078e0208 */
[----:B------:R-:W-:Y:S02]  /*5bd0*/  @!P5 IMAD.IADD R12, R12, 0x1, -R2 ;  /* 0x000000010c0cd824 */ /* 0x000fe400078e0a02 */
[----:B------:R-:W-:Y:S01]  /*5be0*/  @!P0 IMAD.MOV R33, RZ, RZ, -R33 ;  /* 0x000000ffff218224 */ /* 0x000fe200078e0a21 */
[C---:B------:R-:W-:Y:S01]  /*5bf0*/  ISETP.GT.U32.AND P5, PT, R2.reuse, R8, PT ;  /* 0x000000080200720c */ /* 0x040fe20003fa4070 */
[C---:B------:R-:W-:Y:S01]  /*5c00*/  IMAD R9, R2.reuse, R6, R9 ;  /* 0x0000000602097224 */ /* 0x040fe200078e0209 */
[----:B------:R-:W-:Y:S02]  /*5c10*/  ISETP.GT.U32.AND P0, PT, R2, R13, PT ;  /* 0x0000000d0200720c */ /* 0x000fe40003f04070 */
[----:B------:R-:W-:-:S02]  /*5c20*/  ISETP.GE.AND P3, PT, R17, RZ, PT ;  /* 0x000000ff1100720c */ /* 0x000fc40003f66270 */
[--C-:B------:R-:W-:Y:S01]  /*5c30*/  LOP3.LUT R17, R0, 0x1f, R55.reuse, 0xfe, !PT ;  /* 0x0000001f00117812 */ /* 0x100fe200078efe37 */
[----:B------:R-:W-:Y:S01]  /*5c40*/  @!P1 IMAD.IADD R11, R11, 0x1, -R2 ;  /* 0x000000010b0b9824 */ /* 0x000fe200078e0a02 */
[----:B------:R-:W-:Y:S02]  /*5c50*/  ISETP.GT.U32.AND P1, PT, R2, R9, PT ;  /* 0x000000090200720c */ /* 0x000fe40003f24070 */
[----:B------:R-:W-:Y:S02]  /*5c60*/  IABS R6, R17 ;  /* 0x0000001100067213 */ /* 0x000fe40000000000 */
[----:B------:R-:W-:Y:S02]  /*5c70*/  ISETP.GE.AND P4, PT, R16, RZ, PT ;  /* 0x000000ff1000720c */ /* 0x000fe40003f86270 */
[----:B------:R-:W-:Y:S01]  /*5c80*/  LOP3.LUT R16, R0, 0x20, R55, 0xfe, !PT ;  /* 0x0000002000107812 */ /* 0x000fe200078efe37 */
[----:B------:R-:W-:-:S03]  /*5c90*/  IMAD.HI.U32 R21, R3, R6, RZ ;  /* 0x0000000603157227 */ /* 0x000fc600078e00ff */
[----:B------:R-:W-:Y:S01]  /*5ca0*/  IABS R14, R16 ;  /* 0x00000010000e7213 */ /* 0x000fe20000000000 */
[----:B------:R-:W-:Y:S02]  /*5cb0*/  IMAD.MOV.U32 R39, RZ, RZ, R10 ;  /* 0x000000ffff277224 */ /* 0x000fe400078e000a */
[--C-:B------:R-:W-:Y:S02]  /*5cc0*/  @!P5 IMAD.IADD R8, R8, 0x1, -R2.reuse ;  /* 0x000000010808d824 */ /* 0x100fe400078e0a02 */
[----:B------:R-:W-:Y:S01]  /*5cd0*/  @!P0 IMAD.IADD R13, R13, 0x1, -R2 ;  /* 0x000000010d0d8824 */ /* 0x000fe200078e0a02 */
[----:B------:R-:W-:Y:S01]  /*5ce0*/  ISETP.GE.AND P0, PT, R20, RZ, PT ;  /* 0x000000ff1400720c */ /* 0x000fe20003f06270 */
[----:B------:R-:W-:Y:S02]  /*5cf0*/  IMAD.MOV R20, RZ, RZ, -R21 ;  /* 0x000000ffff147224 */ /* 0x000fe400078e0a15 */
[----:B------:R-:W-:Y:S01]  /*5d00*/  @!P6 IMAD.MOV R39, RZ, RZ, -R39 ;  /* 0x000000ffff27e224 */ /* 0x000fe200078e0a27 */
[----:B------:R-:W-:Y:S01]  /*5d10*/  ISETP.GT.U32.AND P6, PT, R2, R8, PT ;  /* 0x000000080200720c */ /* 0x000fe20003fc4070 */
[----:B------:R-:W-:Y:S01]  /*5d20*/  IMAD.HI.U32 R22, R3, R14, RZ ;  /* 0x0000000e03167227 */ /* 0x000fe200078e00ff */
[----:B------:R-:W-:-:S03]  /*5d30*/  LOP3.LUT R18, R0, 0x21, R55, 0xfe, !PT ;  /* 0x0000002100127812 */ /* 0x000fc600078efe37 */
[----:B------:R-:W-:Y:S01]  /*5d40*/  @!P1 IMAD.IADD R9, R9, 0x1, -R2 ;  /* 0x0000000109099824 */ /* 0x000fe200078e0a02 */
[----:B------:R-:W-:Y:S01]  /*5d50*/  ISETP.GE.AND P1, PT, R15, RZ, PT ;  /* 0x000000ff0f00720c */ /* 0x000fe20003f26270 */
[C---:B------:R-:W-:Y:S02]  /*5d60*/  IMAD R6, R2.reuse, R20, R6 ;  /* 0x0000001402067224 */ /* 0x040fe400078e0206 */
[----:B------:R-:W-:Y:S02]  /*5d70*/  IMAD.MOV.U32 R23, RZ, RZ, R11 ;  /* 0x000000ffff177224 */ /* 0x000fe400078e000b */
[----:B------:R-:W-:Y:S01]  /*5d80*/  IMAD.MOV R15, RZ, RZ, -R22 ;  /* 0x000000ffff0f7224 */ /* 0x000fe200078e0a16 */
[----:B------:R-:W-:Y:S01]  /*5d90*/  IABS R21, R18 ;  /* 0x0000001200157213 */ /* 0x000fe20000000000 */
[----:B------:R-:W-:Y:S01]  /*5da0*/  @!P4 IMAD.MOV R23, RZ, RZ, -R23 ;  /* 0x000000ffff17c224 */ /* 0x000fe200078e0a17 */
[C---:B------:R-:W-:Y:S01]  /*5db0*/  ISETP.GT.U32.AND P4, PT, R2.reuse, R6, PT ;  /* 0x000000060200720c */ /* 0x040fe20003f84070 */
[C---:B------:R-:W-:Y:S01]  /*5dc0*/  IMAD R11, R2.reuse, R15, R14 ;  /* 0x0000000f020b7224 */ /* 0x040fe200078e020e */
[----:B------:R-:W-:Y:S01]  /*5dd0*/  ISETP.GT.U32.AND P5, PT, R2, R9, PT ;  /* 0x000000090200720c */ /* 0x000fe20003fa4070 */
[----:B------:R-:W-:-:S02]  /*5de0*/  IMAD.MOV.U32 R10, RZ, RZ, R21 ;  /* 0x000000ffff0a7224 */ /* 0x000fc400078e0015 */
[----:B------:R-:W-:Y:S01]  /*5df0*/  @!P6 IMAD.IADD R8, R8, 0x1, -R2 ;  /* 0x000000010808e824 */ /* 0x000fe200078e0a02 */
[----:B------:R-:W-:Y:S01]  /*5e00*/  ISETP.GT.U32.AND P6, PT, R2, R11, PT ;  /* 0x0000000b0200720c */ /* 0x000fe20003fc4070 */
[----:B------:R-:W-:Y:S01]  /*5e10*/  IMAD.MOV.U32 R26, RZ, RZ, R12 ;  /* 0x000000ffff1a7224 */ /* 0x000fe200078e000c */
[----:B------:R-:W-:Y:S01]  /*5e20*/  LOP3.LUT R14, R0, 0x22, R55, 0xfe, !PT ;  /* 0x00000022000e7812 */ /* 0x000fe200078efe37 */
[----:B------:R-:W-:-:S04]  /*5e30*/  IMAD.HI.U32 R12, R3, R10, RZ ;  /* 0x0000000a030c7227 */ /* 0x000fc800078e00ff */
[----:B------:R-:W-:Y:S01]  /*5e40*/  IMAD.MOV.U32 R25, RZ, RZ, R13 ;  /* 0x000000ffff197224 */ /* 0x000fe200078e000d */
[----:B------:R-:W-:Y:S01]  /*5e50*/  IABS R13, R14 ;  /* 0x0000000e000d7213 */ /* 0x000fe20000000000 */
[----:B------:R-:W-:Y:S01]  /*5e60*/  @!P3 IMAD.MOV R26, RZ, RZ, -R26 ;  /* 0x000000ffff1ab224 */ /* 0x000fe200078e0a1a */
[----:B------:R-:W-:Y:S01]  /*5e70*/  ISETP.GE.AND P3, PT, R19, RZ, PT ;  /* 0x000000ff1300720c */ /* 0x000fe20003f66270 */
[----:B------:R-:W-:Y:S02]  /*5e80*/  IMAD.MOV R12, RZ, RZ, -R12 ;  /* 0x000000ffff0c7224 */ /* 0x000fe400078e0a0c */
[----:B------:R-:W-:Y:S02]  /*5e90*/  @!P4 IMAD.IADD R6, R6, 0x1, -R2 ;  /* 0x000000010606c824 */ /* 0x000fe400078e0a02 */
[C---:B------:R-:W-:Y:S02]  /*5ea0*/  IMAD R10, R2.reuse, R12, R10 ;  /* 0x0000000c020a7224 */ /* 0x040fe400078e020a */
[----:B------:R-:W-:Y:S01]  /*5eb0*/  IMAD.MOV.U32 R12, RZ, RZ, R13 ;  /* 0x000000ffff0c7224 */ /* 0x000fe200078e000d */
[----:B------:R-:W-:Y:S01]  /*5ec0*/  ISETP.GT.U32.AND P4, PT, R2, R6, PT ;  /* 0x000000060200720c */ /* 0x000fe20003f84070 */
[----:B------:R-:W-:-:S02]  /*5ed0*/  @!P5 IMAD.IADD R9, R9, 0x1, -R2 ;  /* 0x000000010909d824 */ /* 0x000fc400078e0a02 */
[----:B------:R-:W-:Y:S02]  /*5ee0*/  @!P6 IMAD.IADD R11, R11, 0x1, -R2 ;  /* 0x000000010b0be824 */ /* 0x000fe400078e0a02 */
[----:B------:R-:W-:Y:S02]  /*5ef0*/  IMAD.MOV.U32 R19, RZ, RZ, R8 ;  /* 0x000000ffff137224 */ /* 0x000fe400078e0008 */
[----:B------:R-:W-:Y:S01]  /*5f00*/  IMAD.HI.U32 R8, R3, R12, RZ ;  /* 0x0000000c03087227 */ /* 0x000fe200078e00ff */
[----:B------:R-:W-:-:S03]  /*5f10*/  ISETP.GT.U32.AND P6, PT, R2, R11, PT ;  /* 0x0000000b0200720c */ /* 0x000fc60003fc4070 */
[----:B------:R-:W-:Y:S01]  /*5f20*/  IMAD.MOV.U32 R20, RZ, RZ, R9 ;  /* 0x000000ffff147224 */ /* 0x000fe200078e0009 */
[C-C-:B------:R-:W-:Y:S01]  /*5f30*/  LOP3.LUT R9, R0.reuse, 0x23, R55.reuse, 0xfe, !PT ;  /* 0x0000002300097812 */ /* 0x140fe200078efe37 */
[----:B------:R-:W-:Y:S01]  /*5f40*/  IMAD.MOV R8, RZ, RZ, -R8 ;  /* 0x000000ffff087224 */ /* 0x000fe200078e0a08 */
[----:B------:R-:W-:Y:S01]  /*5f50*/  LOP3.LUT R15, R0, 0x24, R55, 0xfe, !PT ;  /* 0x00000024000f7812 */ /* 0x000fe200078efe37 */
[----:B------:R-:W-:Y:S01]  /*5f60*/  @!P3 IMAD.MOV R19, RZ, RZ, -R19 ;  /* 0x000000ffff13b224 */ /* 0x000fe200078e0a13 */
[C---:B------:R-:W-:Y:S02]  /*5f70*/  ISETP.GT.U32.AND P3, PT, R2.reuse, R10, PT ;  /* 0x0000000a0200720c */ /* 0x040fe40003f64070 */
[----:B------:R-:W-:Y:S01]  /*5f80*/  IABS R13, R9 ;  /* 0x00000009000d7213 */ /* 0x000fe20000000000 */
[----:B------:R-:W-:Y:S01]  /*5f90*/  IMAD R8, R2, R8, R12 ;  /* 0x0000000802087224 */ /* 0x000fe200078e020c */
[----:B------:R-:W-:Y:S01]  /*5fa0*/  IABS R12, R15 ;  /* 0x0000000f000c7213 */ /* 0x000fe20000000000 */
[----:B------:R-:W-:Y:S01]  /*5fb0*/  @!P4 IMAD.IADD R6, R6, 0x1, -R2 ;  /* 0x000000010606c824 */ /* 0x000fe200078e0a02 */
[----:B------:R-:W-:-:S02]  /*5fc0*/  ISETP.GE.AND P5, PT, R16, RZ, PT ;  /* 0x000000ff1000720c */ /* 0x000fc40003fa6270 */
[----:B------:R-:W-:Y:S01]  /*5fd0*/  ISETP.GE.AND P4, PT, R14, RZ, PT ;  /* 0x000000ff0e00720c */ /* 0x000fe20003f86270 */
[----:B------:R-:W-:-:S04]  /*5fe0*/  IMAD.HI.U32 R14, R3, R13, RZ ;  /* 0x0000000d030e7227 */ /* 0x000fc800078e00ff */
[----:B------:R-:W-:Y:S01]  /*5ff0*/  @!P0 IMAD.MOV R25, RZ, RZ, -R25 ;  /* 0x000000ffff198224 */ /* 0x000fe200078e0a19 */
[----:B------:R-:W-:Y:S01]  /*6000*/  ISETP.GE.AND P0, PT, R17, RZ, PT ;  /* 0x000000ff1100720c */ /* 0x000fe20003f06270 */
[----:B------:R-:W-:Y:S02]  /*6010*/  IMAD.MOV.U32 R16, RZ, RZ, R6 ;  /* 0x000000ffff107224 */ /* 0x000fe400078e0006 */
[----:B------:R-:W-:Y:S02]  /*6020*/  IMAD.MOV.U32 R6, RZ, RZ, R12 ;  /* 0x000000ffff067224 */ /* 0x000fe400078e000c */
[----:B------:R-:W-:Y:S02]  /*6030*/  IMAD.MOV R12, RZ, RZ, -R14 ;  /* 0x000000ffff0c7224 */ /* 0x000fe400078e0a0e */
[--C-:B------:R-:W-:Y:S02]  /*6040*/  @!P6 IMAD.IADD R11, R11, 0x1, -R2.reuse ;  /* 0x000000010b0be824 */ /* 0x100fe400078e0a02 */
[----:B------:R-:W-:-:S02]  /*6050*/  @!P3 IMAD.IADD R10, R10, 0x1, -R2 ;  /* 0x000000010a0ab824 */ /* 0x000fc400078e0a02 */
[C---:B------:R-:W-:Y:S02]  /*6060*/  IMAD R12, R2.reuse, R12, R13 ;  /* 0x0000000c020c7224 */ /* 0x040fe400078e020d */
[----:B------:R-:W-:Y:S01]  /*6070*/  IMAD.MOV.U32 R38, RZ, RZ, R11 ;  /* 0x000000ffff267224 */ /* 0x000fe200078e000b */
[----:B------:R-:W-:-:S03]  /*6080*/  ISETP.GT.U32.AND P3, PT, R2, R10, PT ;  /* 0x0000000a0200720c */ /* 0x000fc60003f64070 */
[----:B------:R-:W-:Y:S01]  /*6090*/  @!P5 IMAD.MOV R38, RZ, RZ, -R38 ;  /* 0x000000ffff26d224 */ /* 0x000fe200078e0a26 */
[----:B------:R-:W-:Y:S01]  /*60a0*/  ISETP.GT.U32.AND P5, PT, R2, R12, PT ;  /* 0x0000000c0200720c */ /* 0x000fe20003fa4070 */
[----:B------:R-:W-:Y:S01]  /*60b0*/  @!P1 IMAD.MOV R20, RZ, RZ, -R20 ;  /* 0x000000ffff149224 */ /* 0x000fe200078e0a14 */
[----:B------:R-:W-:Y:S01]  /*60c0*/  ISETP.GE.AND P1, PT, R18, RZ, PT ;  /* 0x000000ff1200720c */ /* 0x000fe20003f26270 */
[----:B------:R-:W-:Y:S01]  /*60d0*/  @!P0 IMAD.MOV R16, RZ, RZ, -R16 ;  /* 0x000000ffff108224 */ /* 0x000fe200078e0a10 */
[----:B------:R-:W-:Y:S01]  /*60e0*/  ISETP.GT.U32.AND P0, PT, R2, R8, PT ;  /* 0x000000080200720c */ /* 0x000fe20003f04070 */
[----:B------:R-:W-:Y:S01]  /*60f0*/  IMAD.HI.U32 R14, R3, R6, RZ ;  /* 0x00000006030e7227 */ /* 0x000fe200078e00ff */
[----:B------:R-:W-:Y:S02]  /*6100*/  LOP3.LUT R18, R0, 0x25, R55, 0xfe, !PT ;  /* 0x0000002500127812 */ /* 0x000fe400078efe37 */
[----:B------:R-:W-:Y:S01]  /*6110*/  ISETP.GE.AND P6, PT, R9, RZ, PT ;  /* 0x000000ff0900720c */ /* 0x000fe20003fc6270 */
[----:B------:R-:W-:Y:S01]  /*6120*/  IMAD.MOV R11, RZ, RZ, -R14 ;  /* 0x000000ffff0b7224 */ /* 0x000fe200078e0a0e */
[----:B------:R-:W-:-:S02]  /*6130*/  IABS R9, R18 ;  /* 0x0000001200097213 */ /* 0x000fc40000000000 */
[----:B------:R-:W-:Y:S01]  /*6140*/  LOP3.LUT R17, R0, 0x26, R55, 0xfe, !PT ;  /* 0x0000002600117812 */ /* 0x000fe200078efe37 */
[----:B------:R-:W-:Y:S02]  /*6150*/  @!P3 IMAD.IADD R10, R10, 0x1, -R2 ;  /* 0x000000010a0ab824 */ /* 0x000fe400078e0a02 */
[----:B------:R-:W-:Y:S01]  /*6160*/  IMAD R6, R2, R11, R6 ;  /* 0x0000000b02067224 */ /* 0x000fe200078e0206 */
[----:B------:R-:W-:Y:S01]  /*6170*/  IABS R11, R17 ;  /* 0x00000011000b7213 */ /* 0x000fe20000000000 */
[--C-:B------:R-:W-:Y:S02]  /*6180*/  @!P5 IMAD.IADD R12, R12, 0x1, -R2.reuse ;  /* 0x000000010c0cd824 */ /* 0x100fe400078e0a02 */
[----:B------:R-:W-:Y:S01]  /*6190*/  IMAD.HI.U32 R13, R3, R9, RZ ;  /* 0x00000009030d7227 */ /* 0x000fe200078e00ff */
[----:B------:R-:W-:Y:S02]  /*61a0*/  ISETP.GE.AND P3, PT, R15, RZ, PT ;  /* 0x000000ff0f00720c */ /* 0x000fe40003f66270 */
[----:B------:R-:W-:Y:S01]  /*61b0*/  ISETP.GT.U32.AND P5, PT, R2, R12, PT ;  /* 0x0000000c0200720c */ /* 0x000fe20003fa4070 */
[----:B------:R-:W-:-:S02]  /*61c0*/  @!P0 IMAD.IADD R8, R8, 0x1, -R2 ;  /* 0x0000000108088824 */ /* 0x000fc400078e0a02 */
[----:B------:R-:W-:Y:S02]  /*61d0*/  IMAD.MOV.U32 R40, RZ, RZ, R10 ;  /* 0x000000ffff287224 */ /* 0x000fe400078e000a */
[----:B------:R-:W-:Y:S02]  /*61e0*/  IMAD.MOV R10, RZ, RZ, -R13 ;  /* 0x000000ffff0a7224 */ /* 0x000fe400078e0a0d */
[----:B------:R-:W-:Y:S01]  /*61f0*/  IMAD.HI.U32 R15, R3, R11, RZ ;  /* 0x0000000b030f7227 */ /* 0x000fe200078e00ff */
[----:B------:R-:W-:-:S03]  /*6200*/  ISETP.GT.U32.AND P0, PT, R2, R8, PT ;  /* 0x000000080200720c */ /* 0x000fc60003f04070 */
[----:B------:R-:W-:Y:S01]  /*6210*/  @!P1 IMAD.MOV R40, RZ, RZ, -R40 ;  /* 0x000000ffff289224 */ /* 0x000fe200078e0a28 */
[C---:B------:R-:W-:Y:S01]  /*6220*/  ISETP.GT.U32.AND P1, PT, R2.reuse, R6, PT ;  /* 0x000000060200720c */ /* 0x040fe20003f24070 */
[----:B------:R-:W-:Y:S02]  /*6230*/  IMAD R9, R2, R10, R9 ;  /* 0x0000000a02097224 */ /* 0x000fe400078e0209 */
[----:B------:R-:W-:-:S04]  /*6240*/  IMAD.MOV R10, RZ, RZ, -R15 ;  /* 0x000000ffff0a7224 */ /* 0x000fc800078e0a0f */
[----:B------:R-:W-:Y:S02]  /*6250*/  IMAD R11, R2, R10, R11 ;  /* 0x0000000a020b7224 */ /* 0x000fe400078e020b */
[--C-:B------:R-:W-:Y:S01]  /*6260*/  @!P5 IMAD.IADD R12, R12, 0x1, -R2.reuse ;  /* 0x000000010c0cd824 */ /* 0x100fe200078e0a02 */
[----:B------:R-:W-:Y:S01]  /*6270*/  STL [R1+0xcc], R26 ;  /* 0x0000cc1a01007387 */ /* 0x000fe20000100800 */
[----:B------:R-:W-:Y:S02]  /*6280*/  LOP3.LUT R14, R0, 0x27, R55, 0xfe, !PT ;  /* 0x00000027000e7812 */ /* 0x000fe400078efe37 */
[----:B------:R-:W-:Y:S01]  /*6290*/  ISETP.GT.U32.AND P5, PT, R2, R11, PT ;  /* 0x0000000b0200720c */ /* 0x000fe20003fa4070 */
[----:B------:R-:W-:Y:S01]  /*62a0*/  STL [R1+0x10], R25 ;  /* 0x0000101901007387 */ /* 0x000fe20000100800 */
[--C-:B------:R-:W-:Y:S01]  /*62b0*/  @!P0 IMAD.IADD R8, R8, 0x1, -R2.reuse ;  /* 0x0000000108088824 */ /* 0x100fe200078e0a02 */
[----:B------:R-:W-:Y:S01]  /*62c0*/  ISETP.GT.U32.AND P0, PT, R2, R9, PT ;  /* 0x000000090200720c */ /* 0x000fe20003f04070 */
[----:B------:R-:W-:Y:S01]  /*62d0*/  @!P1 IMAD.IADD R6, R6, 0x1, -R2 ;  /* 0x0000000106069824 */ /* 0x000fe200078e0a02 */
[----:B------:R-:W-:Y:S01]  /*62e0*/  STL [R1+0xc], R20 ;  /* 0x00000c1401007387 */ /* 0x000fe20000100800 */
[----:B------:R-:W-:-:S03]  /*62f0*/  IABS R13, R14 ;  /* 0x0000000e000d7213 */ /* 0x000fc60000000000 */
[----:B------:R-:W-:Y:S04]  /*6300*/  STL [R1+0x8], R19 ;  /* 0x0000081301007387 */ /* 0x000fe80000100800 */
[----:B------:R0:W-:Y:S01]  /*6310*/  STL [R1], R16 ;  /* 0x0000001001007387 */ /* 0x0001e20000100800 */
[----:B------:R-:W-:Y:S01]  /*6320*/  ISETP.GT.U32.AND P1, PT, R2, R6, PT ;  /* 0x000000060200720c */ /* 0x000fe20003f24070 */
[----:B------:R-:W-:Y:S01]  /*6330*/  IMAD.HI.U32 R10, R3, R13, RZ ;  /* 0x0000000d030a7227 */ /* 0x000fe200078e00ff */
[----:B0-----:R-:W-:-:S03]  /*6340*/  LOP3.LUT R16, R0, 0x28, R55, 0xfe, !PT ;  /* 0x0000002800107812 */ /* 0x001fc600078efe37 */
[----:B------:R-:W-:Y:S01]  /*6350*/  IMAD.MOV.U32 R93, RZ, RZ, R8 ;  /* 0x000000ffff5d7224 */ /* 0x000fe200078e0008 */
[----:B------:R-:W-:Y:S01]  /*6360*/  IABS R19, R16 ;  /* 0x0000001000137213 */ /* 0x000fe20000000000 */
[----:B------:R-:W-:Y:S02]  /*6370*/  IMAD.MOV.U32 R92, RZ, RZ, R12 ;  /* 0x000000ffff5c7224 */ /* 0x000fe400078e000c */
[----:B------:R-:W-:Y:S02]  /*6380*/  @!P5 IMAD.IADD R11, R11, 0x1, -R2 ;  /* 0x000000010b0bd824 */ /* 0x000fe400078e0a02 */
[----:B------:R-:W-:Y:S01]  /*6390*/  IMAD.MOV R8, RZ, RZ, -R10 ;  /* 0x000000ffff087224 */ /* 0x000fe200078e0a0a */
[----:B------:R-:W-:Y:S01]  /*63a0*/  LOP3.LUT R15, R0, 0x29, R55, 0xfe, !PT ;  /* 0x00000029000f7812 */ /* 0x000fe200078efe37 */
[----:B------:R-:W-:Y:S02]  /*63b0*/  IMAD.MOV.U32 R10, RZ, RZ, R19 ;  /* 0x000000ffff0a7224 */ /* 0x000fe400078e0013 */
[----:B------:R-:W-:Y:S01]  /*63c0*/  @!P0 IMAD.IADD R9, R9, 0x1, -R2 ;  /* 0x0000000109098824 */ /* 0x000fe200078e0a02 */
[----:B------:R-:W-:Y:S01]  /*63d0*/  ISETP.GE.AND P0, PT, R18, RZ, PT ;  /* 0x000000ff1200720c */ /* 0x000fe20003f06270 */
[----:B------:R-:W-:Y:S01]  /*63e0*/  @!P6 IMAD.MOV R92, RZ, RZ, -R92 ;  /* 0x000000ffff5ce224 */ /* 0x000fe200078e0a5c */
[C---:B------:R-:W-:Y:S01]  /*63f0*/  ISETP.GT.U32.AND P6, PT, R2.reuse, R11, PT ;  /* 0x0000000b0200720c */ /* 0x040fe20003fc4070 */
[----:B------:R-:W-:Y:S01]  /*6400*/  IMAD R8, R2, R8, R13 ;  /* 0x0000000802087224 */ /* 0x000fe200078e020d */
[----:B------:R-:W-:Y:S01]  /*6410*/  IABS R20, R15 ;  /* 0x0000000f00147213 */ /* 0x000fe20000000000 */
[----:B------:R-:W-:-:S04]  /*6420*/  IMAD.HI.U32 R18, R3, R10, RZ ;  /* 0x0000000a03127227 */ /* 0x000fc800078e00ff */
[----:B------:R-:W-:Y:S01]  /*6430*/  @!P4 IMAD.MOV R93, RZ, RZ, -R93 ;  /* 0x000000ffff5dc224 */ /* 0x000fe200078e0a5d */
[----:B------:R-:W-:Y:S01]  /*6440*/  ISETP.GT.U32.AND P4, PT, R2, R9, PT ;  /* 0x000000090200720c */ /* 0x000fe20003f84070 */
[----:B------:R-:W-:Y:S01]  /*6450*/  @!P1 IMAD.IADD R6, R6, 0x1, -R2 ;  /* 0x0000000106069824 */ /* 0x000fe200078e0a02 */
[C---:B------:R-:W-:Y:S01]  /*6460*/  ISETP.GT.U32.AND P1, PT, R2.reuse, R8, PT ;  /* 0x000000080200720c */ /* 0x040fe20003f24070 */
[----:B------:R-:W-:Y:S02]  /*6470*/  IMAD.MOV R12, RZ, RZ, -R18 ;  /* 0x000000ffff0c7224 */ /* 0x000fe400078e0a12 */
[----:B------:R-:W-:Y:S01]  /*6480*/  IMAD.MOV.U32 R13, RZ, RZ, R20 ;  /* 0x000000ffff0d7224 */ /* 0x000fe200078e0014 */
[----:B------:R-:W-:Y:S01]  /*6490*/  ISETP.GE.AND P5, PT, R17, RZ, PT ;  /* 0x000000ff1100720c */ /* 0x000fe20003fa6270 */
[----:B------:R-:W-:Y:S02]  /*64a0*/  IMAD R12, R2, R12, R10 ;  /* 0x0000000c020c7224 */ /* 0x000fe400078e020a */
[----:B------:R-:W-:-:S04]  /*64b0*/  IMAD.HI.U32 R17, R3, R13, RZ ;  /* 0x0000000d03117227 */ /* 0x000fc800078e00ff */
[--C-:B------:R-:W-:Y:S01]  /*64c0*/  @!P6 IMAD.IADD R11, R11, 0x1, -R2.reuse ;  /* 0x000000010b0be824 */ /* 0x100fe200078e0a02 */
[----:B------:R-:W-:Y:S01]  /*64d0*/  ISETP.GT.U32.AND P6, PT, R2, R12, PT ;  /* 0x0000000c0200720c */ /* 0x000fe20003fc4070 */
[----:B------:R-:W-:Y:S02]  /*64e0*/  IMAD.MOV R17, RZ, RZ, -R17 ;  /* 0x000000ffff117224 */ /* 0x000fe400078e0a11 */
[--C-:B------:R-:W-:Y:S01]  /*64f0*/  @!P4 IMAD.IADD R9, R9, 0x1, -R2.reuse ;  /* 0x000000010909c824 */ /* 0x100fe200078e0a02 */
[----:B------:R-:W-:Y:S01]  /*6500*/  ISETP.GE.AND P4, PT, R14, RZ, PT ;  /* 0x000000ff0e00720c */ /* 0x000fe20003f86270 */
[----:B------:R-:W-:Y:S01]  /*6510*/  @!P1 IMAD.IADD R8, R8, 0x1, -R2 ;  /* 0x0000000108089824 */ /* 0x000fe200078e0a02 */
[----:B------:R-:W-:Y:S01]  /*6520*/  LOP3.LUT R14, R0, 0x2a, R55, 0xfe, !PT ;  /* 0x0000002a000e7812 */ /* 0x000fe200078efe37 */
[C---:B------:R-:W-:Y:S02]  /*6530*/  IMAD R10, R2.reuse, R17, R13 ;  /* 0x00000011020a7224 */ /* 0x040fe400078e020d */
[----:B------:R-:W-:Y:S01]  /*6540*/  IMAD.MOV.U32 R91, RZ, RZ, R6 ;  /* 0x000000ffff5b7224 */ /* 0x000fe200078e0006 */
[----:B------:R-:W-:-:S02]  /*6550*/  ISETP.GT.U32.AND P1, PT, R2, R8, PT ;  /* 0x000000080200720c */ /* 0x000fc40003f24070 */
[----:B------:R-:W-:Y:S01]  /*6560*/  IABS R18, R14 ;  /* 0x0000000e00127213 */ /* 0x000fe20000000000 */
[----:B------:R-:W-:Y:S01]  /*6570*/  @!P3 IMAD.MOV R91, RZ, RZ, -R91 ;  /* 0x000000ffff5bb224 */ /* 0x000fe200078e0a5b */
[----:B------:R-:W-:Y:S01]  /*6580*/  ISETP.GT.U32.AND P3, PT, R2, R10, PT ;  /* 0x0000000a0200720c */ /* 0x000fe20003f64070 */
[----:B------:R-:W-:Y:S01]  /*6590*/  @!P6 IMAD.IADD R12, R12, 0x1, -R2 ;  /* 0x000000010c0ce824 */ /* 0x000fe200078e0a02 */
[----:B------:R-:W-:Y:S01]  /*65a0*/  LOP3.LUT R20, R0, 0x2b, R55, 0xfe, !PT ;  /* 0x0000002b00147812 */ /* 0x000fe200078efe37 */
[----:B------:R-:W-:Y:S02]  /*65b0*/  IMAD.MOV.U32 R13, RZ, RZ, R18 ;  /* 0x000000ffff0d7224 */ /* 0x000fe400078e0012 */
[----:B------:R-:W-:Y:S01]  /*65c0*/  IMAD.MOV.U32 R90, RZ, RZ, R9 ;  /* 0x000000ffff5a7224 */ /* 0x000fe200078e0009 */
[----:B------:R-:W-:Y:S01]  /*65d0*/  ISETP.GT.U32.AND P6, PT, R2, R12, PT ;  /* 0x0000000c0200720c */ /* 0x000fe20003fc4070 */
[----:B------:R-:W-:Y:S01]  /*65e0*/  IMAD.HI.U32 R9, R3, R13, RZ ;  /* 0x0000000d03097227 */ /* 0x000fe200078e00ff */
[----:B------:R-:W-:-:S02]  /*65f0*/  IABS R17, R20 ;  /* 0x0000001400117213 */ /* 0x000fc40000000000 */
[----:B------:R-:W-:Y:S01]  /*6600*/  LOP3.LUT R18, R0, 0x2c, R55, 0xfe, !PT ;  /* 0x0000002c00127812 */ /* 0x000fe200078efe37 */
[--C-:B------:R-:W-:Y:S01]  /*6610*/  @!P1 IMAD.IADD R8, R8, 0x1, -R2.reuse ;  /* 0x0000000108089824 */ /* 0x100fe200078e0a02 */
[----:B------:R-:W-:Y:S01]  /*6620*/  ISETP.GE.AND P1, PT, R14, RZ, PT ;  /* 0x000000ff0e00720c */ /* 0x000fe20003f26270 */
[----:B------:R-:W-:Y:S01]  /*6630*/  IMAD.MOV R9, RZ, RZ, -R9 ;  /* 0x000000ffff097224 */ /* 0x000fe200078e0a09 */
[----:B------:R-:W-:Y:S01]  /*6640*/  IABS R14, R18 ;  /* 0x00000012000e7213 */ /* 0x000fe20000000000 */
[----:B------:R-:W-:Y:S02]  /*6650*/  @!P3 IMAD.IADD R10, R10, 0x1, -R2 ;  /* 0x000000010a0ab824 */ /* 0x000fe400078e0a02 */
[----:B------:R-:W-:Y:S02]  /*6660*/  IMAD.MOV.U32 R6, RZ, RZ, R17 ;  /* 0x000000ffff067224 */ /* 0x000fe400078e0011 */
[C---:B------:R-:W-:Y:S01]  /*6670*/  IMAD R13, R2.reuse, R9, R13 ;  /* 0x00000009020d7224 */ /* 0x040fe200078e020d */
[----:B------:R-:W-:Y:S01]  /*6680*/  ISETP.GT.U32.AND P3, PT, R2, R10, PT ;  /* 0x0000000a0200720c */ /* 0x000fe20003f64070 */
[----:B------:R-:W-:-:S02]  /*6690*/  IMAD.MOV.U32 R89, RZ, RZ, R11 ;  /* 0x000000ffff597224 */ /* 0x000fc400078e000b */
[----:B------:R-:W-:-:S04]  /*66a0*/  IMAD.HI.U32 R11, R3, R6, RZ ;  /* 0x00000006030b7227 */ /* 0x000fc800078e00ff */
[----:B------:R-:W-:Y:S02]  /*66b0*/  IMAD.MOV.U32 R9, RZ, RZ, R14 ;  /* 0x000000ffff097224 */ /* 0x000fe400078e000e */
[----:B------:R-:W-:Y:S01]  /*66c0*/  @!P6 IMAD.IADD R12, R12, 0x1, -R2 ;  /* 0x000000010c0ce824 */ /* 0x000fe200078e0a02 */
[----:B------:R-:W-:Y:S01]  /*66d0*/  ISETP.GT.U32.AND P6, PT, R2, R13, PT ;  /* 0x0000000d0200720c */ /* 0x000fe20003fc4070 */
[----:B------:R-:W-:Y:S02]  /*66e0*/  IMAD.MOV R11, RZ, RZ, -R11 ;  /* 0x000000ffff0b7224 */ /* 0x000fe400078e0a0b */
[----:B------:R-:W-:-:S04]  /*66f0*/  IMAD.HI.U32 R14, R3, R9, RZ ;  /* 0x00000009030e7227 */ /* 0x000fc800078e00ff */
[----:B------:R-:W-:Y:S02]  /*6700*/  IMAD R6, R2, R11, R6 ;  /* 0x0000000b02067224 */ /* 0x000fe400078e0206 */
[----:B------:R-:W-:Y:S02]  /*6710*/  IMAD.MOV R21, RZ, RZ, -R14 ;  /* 0x000000ffff157224 */ /* 0x000fe400078e0a0e */
[----:B------:R-:W-:Y:S01]  /*6720*/  @!P3 IMAD.IADD R10, R10, 0x1, -R2 ;  /* 0x000000010a0ab824 */ /* 0x000fe200078e0a02 */
[C---:B------:R-:W-:Y:S01]  /*6730*/  ISETP.GT.U32.AND P3, PT, R2.reuse, R6, PT ;  /* 0x000000060200720c */ /* 0x040fe20003f64070 */
[----:B------:R-:W-:Y:S02]  /*6740*/  IMAD R9, R2, R21, R9 ;  /* 0x0000001502097224 */ /* 0x000fe400078e0209 */
[----:B------:R-:W-:Y:S01]  /*6750*/  @!P0 IMAD.MOV R90, RZ, RZ, -R90 ;  /* 0x000000ffff5a8224 */ /* 0x000fe200078e0a5a */
[----:B------:R-:W-:Y:S01]  /*6760*/  ISETP.GE.AND P0, PT, R16, RZ, PT ;  /* 0x000000ff1000720c */ /* 0x000fe20003f06270 */
[----:B------:R-:W-:Y:S01]  /*6770*/  @!P6 IMAD.IADD R13, R13, 0x1, -R2 ;  /* 0x000000010d0de824 */ /* 0x000fe200078e0a02 */
[C---:B------:R-:W-:Y:S01]  /*6780*/  LOP3.LUT R16, R0.reuse, 0x2e, R55, 0xfe, !PT ;  /* 0x0000002e00107812 */ /* 0x040fe200078efe37 */
[----:B------:R-:W-:Y:S01]  /*6790*/  @!P5 IMAD.MOV R89, RZ, RZ, -R89 ;  /* 0x000000ffff59d224 */ /* 0x000fe200078e0a59 */
[----:B------:R-:W-:-:S02]  /*67a0*/  LOP3.LUT R19, R0, 0x2f, R55, 0xfe, !PT ;  /* 0x0000002f00137812 */ /* 0x000fc400078efe37 */
[----:B------:R-:W-:Y:S02]  /*67b0*/  ISETP.GT.U32.AND P6, PT, R2, R9, PT ;  /* 0x000000090200720c */ /* 0x000fe40003fc4070 */
[----:B------:R-:W-:Y:S02]  /*67c0*/  LOP3.LUT R17, R0, 0x2d, R55, 0xfe, !PT ;  /* 0x0000002d00117812 */ /* 0x000fe400078efe37 */
[----:B------:R-:W-:Y:S02]  /*67d0*/  ISETP.GE.AND P5, PT, R15, RZ, PT ;  /* 0x000000ff0f00720c */ /* 0x000fe40003fa6270 */
[----:B------:R-:W-:Y:S02]  /*67e0*/  IABS R15, R16 ;  /* 0x00000010000f7213 */ /* 0x000fe40000000000 */
[----:B------:R-:W-:Y:S02]  /*67f0*/  IABS R22, R19 ;  /* 0x0000001300167213 */ /* 0x000fe40000000000 */
[----:B------:R-:W-:Y:S01]  /*6800*/  IABS R11, R17 ;  /* 0x00000011000b7213 */ /* 0x000fe20000000000 */
[----:B------:R-:W-:-:S02]  /*6810*/  IMAD.MOV.U32 R14, RZ, RZ, R15 ;  /* 0x000000ffff0e7224 */ /* 0x000fc400078e000f */
[----:B------:R-:W-:Y:S02]  /*6820*/  IMAD.MOV.U32 R15, RZ, RZ, R22 ;  /* 0x000000ffff0f7224 */ /* 0x000fe400078e0016 */
[----:B------:R-:W-:Y:S02]  /*6830*/  @!P3 IMAD.IADD R6, R6, 0x1, -R2 ;  /* 0x000000010606b824 */ /* 0x000fe400078e0a02 */
[----:B------:R-:W-:Y:S01]  /*6840*/  IMAD.HI.U32 R22, R3, R11, RZ ;  /* 0x0000000b03167227 */ /* 0x000fe200078e00ff */
[----:B------:R-:W-:Y:S03]  /*6850*/  STL [R1+0x73c], R93 ;  /* 0x00073c5d01007387 */ /* 0x000fe60000100800 */
[----:B------:R-:W-:Y:S01]  /*6860*/  IMAD.MOV.U32 R88, RZ, RZ, R8 ;  /* 0x000000ffff587224 */ /* 0x000fe200078e0008 */
[----:B------:R0:W-:Y:S01]  /*6870*/  STL [R1+0x740], R92 ;  /* 0x0007405c01007387 */ /* 0x0001e20000100800 */
[----:B------:R-:W-:Y:S01]  /*6880*/  @!P6 IMAD.IADD R9, R9, 0x1, -R2 ;  /* 0x000000010909e824 */ /* 0x000fe200078e0a02 */
[----:B------:R-:W-:Y:S01]  /*6890*/  ISETP.GT.U32.AND P6, PT, R2, R6, PT ;  /* 0x000000060200720c */ /* 0x000fe20003fc4070 */
[----:B------:R-:W-:Y:S01]  /*68a0*/  IMAD.MOV R8, RZ, RZ, -R22 ;  /* 0x000000ffff087224 */ /* 0x000fe200078e0a16 */
[----:B------:R-:W-:Y:S01]  /*68b0*/  LOP3.LUT R21, R0, 0x30, R55, 0xfe, !PT ;  /* 0x0000003000157812 */ /* 0x000fe200078efe37 */
[----:B------:R-:W-:Y:S01]  /*68c0*/  @!P4 IMAD.MOV R88, RZ, RZ, -R88 ;  /* 0x000000ffff58c224 */ /* 0x000fe200078e0a58 */
[----:B------:R-:W-:Y:S01]  /*68d0*/  ISETP.GT.U32.AND P4, PT, R2, R13, PT ;  /* 0x0000000d0200720c */ /* 0x000fe20003f84070 */
[----:B------:R-:W-:-:S04]  /*68e0*/  IMAD.HI.U32 R22, R3, R15, RZ ;  /* 0x0000000f03167227 */ /* 0x000fc800078e00ff */
[----:B0-----:R-:W-:Y:S02]  /*68f0*/  IMAD.MOV.U32 R92, RZ, RZ, R23 ;  /* 0x000000ffff5c7224 */ /* 0x001fe400078e0017 */
[----:B------:R-:W-:Y:S01]  /*6900*/  IMAD.HI.U32 R23, R3, R14, RZ ;  /* 0x0000000e03177227 */ /* 0x000fe200078e00ff */
[----:B------:R-:W-:-:S03]  /*6910*/  ISETP.GE.AND P3, PT, R20, RZ, PT ;  /* 0x000000ff1400720c */ /* 0x000fc60003f66270 */
[----:B------:R-:W-:Y:S01]  /*6920*/  IMAD.MOV.U32 R41, RZ, RZ, R12 ;  /* 0x000000ffff297224 */ /* 0x000fe200078e000c */
[----:B------:R-:W-:Y:S01]  /*6930*/  IABS R20, R21 ;  /* 0x0000001500147213 */ /* 0x000fe20000000000 */
[----:B------:R-:W-:Y:S02]  /*6940*/  IMAD.MOV R12, RZ, RZ, -R22 ;  /* 0x000000ffff0c7224 */ /* 0x000fe400078e0a16 */
[----:B------:R-:W-:Y:S02]  /*6950*/  IMAD.MOV R23, RZ, RZ, -R23 ;  /* 0x000000ffff177224 */ /* 0x000fe400078e0a17 */
[C---:B------:R-:W-:Y:S02]  /*6960*/  IMAD R8, R2.reuse, R8, R11 ;  /* 0x0000000802087224 */ /* 0x040fe400078e020b */
[C---:B------:R-:W-:Y:S02]  /*6970*/  IMAD R12, R2.reuse, R12, R15 ;  /* 0x0000000c020c7224 */ /* 0x040fe400078e020f */
[----:B------:R-:W-:-:S02]  /*6980*/  IMAD R11, R2, R23, R14 ;  /* 0x00000017020b7224 */ /* 0x000fc400078e020e */
[----:B------:R-:W-:Y:S02]  /*6990*/  IMAD.MOV.U32 R44, RZ, RZ, R10 ;  /* 0x000000ffff2c7224 */ /* 0x000fe400078e000a */
[----:B------:R-:W-:Y:S02]  /*69a0*/  IMAD.MOV.U32 R14, RZ, RZ, R20 ;  /* 0x000000ffff0e7224 */ /* 0x000fe400078e0014 */
[----:B------:R-:W-:Y:S01]  /*69b0*/  @!P6 IMAD.IADD R6, R6, 0x1, -R2 ;  /* 0x000000010606e824 */ /* 0x000fe200078e0a02 */
[C---:B------:R-:W-:Y:S01]  /*69c0*/  ISETP.GT.U32.AND P6, PT, R2.reuse, R12, PT ;  /* 0x0000000c0200720c */ /* 0x040fe20003fc4070 */
[----:B------:R-:W-:Y:S01]  /*69d0*/  @!P5 IMAD.MOV R44, RZ, RZ, -R44 ;  /* 0x000000ffff2cd224 */ /* 0x000fe200078e0a2c */
[C---:B------:R-:W-:Y:S01]  /*69e0*/  ISETP.GT.U32.AND P5, PT, R2.reuse, R11, PT ;  /* 0x0000000b0200720c */ /* 0x040fe20003fa4070 */
[----:B------:R-:W-:Y:S01]  /*69f0*/  @!P4 IMAD.IADD R13, R13, 0x1, -R2 ;  /* 0x000000010d0dc824 */ /* 0x000fe200078e0a02 */
[----:B------:R-:W-:Y:S01]  /*6a00*/  ISETP.GT.U32.AND P4, PT, R2, R8, PT ;  /* 0x000000080200720c */ /* 0x000fe20003f84070 */
[----:B------:R-:W-:-:S04]  /*6a10*/  IMAD.HI.U32 R10, R3, R14, RZ ;  /* 0x0000000e030a7227 */ /* 0x000fc800078e00ff */
[----:B------:R-:W-:Y:S01]  /*6a20*/  @!P0 IMAD.MOV R41, RZ, RZ, -R41 ;  /* 0x000000ffff298224 */ /* 0x000fe200078e0a29 */
[----:B------:R-:W-:Y:S01]  /*6a30*/  ISETP.GT.U32.AND P0, PT, R2, R9, PT ;  /* 0x000000090200720c */ /* 0x000fe20003f04070 */
[----:B------:R-:W-:Y:S01]  /*6a40*/  IMAD.MOV.U32 R86, RZ, RZ, R13 ;  /* 0x000000ffff567224 */ /* 0x000fe200078e000d */
[----:B------:R-:W-:Y:S01]  /*6a50*/  LOP3.LUT R13, R0, 0x31, R55, 0xfe, !PT ;  /* 0x00000031000d7812 */ /* 0x000fe200078efe37 */
[----:B------:R-:W-:-:S04]  /*6a60*/  IMAD.MOV R10, RZ, RZ, -R10 ;  /* 0x000000ffff0a7224 */ /* 0x000fc800078e0a0a */
[----:B------:R-:W-:Y:S01]  /*6a70*/  IMAD R10, R2, R10, R14 ;  /* 0x0000000a020a7224 */ /* 0x000fe200078e020e */
[----:B------:R-:W-:Y:S01]  /*6a80*/  IABS R14, R13 ;  /* 0x0000000d000e7213 */ /* 0x000fe20000000000 */
[----:B------:R-:W-:Y:S01]  /*6a90*/  @!P1 IMAD.MOV R86, RZ, RZ, -R86 ;  /* 0x000000ffff569224 */ /* 0x000fe200078e0a56 */
[----:B------:R-:W-:Y:S01]  /*6aa0*/  LOP3.LUT R15, R0, 0x32, R55, 0xfe, !PT ;  /* 0x00000032000f7812 */ /* 0x000fe200078efe37 */
[----:B------:R-:W-:Y:S01]  /*6ab0*/  IMAD.MOV.U32 R85, RZ, RZ, R6 ;  /* 0x000000ffff557224 */ /* 0x000fe200078e0006 */
[----:B------:R-:W-:Y:S01]  /*6ac0*/  ISETP.GE.AND P1, PT, R18, RZ, PT ;  /* 0x000000ff1200720c */ /* 0x000fe20003f26270 */
[--C-:B------:R-:W-:Y:S02]  /*6ad0*/  @!P6 IMAD.IADD R12, R12, 0x1, -R2.reuse ;  /* 0x000000010c0ce824 */ /* 0x100fe400078e0a02 */
[--C-:B------:R-:W-:Y:S02]  /*6ae0*/  @!P5 IMAD.IADD R11, R11, 0x1, -R2.reuse ;  /* 0x000000010b0bd824 */ /* 0x100fe400078e0a02 */
[----:B------:R-:W-:Y:S01]  /*6af0*/  @!P4 IMAD.IADD R8, R8, 0x1, -R2 ;  /* 0x000000010808c824 */ /* 0x000fe200078e0a02 */
[----:B------:R-:W-:Y:S01]  /*6b00*/  ISETP.GE.AND P4, PT, R16, RZ, PT ;  /* 0x000000ff1000720c */ /* 0x000fe20003f86270 */
[----:B------:R-:W-:Y:S01]  /*6b10*/  IMAD.MOV.U32 R6, RZ, RZ, R14 ;  /* 0x000000ffff067224 */ /* 0x000fe200078e000e */
[----:B------:R-:W-:Y:S01]  /*6b20*/  IABS R16, R15 ;  /* 0x0000000f00107213 */ /* 0x000fe20000000000 */
[----:B------:R-:W-:-:S02]  /*6b30*/  @!P0 IMAD.IADD R9, R9, 0x1, -R2 ;  /* 0x0000000109098824 */ /* 0x000fc400078e0a02 */
[----:B------:R-:W-:Y:S01]  /*6b40*/  @!P3 IMAD.MOV R85, RZ, RZ, -R85 ;  /* 0x000000ffff55b224 */ /* 0x000fe200078e0a55 */
[C---:B------:R-:W-:Y:S01]  /*6b50*/  ISETP.GT.U32.AND P3, PT, R2.reuse, R12, PT ;  /* 0x0000000c0200720c */ /* 0x040fe20003f64070 */
[----:B------:R-:W-:Y:S01]  /*6b60*/  IMAD.HI.U32 R14, R3, R6, RZ ;  /* 0x00000006030e7227 */ /* 0x000fe200078e00ff */
[----:B------:R-:W-:-:S03]  /*6b70*/  ISETP.GT.U32.AND P6, PT, R2, R11, PT ;  /* 0x0000000b0200720c */ /* 0x000fc60003fc4070 */
[----:B------:R-:W-:Y:S02]  /*6b80*/  IMAD.MOV.U32 R84, RZ, RZ, R9 ;  /* 0x000000ffff547224 */ /* 0x000fe400078e0009 */
[----:B------:R-:W-:Y:S02]  /*6b90*/  IMAD.MOV.U32 R9, RZ, RZ, R16 ;  /* 0x000000ffff097224 */ /* 0x000fe400078e0010 */
[----:B------:R-:W-:Y:S01]  /*6ba0*/  IMAD.MOV R16, RZ, RZ, -R14 ;  /* 0x000000ffff107224 */ /* 0x000fe200078e0a0e */
[----:B------:R-:W-:Y:S01]  /*6bb0*/  ISETP.GE.AND P0, PT, R17, RZ, PT ;  /* 0x000000ff1100720c */ /* 0x000fe20003f06270 */
[----:B------:R-:W-:Y:S01]  /*6bc0*/  @!P1 IMAD.MOV R84, RZ, RZ, -R84 ;  /* 0x000000ffff549224 */ /* 0x000fe200078e0a54 */
[C---:B------:R-:W-:Y:S01]  /*6bd0*/  ISETP.GT.U32.AND P1, PT, R2.reuse, R10, PT ;  /* 0x0000000a0200720c */ /* 0x040fe20003f24070 */
[----:B------:R-:W-:Y:S02]  /*6be0*/  IMAD R6, R2, R16, R6 ;  /* 0x0000001002067224 */ /* 0x000fe400078e0206 */
[----:B------:R-:W-:Y:S01]  /*6bf0*/  IMAD.HI.U32 R17, R3, R9, RZ ;  /* 0x0000000903117227 */ /* 0x000fe200078e00ff */
[----:B------:R-:W-:-:S03]  /*6c00*/  LOP3.LUT R14, R0, 0x33, R55, 0xfe, !PT ;  /* 0x00000033000e7812 */ /* 0x000fc600078efe37 */
[--C-:B------:R-:W-:Y:S01]  /*6c10*/  @!P3 IMAD.IADD R12, R12, 0x1, -R2.reuse ;  /* 0x000000010c0cb824 */ /* 0x100fe200078e0a02 */
[C---:B------:R-:W-:Y:S01]  /*6c20*/  ISETP.GT.U32.AND P3, PT, R2.reuse, R6, PT ;  /* 0x000000060200720c */ /* 0x040fe20003f64070 */
[----:B------:R-:W-:Y:S02]  /*6c30*/  @!P6 IMAD.IADD R11, R11, 0x1, -R2 ;  /* 0x000000010b0be824 */ /* 0x000fe400078e0a02 */
[----:B------:R-:W-:Y:S01]  /*6c40*/  IMAD.MOV R17, RZ, RZ, -R17 ;  /* 0x000000ffff117224 */ /* 0x000fe200078e0a11 */
[C---:B------:R-:W-:Y:S01]  /*6c50*/  ISETP.GT.U32.AND P5, PT, R2.reuse, R8, PT ;  /* 0x000000080200720c */ /* 0x040fe20003fa4070 */
[----:B------:R-:W-:Y:S02]  /*6c60*/  IMAD.MOV.U32 R82, RZ, RZ, R11 ;  /* 0x000000ffff527224 */ /* 0x000fe400078e000b */
[----:B------:R-:W-:Y:S01]  /*6c70*/  IMAD R9, R2, R17, R9 ;  /* 0x0000001102097224 */ /* 0x000fe200078e0209 */
[----:B------:R-:W-:Y:S01]  /*6c80*/  IABS R16, R14 ;  /* 0x0000000e00107213 */ /* 0x000fe20000000000 */
[----:B------:R-:W-:-:S02]  /*6c90*/  @!P4 IMAD.MOV R82, RZ, RZ, -R82 ;  /* 0x000000ffff52c224 */ /* 0x000fc400078e0a52 */
[----:B------:R-:W-:Y:S01]  /*6ca0*/  @!P1 IMAD.IADD R10, R10, 0x1, -R2 ;  /* 0x000000010a0a9824 */ /* 0x000fe200078e0a02 */
[----:B------:R-:W-:Y:S02]  /*6cb0*/  ISETP.GT.U32.AND P4, PT, R2, R9, PT ;  /* 0x000000090200720c */ /* 0x000fe40003f84070 */
[----:B------:R-:W-:Y:S01]  /*6cc0*/  ISETP.GE.AND P1, PT, R13, RZ, PT ;  /* 0x000000ff0d00720c */ /* 0x000fe20003f26270 */
[----:B------:R-:W-:Y:S02]  /*6cd0*/  IMAD.MOV.U32 R13, RZ, RZ, R16 ;  /* 0x000000ffff0d7224 */ /* 0x000fe400078e0010 */
[----:B------:R-:W-:Y:S01]  /*6ce0*/  @!P3 IMAD.IADD R6, R6, 0x1, -R2 ;  /* 0x000000010606b824 */ /* 0x000fe200078e0a02 */
[----:B------:R-:W-:Y:S01]  /*6cf0*/  ISETP.GT.U32.AND P3, PT, R2, R10, PT ;  /* 0x0000000a0200720c */ /* 0x000fe20003f64070 */
[----:B------:R-:W-:Y:S01]  /*6d00*/  IMAD.HI.U32 R20, R3, R13, RZ ;  /* 0x0000000d03147227 */ /* 0x000fe200078e00ff */
[----:B------:R-:W-:-:S03]  /*6d10*/  LOP3.LUT R18, R0, 0x35, R55, 0xfe, !PT ;  /* 0x0000003500127812 */ /* 0x000fc600078efe37 */
[----:B------:R-:W-:Y:S02]  /*6d20*/  @!P5 IMAD.IADD R8, R8, 0x1, -R2 ;  /* 0x000000010808d824 */ /* 0x000fe400078e0a02 */
[----:B------:R-:W-:Y:S01]  /*6d30*/  IMAD.MOV R20, RZ, RZ, -R20 ;  /* 0x000000ffff147224 */ /* 0x000fe200078e0a14 */
[----:B------:R-:W-:Y:S01]  /*6d40*/  ISETP.GE.AND P5, PT, R19, RZ, PT ;  /* 0x000000ff1300720c */ /* 0x000fe20003fa6270 */
[----:B------:R-:W-:Y:S01]  /*6d50*/  IMAD.MOV.U32 R83, RZ, RZ, R8 ;  /* 0x000000ffff537224 */ /* 0x000fe200078e0008 */
[----:B------:R-:W-:Y:S01]  /*6d60*/  ISETP.GE.AND P6, PT, R21, RZ, PT ;  /* 0x000000ff1500720c */ /* 0x000fe20003fc6270 */
[----:B------:R-:W-:Y:S01]  /*6d70*/  @!P4 IMAD.IADD R9, R9, 0x1, -R2 ;  /* 0x000000010909c824 */ /* 0x000fe200078e0a02 */
[----:B------:R-:W-:Y:S01]  /*6d80*/  LOP3.LUT R16, R0, 0x34, R55, 0xfe, !PT ;  /* 0x0000003400107812 */ /* 0x000fe200078efe37 */
[----:B------:R-:W-:Y:S01]  /*6d90*/  IMAD R8, R2, R20, R13 ;  /* 0x0000001402087224 */ /* 0x000fe200078e020d */
[----:B------:R-:W-:Y:S02]  /*6da0*/  LOP3.LUT R17, R0, 0x36, R55, 0xfe, !PT ;  /* 0x0000003600117812 */ /* 0x000fe400078efe37 */
[----:B------:R-:W-:Y:S01]  /*6db0*/  IABS R21, R18 ;  /* 0x0000001200157213 */ /* 0x000fe20000000000 */
[----:B------:R-:W-:Y:S01]  /*6dc0*/  IMAD.MOV.U32 R81, RZ, RZ, R12 ;  /* 0x000000ffff517224 */ /* 0x000fe200078e000c */
[----:B------:R-:W-:Y:S01]  /*6dd0*/  IABS R19, R16 ;  /* 0x0000001000137213 */ /* 0x000fe20000000000 */
[----:B------:R-:W-:Y:S01]  /*6de0*/  @!P3 IMAD.IADD R10, R10, 0x1, -R2 ;  /* 0x000000010a0ab824 */ /* 0x000fe200078e0a02 */
[----:B------:R-:W-:Y:S01]  /*6df0*/  IABS R22, R17 ;  /* 0x0000001100167213 */ /* 0x000fe20000000000 */
[----:B------:R-:W-:Y:S01]  /*6e00*/  IMAD.MOV.U32 R12, RZ, RZ, R21 ;  /* 0x000000ffff0c7224 */ /* 0x000fe200078e0015 */
[----:B------:R-:W-:-:S02]  /*6e10*/  ISETP.GT.U32.AND P4, PT, R2, R9, PT ;  /* 0x000000090200720c */ /* 0x000fc40003f84070 */
[C---:B------:R-:W-:Y:S01]  /*6e20*/  ISETP.GT.U32.AND P3, PT, R2.reuse, R8, PT ;  /* 0x000000080200720c */ /* 0x040fe20003f64070 */
[----:B------:R-:W-:Y:S01]  /*6e30*/  @!P0 IMAD.MOV R83, RZ, RZ, -R83 ;  /* 0x000000ffff538224 */ /* 0x000fe200078e0a53 */
[----:B------:R-:W-:Y:S01]  /*6e40*/  ISETP.GT.U32.AND P0, PT, R2, R6, PT ;  /* 0x000000060200720c */ /* 0x000fe20003f04070 */
[----:B------:R-:W-:Y:S02]  /*6e50*/  IMAD.MOV.U32 R11, RZ, RZ, R19 ;  /* 0x000000ffff0b7224 */ /* 0x000fe400078e0013 */
[----:B------:R-:W-:Y:S02]  /*6e60*/  IMAD.MOV.U32 R13, RZ, RZ, R22 ;  /* 0x000000ffff0d7224 */ /* 0x000fe400078e0016 */
[----:B------:R-:W-:-:S04]  /*6e70*/  IMAD.HI.U32 R19, R3, R12, RZ ;  /* 0x0000000c03137227 */ /* 0x000fc800078e00ff */
[----:B------:R-:W-:Y:S01]  /*6e80*/  @!P5 IMAD.MOV R81, RZ, RZ, -R81 ;  /* 0x000000ffff51d224 */ /* 0x000fe200078e0a51 */
[----:B------:R-:W-:Y:S01]  /*6e90*/  ISETP.GE.AND P5, PT, R15, RZ, PT ;  /* 0x000000ff0f00720c */ /* 0x000fe20003fa6270 */
[----:B------:R-:W-:-:S04]  /*6ea0*/  IMAD.HI.U32 R21, R3, R13, RZ ;  /* 0x0000000d03157227 */ /* 0x000fc800078e00ff */
[----:B------:R-:W-:Y:S02]  /*6eb0*/  IMAD.MOV R20, RZ, RZ, -R19 ;  /* 0x000000ffff147224 */ /* 0x000fe400078e0a13 */
[----:B------:R-:W-:Y:S02]  /*6ec0*/  IMAD.MOV R19, RZ, RZ, -R21 ;  /* 0x000000ffff137224 */ /* 0x000fe400078e0a15 */
[----:B------:R-:W-:Y:S02]  /*6ed0*/  IMAD R12, R2, R20, R12 ;  /* 0x00000014020c7224 */ /* 0x000fe400078e020c */
[----:B------:R-:W-:Y:S02]  /*6ee0*/  @!P4 IMAD.IADD R9, R9, 0x1, -R2 ;  /* 0x000000010909c824 */ /* 0x000fe400078e0a02 */
[----:B------:R-:W-:Y:S02]  /*6ef0*/  IMAD.MOV.U32 R42, RZ, RZ, R10 ;  /* 0x000000ffff2a7224 */ /* 0x000fe400078e000a */
[----:B------:R-:W-:-:S02]  /*6f00*/  @!P3 IMAD.IADD R8, R8, 0x1, -R2 ;  /* 0x000000010808b824 */ /* 0x000fc400078e0a02 */
[----:B------:R-:W-:Y:S01]  /*6f10*/  IMAD.HI.U32 R15, R3, R11, RZ ;  /* 0x0000000b030f7227 */ /* 0x000fe200078e00ff */
[----:B------:R-:W-:-:S03]  /*6f20*/  ISETP.GT.U32.AND P4, PT, R2, R12, PT ;  /* 0x0000000c0200720c */ /* 0x000fc60003f84070 */
[----:B------:R-:W-:Y:S01]  /*6f30*/  @!P0 IMAD.IADD R6, R6, 0x1, -R2 ;  /* 0x0000000106068824 */ /* 0x000fe200078e0a02 */
[----:B------:R-:W-:Y:S01]  /*6f40*/  ISETP.GE.AND P0, PT, R14, RZ, PT ;  /* 0x000000ff0e00720c */ /* 0x000fe20003f06270 */
[C---:B------:R-:W-:Y:S02]  /*6f50*/  IMAD R10, R2.reuse, R19, R13 ;  /* 0x00000013020a7224 */ /* 0x040fe400078e020d */
[----:B------:R-:W-:Y:S02]  /*6f60*/  IMAD.MOV.U32 R80, RZ, RZ, R9 ;  /* 0x000000ffff507224 */ /* 0x000fe400078e0009 */
[----:B------:R-:W-:Y:S01]  /*6f70*/  @!P6 IMAD.MOV R42, RZ, RZ, -R42 ;  /* 0x000000ffff2ae224 */ /* 0x000fe200078e0a2a */
[C---:B------:R-:W-:Y:S01]  /*6f80*/  ISETP.GT.U32.AND P6, PT, R2.reuse, R8, PT ;  /* 0x000000080200720c */ /* 0x040fe20003fc4070 */
[----:B------:R-:W-:Y:S02]  /*6f90*/  IMAD.MOV R14, RZ, RZ, -R15 ;  /* 0x000000ffff0e7224 */ /* 0x000fe400078e0a0f */
[----:B------:R-:W-:Y:S01]  /*6fa0*/  @!P5 IMAD.MOV R80, RZ, RZ, -R80 ;  /* 0x000000ffff50d224 */ /* 0x000fe200078e0a50 */
[----:B------:R-:W-:Y:S01]  /*6fb0*/  ISETP.GT.U32.AND P5, PT, R2, R10, PT ;  /* 0x0000000a0200720c */ /* 0x000fe20003fa4070 */
[----:B------:R-:W-:-:S02]  /*6fc0*/  IMAD.MOV.U32 R43, RZ, RZ, R6 ;  /* 0x000000ffff2b7224 */ /* 0x000fc400078e0006 */
[----:B------:R-:W-:Y:S02]  /*6fd0*/  IMAD R11, R2, R14, R11 ;  /* 0x0000000e020b7224 */ /* 0x000fe400078e020b */
[----:B------:R-:W-:Y:S01]  /*6fe0*/  @!P1 IMAD.MOV R43, RZ, RZ, -R43 ;  /* 0x000000ffff2b9224 */ /* 0x000fe200078e0a2b */
[----:B------:R-:W-:Y:S02]  /*6ff0*/  ISETP.GE.AND P1, PT, R16, RZ, PT ;  /* 0x000000ff1000720c */ /* 0x000fe40003f26270 */
[----:B------:R-:W-:Y:S02]  /*7000*/  ISETP.GT.U32.AND P3, PT, R2, R11, PT ;  /* 0x0000000b0200720c */ /* 0x000fe40003f64070 */
[--C-:B------:R-:W-:Y:S01]  /*7010*/  LOP3.LUT R16, R0, 0x38, R55.reuse, 0xfe, !PT ;  /* 0x0000003800107812 */ /* 0x100fe200078efe37 */
[--C-:B------:R-:W-:Y:S02]  /*7020*/  @!P4 IMAD.IADD R12, R12, 0x1, -R2.reuse ;  /* 0x000000010c0cc824 */ /* 0x100fe400078e0a02 */
[--C-:B------:R-:W-:Y:S01]  /*7030*/  @!P6 IMAD.IADD R8, R8, 0x1, -R2.reuse ;  /* 0x000000010808e824 */ /* 0x100fe200078e0a02 */
[----:B------:R-:W-:Y:S01]  /*7040*/  IABS R9, R16 ;  /* 0x0000001000097213 */ /* 0x000fe20000000000 */
[----:B------:R-:W-:Y:S01]  /*7050*/  @!P5 IMAD.IADD R10, R10, 0x1, -R2 ;  /* 0x000000010a0ad824 */ /* 0x000fe200078e0a02 */
[----:B------:R-:W-:Y:S01]  /*7060*/  LOP3.LUT R15, R0, 0x37, R55, 0xfe, !PT ;  /* 0x00000037000f7812 */ /* 0x000fe200078efe37 */
[----:B------:R-:W-:Y:S01]  /*7070*/  IMAD.MOV.U32 R73, RZ, RZ, R8 ;  /* 0x000000ffff497224 */ /* 0x000fe200078e0008 */
[----:B------:R-:W-:Y:S01]  /*7080*/  ISETP.GT.U32.AND P5, PT, R2, R12, PT ;  /* 0x0000000c0200720c */ /* 0x000fe20003fa4070 */
[----:B------:R-:W-:Y:S01]  /*7090*/  IMAD.HI.U32 R8, R3, R9, RZ ;  /* 0x0000000903087227 */ /* 0x000fe200078e00ff */
[----:B------:R-:W-:-:S03]  /*70a0*/  IABS R14, R15 ;  /* 0x0000000f000e7213 */ /* 0x000fc60000000000 */
[----:B------:R-:W-:Y:S02]  /*70b0*/  @!P3 IMAD.IADD R11, R11, 0x1, -R2 ;  /* 0x000000010b0bb824 */ /* 0x000fe400078e0a02 */
[----:B------:R-:W-:Y:S02]  /*70c0*/  IMAD.MOV R8, RZ, RZ, -R8 ;  /* 0x000000ffff087224 */ /* 0x000fe400078e0a08 */
[----:B------:R-:W-:Y:S01]  /*70d0*/  IMAD.MOV.U32 R13, RZ, RZ, R14 ;  /* 0x000000ffff0d7224 */ /* 0x000fe200078e000e */
[C---:B------:R-:W-:Y:S01]  /*70e0*/  ISETP.GT.U32.AND P4, PT, R2.reuse, R11, PT ;  /* 0x0000000b0200720c */ /* 0x040fe20003f84070 */
[----:B------:R-:W-:Y:S02]  /*70f0*/  IMAD R8, R2, R8, R9 ;  /* 0x0000000802087224 */ /* 0x000fe400078e0209 */
[----:B------:R-:W-:Y:S01]  /*7100*/  IMAD.HI.U32 R6, R3, R13, RZ ;  /* 0x0000000d03067227 */ /* 0x000fe200078e00ff */
[----:B------:R-:W-:-:S03]  /*7110*/  ISETP.GE.AND P3, PT, R17, RZ, PT ;  /* 0x000000ff1100720c */ /* 0x000fc60003f66270 */
[----:B------:R-:W-:Y:S01]  /*7120*/  @!P0 IMAD.MOV R73, RZ, RZ, -R73 ;  /* 0x000000ffff498224 */ /* 0x000fe200078e0a49 */
[----:B------:R-:W-:Y:S01]  /*7130*/  ISETP.GT.U32.AND P0, PT, R2, R10, PT ;  /* 0x0000000a0200720c */ /* 0x000fe20003f04070 */
[----:B------:R-:W-:Y:S01]  /*7140*/  @!P5 IMAD.IADD R12, R12, 0x1, -R2 ;  /* 0x000000010c0cd824 */ /* 0x000fe200078e0a02 */
[----:B------:R-:W-:Y:S01]  /*7150*/  ISETP.GT.U32.AND P5, PT, R2, R8, PT ;  /* 0x000000080200720c */ /* 0x000fe20003fa4070 */
[----:B------:R-:W-:Y:S01]  /*7160*/  IMAD.MOV R6, RZ, RZ, -R6 ;  /* 0x000000ffff067224 */ /* 0x000fe200078e0a06 */
[----:B------:R-:W-:Y:S02]  /*7170*/  LOP3.LUT R17, R0, 0x39, R55, 0xfe, !PT ;  /* 0x0000003900117812 */ /* 0x000fe400078efe37 */
[----:B------:R-:W-:Y:S01]  /*7180*/  ISETP.GE.AND P6, PT, R18, RZ, PT ;  /* 0x000000ff1200720c */ /* 0x000fe20003fc6270 */
[----:B------:R-:W-:Y:S01]  /*7190*/  IMAD R6, R2, R6, R13 ;  /* 0x0000000602067224 */ /* 0x000fe200078e020d */
[----:B------:R-:W-:Y:S02]  /*71a0*/  IABS R14, R17 ;  /* 0x00000011000e7213 */ /* 0x000fe40000000000 */
[C-C-:B------:R-:W-:Y:S01]  /*71b0*/  LOP3.LUT R19, R0.reuse, 0x3b, R55.reuse, 0xfe, !PT ;  /* 0x0000003b00137812 */ /* 0x140fe200078efe37 */
[----:B------:R-:W-:Y:S01]  /*71c0*/  @!P4 IMAD.IADD R11, R11, 0x1, -R2 ;  /* 0x000000010b0bc824 */ /* 0x000fe200078e0a02 */
[----:B------:R-:W-:Y:S01]  /*71d0*/  LOP3.LUT R18, R0, 0x3a, R55, 0xfe, !PT ;  /* 0x0000003a00127812 */ /* 0x000fe200078efe37 */
[----:B------:R-:W-:Y:S01]  /*71e0*/  IMAD.HI.U32 R9, R3, R14, RZ ;  /* 0x0000000e03097227 */ /* 0x000fe200078e00ff */
[----:B------:R-:W-:-:S02]  /*71f0*/  ISETP.GT.U32.AND P4, PT, R2, R6, PT ;  /* 0x000000060200720c */ /* 0x000fc40003f84070 */
[----:B------:R-:W-:Y:S01]  /*7200*/  IABS R20, R19 ;  /* 0x0000001300147213 */ /* 0x000fe20000000000 */
[--C-:B------:R-:W-:Y:S01]  /*7210*/  @!P0 IMAD.IADD R10, R10, 0x1, -R2.reuse ;  /* 0x000000010a0a8824 */ /* 0x100fe200078e0a02 */
[----:B------:R-:W-:Y:S01]  /*7220*/  IABS R13, R18 ;  /* 0x00000012000d7213 */ /* 0x000fe20000000000 */
[----:B------:R-:W-:Y:S01]  /*7230*/  @!P5 IMAD.IADD R8, R8, 0x1, -R2 ;  /* 0x000000010808d824 */ /* 0x000fe200078e0a02 */
[----:B------:R-:W-:Y:S01]  /*7240*/  ISETP.GE.AND P0, PT, R15, RZ, PT ;  /* 0x000000ff0f00720c */ /* 0x000fe20003f06270 */
[----:B------:R-:W-:Y:S02]  /*7250*/  IMAD.MOV.U32 R78, RZ, RZ, R12 ;  /* 0x000000ffff4e7224 */ /* 0x000fe400078e000c */
[----:B------:R-:W-:Y:S02]  /*7260*/  IMAD.MOV R9, RZ, RZ, -R9 ;  /* 0x000000ffff097224 */ /* 0x000fe400078e0a09 */
[----:B------:R-:W-:Y:S02]  /*7270*/  IMAD.MOV.U32 R15, RZ, RZ, R20 ;  /* 0x000000ffff0f7224 */ /* 0x000fe400078e0014 */
[----:B------:R-:W-:Y:S01]  /*7280*/  @!P6 IMAD.MOV R78, RZ, RZ, -R78 ;  /* 0x000000ffff4ee224 */ /* 0x000fe200078e0a4e */
[C---:B------:R-:W-:Y:S01]  /*7290*/  ISETP.GT.U32.AND P6, PT, R2.reuse, R8, PT ;  /* 0x000000080200720c */ /* 0x040fe20003fc4070 */
[----:B------:R-:W-:-:S02]  /*72a0*/  IMAD R9, R2, R9, R14 ;  /* 0x0000000902097224 */ /* 0x000fc400078e020e */
[----:B------:R-:W-:-:S04]  /*72b0*/  IMAD.HI.U32 R20, R3, R13, RZ ;  /* 0x0000000d03147227 */ /* 0x000fc800078e00ff */
[----:B------:R-:W-:-:S04]  /*72c0*/  IMAD.HI.U32 R14, R3, R15, RZ ;  /* 0x0000000f030e7227 */ /* 0x000fc800078e00ff */
[----:B------:R-:W-:Y:S02]  /*72d0*/  IMAD.MOV.U32 R79, RZ, RZ, R11 ;  /* 0x000000ffff4f7224 */ /* 0x000fe400078e000b */
[----:B------:R-:W-:Y:S02]  /*72e0*/  @!P4 IMAD.IADD R6, R6, 0x1, -R2 ;  /* 0x000000010606c824 */ /* 0x000fe400078e0a02 */
[----:B------:R-:W-:Y:S02]  /*72f0*/  IMAD.MOV R11, RZ, RZ, -R20 ;  /* 0x000000ffff0b7224 */ /* 0x000fe400078e0a14 */
[----:B------:R-:W-:Y:S01]  /*7300*/  IMAD.MOV R12, RZ, RZ, -R14 ;  /* 0x000000ffff0c7224 */ /* 0x000fe200078e0a0e */
[C---:B------:R-:W-:Y:S01]  /*7310*/  ISETP.GT.U32.AND P5, PT, R2.reuse, R9, PT ;  /* 0x000000090200720c */ /* 0x040fe20003fa4070 */
[----:B------:R-:W-:Y:S01]  /*7320*/  @!P1 IMAD.MOV R79, RZ, RZ, -R79 ;  /* 0x000000ffff4f9224 */ /* 0x000fe200078e0a4f */
[C---:B------:R-:W-:Y:S01]  /*7330*/  ISETP.GT.U32.AND P1, PT, R2.reuse, R6, PT ;  /* 0x000000060200720c */ /* 0x040fe20003f24070 */
[----:B------:R-:W-:-:S02]  /*7340*/  IMAD R11, R2, R11, R13 ;  /* 0x0000000b020b7224 */ /* 0x000fc400078e020d */
[----:B------:R-:W-:Y:S02]  /*7350*/  IMAD.MOV.U32 R77, RZ, RZ, R10 ;  /* 0x000000ffff4d7224 */ /* 0x000fe400078e000a */
[C---:B------:R-:W-:Y:S02]  /*7360*/  IMAD R12, R2.reuse, R12, R15 ;  /* 0x0000000c020c7224 */ /* 0x040fe400078e020f */
[----:B------:R-:W-:Y:S01]  /*7370*/  @!P3 IMAD.MOV R77, RZ, RZ, -R77 ;  /* 0x000000ffff4db224 */ /* 0x000fe200078e0a4d */
[----:B------:R-:W-:Y:S01]  /*7380*/  ISETP.GT.U32.AND P3, PT, R2, R11, PT ;  /* 0x0000000b0200720c */ /* 0x000fe20003f64070 */
[--C-:B------:R-:W-:Y:S01]  /*7390*/  @!P6 IMAD.IADD R8, R8, 0x1, -R2.reuse ;  /* 0x000000010808e824 */ /* 0x100fe200078e0a02 */
[----:B------:R-:W-:Y:S02]  /*73a0*/  ISETP.GT.U32.AND P6, PT, R2, R12, PT ;  /* 0x0000000c0200720c */ /* 0x000fe40003fc4070 */
[--C-:B------:R-:W-:Y:S01]  /*73b0*/  LOP3.LUT R13, R0, 0x3c, R55.reuse, 0xfe, !PT ;  /* 0x0000003c000d7812 */ /* 0x100fe200078efe37 */
[--C-:B------:R-:W-:Y:S01]  /*73c0*/  @!P1 IMAD.IADD R6, R6, 0x1, -R2.reuse ;  /* 0x0000000106069824 */ /* 0x100fe200078e0a02 */
[----:B------:R-:W-:Y:S01]  /*73d0*/  LOP3.LUT R15, R0, 0x3d, R55, 0xfe, !PT ;  /* 0x0000003d000f7812 */ /* 0x000fe200078efe37 */
[----:B------:R-:W-:Y:S01]  /*73e0*/  @!P5 IMAD.IADD R9, R9, 0x1, -R2 ;  /* 0x000000010909d824 */ /* 0x000fe200078e0a02 */
[----:B------:R-:W-:Y:S01]  /*73f0*/  IABS R10, R13 ;  /* 0x0000000d000a7213 */ /* 0x000fe20000000000 */
[----:B------:R-:W-:Y:S01]  /*7400*/  IMAD.MOV.U32 R76, RZ, RZ, R6 ;  /* 0x000000ffff4c7224 */ /* 0x000fe200078e0006 */
[----:B------:R-:W-:-:S03]  /*7410*/  IABS R14, R15 ;  /* 0x0000000f000e7213 */ /* 0x000fc60000000000 */
[--C-:B------:R-:W-:Y:S01]  /*7420*/  @!P3 IMAD.IADD R11, R11, 0x1, -R2.reuse ;  /* 0x000000010b0bb824 */ /* 0x100fe200078e0a02 */
[----:B------:R-:W-:Y:S01]  /*7430*/  ISETP.GT.U32.AND P3, PT, R2, R9, PT ;  /* 0x000000090200720c */ /* 0x000fe20003f64070 */
[----:B------:R-:W-:Y:S02]  /*7440*/  @!P6 IMAD.IADD R12, R12, 0x1, -R2 ;  /* 0x000000010c0ce824 */ /* 0x000fe400078e0a02 */
[----:B------:R-:W-:Y:S01]  /*7450*/  IMAD.HI.U32 R6, R3, R10, RZ ;  /* 0x0000000a03067227 */ /* 0x000fe200078e00ff */
[----:B------:R-:W-:Y:S02]  /*7460*/  ISETP.GE.AND P4, PT, R16, RZ, PT ;  /* 0x000000ff1000720c */ /* 0x000fe40003f86270 */
[----:B------:R-:W-:Y:S01]  /*7470*/  ISETP.GT.U32.AND P6, PT, R2, R12, PT ;  /* 0x0000000c0200720c */ /* 0x000fe20003fc4070 */
[----:B------:R-:W-:Y:S02]  /*7480*/  IMAD.MOV.U32 R37, RZ, RZ, R8 ;  /* 0x000000ffff257224 */ /* 0x000fe400078e0008 */
[----:B------:R-:W-:-:S02]  /*7490*/  IMAD.MOV R8, RZ, RZ, -R6 ;  /* 0x000000ffff087224 */ /* 0x000fc400078e0a06 */
[----:B------:R-:W-:-:S04]  /*74a0*/  IMAD.HI.U32 R16, R3, R14, RZ ;  /* 0x0000000e03107227 */ /* 0x000fc800078e00ff */
[C---:B------:R-:W-:Y:S02]  /*74b0*/  IMAD R8, R2.reuse, R8, R10 ;  /* 0x0000000802087224 */ /* 0x040fe400078e020a */
[----:B------:R-:W-:Y:S02]  /*74c0*/  IMAD.MOV R10, RZ, RZ, -R16 ;  /* 0x000000ffff0a7224 */ /* 0x000fe400078e0a10 */
[----:B------:R-:W-:Y:S01]  /*74d0*/  @!P0 IMAD.MOV R76, RZ, RZ, -R76 ;  /* 0x000000ffff4c8224 */ /* 0x000fe200078e0a4c */
[C---:B------:R-:W-:Y:S01]  /*74e0*/  ISETP.GT.U32.AND P0, PT, R2.reuse, R11, PT ;  /* 0x0000000b0200720c */ /* 0x040fe20003f04070 */
[----:B------:R-:W-:Y:S01]  /*74f0*/  @!P3 IMAD.IADD R9, R9, 0x1, -R2 ;  /* 0x000000010909b824 */ /* 0x000fe200078e0a02 */
[C---:B------:R-:W-:Y:S01]  /*7500*/  ISETP.GT.U32.AND P3, PT, R2.reuse, R8, PT ;  /* 0x000000080200720c */ /* 0x040fe20003f64070 */
[----:B------:R-:W-:Y:S01]  /*7510*/  IMAD R10, R2, R10, R14 ;  /* 0x0000000a020a7224 */ /* 0x000fe200078e020e */
[----:B------:R-:W-:Y:S01]  /*7520*/  ISETP.GE.AND P5, PT, R18, RZ, PT ;  /* 0x000000ff1200720c */ /* 0x000fe20003fa6270 */
[----:B------:R-:W-:Y:S01]  /*7530*/  @!P6 IMAD.IADD R12, R12, 0x1, -R2 ;  /* 0x000000010c0ce824 */ /* 0x000fe200078e0a02 */
[----:B------:R-:W-:-:S02]  /*7540*/  LOP3.LUT R18, R0, 0x3e, R55, 0xfe, !PT ;  /* 0x0000003e00127812 */ /* 0x000fc400078efe37 */
[----:B------:R-:W-:Y:S02]  /*7550*/  ISETP.GT.U32.AND P6, PT, R2, R10, PT ;  /* 0x0000000a0200720c */ /* 0x000fe40003fc4070 */
[----:B------:R-:W-:Y:S02]  /*7560*/  ISETP.GE.AND P1, PT, R17, RZ, PT ;  /* 0x000000ff1100720c */ /* 0x000fe40003f26270 */
[----:B------:R-:W-:Y:S02]  /*7570*/  IABS R6, R18 ;  /* 0x0000001200067213 */ /* 0x000fe40000000000 */
[C-C-:B------:R-:W-:Y:S02]  /*7580*/  LOP3.LUT R17, R0.reuse, 0x3f, R55.reuse, 0xfe, !PT ;  /* 0x0000003f00117812 */ /* 0x140fe400078efe37 */
[----:B------:R-:W-:Y:S01]  /*7590*/  LOP3.LUT R20, R0, 0x40, R55, 0xfe, !PT ;  /* 0x0000004000147812 */ /* 0x000fe200078efe37 */
[--C-:B------:R-:W-:Y:S01]  /*75a0*/  @!P0 IMAD.IADD R11, R11, 0x1, -R2.reuse ;  /* 0x000000010b0b8824 */ /* 0x100fe200078e0a02 */
[----:B------:R-:W-:Y:S01]  /*75b0*/  ISETP.GE.AND P0, PT, R13, RZ, PT ;  /* 0x000000ff0d00720c */ /* 0x000fe20003f06270 */
[----:B------:R-:W-:Y:S01]  /*75c0*/  @!P3 IMAD.IADD R8, R8, 0x1, -R2 ;  /* 0x000000010808b824 */ /* 0x000fe200078e0a02 */
[----:B------:R-:W-:Y:S01]  /*75d0*/  IABS R13, R17 ;  /* 0x00000011000d7213 */ /* 0x000fe20000000000 */
[----:B------:R-:W-:Y:S01]  /*75e0*/  IMAD.HI.U32 R14, R3, R6, RZ ;  /* 0x00000006030e7227 */ /* 0x000fe200078e00ff */
[----:B------:R-:W-:-:S03]  /*75f0*/  IABS R21, R20 ;  /* 0x0000001400157213 */ /* 0x000fc60000000000 */
[----:B------:R-:W-:Y:S02]  /*7600*/  IMAD.MOV.U32 R36, RZ, RZ, R9 ;  /* 0x000000ffff247224 */ /* 0x000fe400078e0009 */
[----:B------:R-:W-:Y:S01]  /*7610*/  @!P6 IMAD.IADD R10, R10, 0x1, -R2 ;  /* 0x000000010a0ae824 */ /* 0x000fe200078e0a02 */
[----:B------:R-:W-:Y:S01]  /*7620*/  ISETP.GT.U32.AND P6, PT, R2, R8, PT ;  /* 0x000000080200720c */ /* 0x000fe20003fc4070 */
[----:B------:R-:W-:Y:S02]  /*7630*/  IMAD.MOV R22, RZ, RZ, -R14 ;  /* 0x000000ffff167224 */ /* 0x000fe400078e0a0e */
[----:B------:R-:W-:Y:S02]  /*7640*/  IMAD.MOV.U32 R14, RZ, RZ, R21 ;  /* 0x000000ffff0e7224 */ /* 0x000fe400078e0015 */
[----:B------:R-:W-:Y:S01]  /*7650*/  IMAD.HI.U32 R9, R3, R13, RZ ;  /* 0x0000000d03097227 */ /* 0x000fe200078e00ff */
[----:B------:R-:W-:-:S03]  /*7660*/  ISETP.GE.AND P3, PT, R15, RZ, PT ;  /* 0x000000ff0f00720c */ /* 0x000fc60003f66270 */
[----:B------:R-:W-:Y:S01]  /*7670*/  @!P1 IMAD.MOV R36, RZ, RZ, -R36 ;  /* 0x000000ffff249224 */ /* 0x000fe200078e0a24 */
[----:B------:R-:W-:Y:S01]  /*7680*/  ISETP.GT.U32.AND P1, PT, R2, R10, PT ;  /* 0x0000000a0200720c */ /* 0x000fe20003f24070 */
[----:B------:R-:W-:Y:S02]  /*7690*/  IMAD.MOV.U32 R75, RZ, RZ, R11 ;  /* 0x000000ffff4b7224 */ /* 0x000fe400078e000b */
[----:B------:R-:W-:-:S04]  /*76a0*/  IMAD.HI.U32 R15, R3, R14, RZ ;  /* 0x0000000e030f7227 */ /* 0x000fc800078e00ff */
[----:B------:R-:W-:Y:S02]  /*76b0*/  IMAD.MOV R11, RZ, RZ, -R9 ;  /* 0x000000ffff0b7224 */ /* 0x000fe400078e0a09 */
[----:B------:R-:W-:Y:S02]  /*76c0*/  IMAD.MOV.U32 R74, RZ, RZ, R12 ;  /* 0x000000ffff4a7224 */ /* 0x000fe400078e000c */
[----:B------:R-:W-:Y:S02]  /*76d0*/  IMAD.MOV R12, RZ, RZ, -R15 ;  /* 0x000000ffff0c7224 */ /* 0x000fe400078e0a0f */
[C---:B------:R-:W-:Y:S02]  /*76e0*/  IMAD R11, R2.reuse, R11, R13 ;  /* 0x0000000b020b7224 */ /* 0x040fe400078e020d */
[----:B------:R-:W-:Y:S02]  /*76f0*/  IMAD R13, R2, R12, R14 ;  /* 0x0000000c020d7224 */ /* 0x000fe400078e020e */
[--C-:B------:R-:W-:Y:S01]  /*7700*/  @!P6 IMAD.IADD R8, R8, 0x1, -R2.reuse ;  /* 0x000000010808e824 */ /* 0x100fe200078e0a02 */
[----:B------:R-:W-:Y:S01]  /*7710*/  ISETP.GT.U32.AND P6, PT, R2, R11, PT ;  /* 0x0000000b0200720c */ /* 0x000fe20003fc4070 */
[----:B------:R-:W-:Y:S01]  /*7720*/  @!P1 IMAD.IADD R10, R10, 0x1, -R2 ;  /* 0x000000010a0a9824 */ /* 0x000fe200078e0a02 */
[C---:B------:R-:W-:Y:S01]  /*7730*/  ISETP.GT.U32.AND P1, PT, R2.reuse, R13, PT ;  /* 0x0000000d0200720c */ /* 0x040fe20003f24070 */
[----:B------:R-:W-:Y:S01]  /*7740*/  IMAD R6, R2, R22, R6 ;  /* 0x0000001602067224 */ /* 0x000fe200078e0206 */
[----:B------:R-:W-:Y:S01]  /*7750*/  LOP3.LUT R15, R0, 0x42, R55, 0xfe, !PT ;  /* 0x00000042000f7812 */ /* 0x000fe200078efe37 */
[----:B------:R-:W-:-:S03]  /*7760*/  @!P5 IMAD.MOV R75, RZ, RZ, -R75 ;  /* 0x000000ffff4bd224 */ /* 0x000fc600078e0a4b */
[----:B------:R-:W-:Y:S02]  /*7770*/  ISETP.GT.U32.AND P5, PT, R2, R6, PT ;  /* 0x000000060200720c */ /* 0x000fe40003fa4070 */
[----:B------:R-:W-:-:S03]  /*7780*/  IABS R14, R15 ;  /* 0x0000000f000e7213 */ /* 0x000fc60000000000 */
[--C-:B------:R-:W-:Y:S02]  /*7790*/  @!P6 IMAD.IADD R11, R11, 0x1, -R2.reuse ;  /* 0x000000010b0be824 */ /* 0x100fe400078e0a02 */
[----:B------:R-:W-:Y:S02]  /*77a0*/  @!P1 IMAD.IADD R13, R13, 0x1, -R2 ;  /* 0x000000010d0d9824 */ /* 0x000fe400078e0a02 */
[----:B------:R-:W-:Y:S01]  /*77b0*/  @!P4 IMAD.MOV R37, RZ, RZ, -R37 ;  /* 0x000000ffff25c224 */ /* 0x000fe200078e0a25 */
[----:B------:R-:W-:Y:S01]  /*77c0*/  ISETP.GT.U32.AND P1, PT, R2, R11, PT ;  /* 0x0000000b0200720c */ /* 0x000fe20003f24070 */
[----:B------:R-:W-:Y:S01]  /*77d0*/  IMAD.MOV.U32 R72, RZ, RZ, R8 ;  /* 0x000000ffff487224 */ /* 0x000fe200078e0008 */
[----:B------:R-:W-:Y:S01]  /*77e0*/  ISETP.GE.AND P4, PT, R19, RZ, PT ;  /* 0x000000ff1300720c */ /* 0x000fe20003f86270 */
[----:B------:R-:W-:Y:S01]  /*77f0*/  IMAD.HI.U32 R8, R3, R14, RZ ;  /* 0x0000000e03087227 */ /* 0x000fe200078e00ff */
[----:B------:R-:W-:-:S03]  /*7800*/  LOP3.LUT R19, R0, 0x41, R55, 0xfe, !PT ;  /* 0x0000004100137812 */ /* 0x000fc600078efe37 */
[----:B------:R-:W-:Y:S01]  /*7810*/  @!P5 IMAD.IADD R6, R6, 0x1, -R2 ;  /* 0x000000010606d824 */ /* 0x000fe200078e0a02 */
[----:B------:R-:W-:Y:S01]  /*7820*/  IABS R16, R19 ;  /* 0x0000001300107213 */ /* 0x000fe20000000000 */
[----:B------:R-:W-:Y:S01]  /*7830*/  IMAD.MOV R8, RZ, RZ, -R8 ;  /* 0x000000ffff087224 */ /* 0x000fe200078e0a08 */
[----:B------:R-:W-:Y:S02]  /*7840*/  ISETP.GE.AND P5, PT, R17, RZ, PT ;  /* 0x000000ff1100720c */ /* 0x000fe40003fa6270 */
[----:B------:R-:W-:Y:S01]  /*7850*/  LOP3.LUT R17, R0, 0x43, R55, 0xfe, !PT ;  /* 0x0000004300117812 */ /* 0x000fe200078efe37 */
[C---:B------:R-:W-:Y:S01]  /*7860*/  IMAD R8, R2.reuse, R8, R14 ;  /* 0x0000000802087224 */ /* 0x040fe200078e020e */
[----:B------:R-:W-:Y:S01]  /*7870*/  ISETP.GT.U32.AND P6, PT, R2, R6, PT ;  /* 0x000000060200720c */ /* 0x000fe20003fc4070 */
[----:B------:R-:W-:Y:S01]  /*7880*/  IMAD.HI.U32 R9, R3, R16, RZ ;  /* 0x0000001003097227 */ /* 0x000fe200078e00ff */
[----:B------:R-:W-:-:S03]  /*7890*/  IABS R12, R17 ;  /* 0x00000011000c7213 */ /* 0x000fc60000000000 */
[----:B------:R-:W-:Y:S01]  /*78a0*/  @!P1 IMAD.IADD R11, R11, 0x1, -R2 ;  /* 0x000000010b0b9824 */ /* 0x000fe200078e0a02 */
[----:B------:R-:W-:Y:S01]  /*78b0*/  ISETP.GT.U32.AND P1, PT, R2, R8, PT ;  /* 0x000000080200720c */ /* 0x000fe20003f24070 */
[----:B------:R-:W-:Y:S01]  /*78c0*/  IMAD.MOV R9, RZ, RZ, -R9 ;  /* 0x000000ffff097224 */ /* 0x000fe200078e0a09 */
[--C-:B------:R-:W-:Y:S01]  /*78d0*/  LOP3.LUT R21, R0, 0x44, R55.reuse, 0xfe, !PT ;  /* 0x0000004400157812 */ /* 0x100fe200078efe37 */
[----:B------:R-:W-:Y:S01]  /*78e0*/  @!P4 IMAD.MOV R74, RZ, RZ, -R74 ;  /* 0x000000ffff4ac224 */ /* 0x000fe200078e0a4a */
[----:B------:R-:W-:Y:S01]  /*78f0*/  ISETP.GE.AND P4, PT, R18, RZ, PT ;  /* 0x000000ff1200720c */ /* 0x000fe20003f86270 */
[C---:B------:R-:W-:Y:S01]  /*7900*/  IMAD R9, R2.reuse, R9, R16 ;  /* 0x0000000902097224 */ /* 0x040fe200078e0210 */
[----:B------:R-:W-:Y:S01]  /*7910*/  IABS R16, R21 ;  /* 0x0000001500107213 */ /* 0x000fe20000000000 */
[----:B------:R-:W-:Y:S01]  /*7920*/  @!P0 IMAD.MOV R72, RZ, RZ, -R72 ;  /* 0x000000ffff488224 */ /* 0x000fe200078e0a48 */
[----:B------:R-:W-:Y:S01]  /*7930*/  ISETP.GT.U32.AND P0, PT, R2, R13, PT ;  /* 0x0000000d0200720c */ /* 0x000fe20003f04070 */
[----:B------:R-:W-:Y:S01]  /*7940*/  IMAD.HI.U32 R14, R3, R12, RZ ;  /* 0x0000000c030e7227 */ /* 0x000fe200078e00ff */
[----:B------:R-:W-:-:S03]  /*7950*/  LOP3.LUT R18, R0, 0x45, R55, 0xfe, !PT ;  /* 0x0000004500127812 */ /* 0x000fc600078efe37 */
[----:B------:R-:W-:Y:S02]  /*7960*/  IMAD.MOV.U32 R71, RZ, RZ, R10 ;  /* 0x000000ffff477224 */ /* 0x000fe400078e000a */
[----:B------:R-:W-:Y:S02]  /*7970*/  @!P6 IMAD.IADD R6, R6, 0x1, -R2 ;  /* 0x000000010606e824 */ /* 0x000fe400078e0a02 */
[----:B------:R-:W-:Y:S02]  /*7980*/  IMAD.MOV R14, RZ, RZ, -R14 ;  /* 0x000000ffff0e7224 */ /* 0x000fe400078e0a0e */
[----:B------:R-:W-:Y:S02]  /*7990*/  IMAD.MOV.U32 R10, RZ, RZ, R16 ;  /* 0x000000ffff0a7224 */ /* 0x000fe400078e0010 */
[----:B------:R-:W-:Y:S01]  /*79a0*/  @!P3 IMAD.MOV R71, RZ, RZ, -R71 ;  /* 0x000000ffff47b224 */ /* 0x000fe200078e0a47 */
[C---:B------:R-:W-:Y:S01]  /*79b0*/  ISETP.GT.U32.AND P3, PT, R2.reuse, R9, PT ;  /* 0x000000090200720c */ /* 0x040fe20003f64070 */
[----:B------:R-:W-:Y:S01]  /*79c0*/  IMAD R12, R2, R14, R12 ;  /* 0x0000000e020c7224 */ /* 0x000fe200078e020c */
[----:B------:R-:W-:Y:S01]  /*79d0*/  ISETP.GE.AND P6, PT, R20, RZ, PT ;  /* 0x000000ff1400720c */ /* 0x000fe20003fc6270 */
[----:B------:R-:W-:Y:S01]  /*79e0*/  IMAD.MOV.U32 R70, RZ, RZ, R6 ;  /* 0x000000ffff467224 */ /* 0x000fe200078e0006 */
[----:B------:R-:W-:Y:S01]  /*79f0*/  IABS R14, R18 ;  /* 0x00000012000e7213 */ /* 0x000fe20000000000 */
[----:B------:R-:W-:-:S02]  /*7a00*/  @!P1 IMAD.IADD R8, R8, 0x1, -R2 ;  /* 0x0000000108089824 */ /* 0x000fc400078e0a02 */
[----:B------:R-:W-:Y:S02]  /*7a10*/  IMAD.MOV.U32 R69, RZ, RZ, R11 ;  /* 0x000000ffff457224 */ /* 0x000fe400078e000b */
[----:B------:R-:W-:-:S04]  /*7a20*/  IMAD.HI.U32 R16, R3, R10, RZ ;  /* 0x0000000a03107227 */ /* 0x000fc800078e00ff */
[----:B------:R-:W-:Y:S01]  /*7a30*/  @!P4 IMAD.MOV R70, RZ, RZ, -R70 ;  /* 0x000000ffff46c224 */ /* 0x000fe200078e0a46 */
[C---:B------:R-:W-:Y:S01]  /*7a40*/  ISETP.GT.U32.AND P4, PT, R2.reuse, R8, PT ;  /* 0x000000080200720c */ /* 0x040fe20003f84070 */
[----:B------:R-:W-:Y:S01]  /*7a50*/  @!P5 IMAD.MOV R69, RZ, RZ, -R69 ;  /* 0x000000ffff45d224 */ /* 0x000fe200078e0a45 */
[----:B------:R-:W-:Y:S01]  /*7a60*/  ISETP.GT.U32.AND P5, PT, R2, R12, PT ;  /* 0x0000000c0200720c */ /* 0x000fe20003fa4070 */
[----:B------:R-:W-:Y:S02]  /*7a70*/  @!P0 IMAD.IADD R13, R13, 0x1, -R2 ;  /* 0x000000010d0d8824 */ /* 0x000fe400078e0a02 */
[----:B------:R-:W-:Y:S02]  /*7a80*/  IMAD.MOV R16, RZ, RZ, -R16 ;  /* 0x000000ffff107224 */ /* 0x000fe400078e0a10 */
[----:B------:R-:W-:-:S04]  /*7a90*/  IMAD.HI.U32 R6, R3, R14, RZ ;  /* 0x0000000e03067227 */ /* 0x000fc800078e00ff */
[----:B------:R-:W-:Y:S02]  /*7aa0*/  IMAD R10, R2, R16, R10 ;  /* 0x00000010020a7224 */ /* 0x000fe400078e020a */
[----:B------:R-:W-:Y:S02]  /*7ab0*/  IMAD.MOV.U32 R35, RZ, RZ, R13 ;  /* 0x000000ffff237224 */ /* 0x000fe400078e000d */
[----:B------:R-:W-:Y:S02]  /*7ac0*/  IMAD.MOV R11, RZ, RZ, -R6 ;  /* 0x000000ffff0b7224 */ /* 0x000fe400078e0a06 */
[----:B------:R-:W-:Y:S01]  /*7ad0*/  @!P3 IMAD.IADD R9, R9, 0x1, -R2 ;  /* 0x000000010909b824 */ /* 0x000fe200078e0a02 */
[----:B------:R-:W-:Y:S01]  /*7ae0*/  LOP3.LUT R16, R0, 0x46, R55, 0xfe, !PT ;  /* 0x0000004600107812 */ /* 0x000fe200078efe37 */
[----:B------:R-:W-:Y:S01]  /*7af0*/  @!P6 IMAD.MOV R35, RZ, RZ, -R35 ;  /* 0x000000ffff23e224 */ /* 0x000fe200078e0a23 */
[C---:B------:R-:W-:Y:S01]  /*7b00*/  ISETP.GT.U32.AND P6, PT, R2.reuse, R10, PT ;  /* 0x0000000a0200720c */ /* 0x040fe20003fc4070 */
[----:B------:R-:W-:Y:S01]  /*7b10*/  IMAD R11, R2, R11, R14 ;  /* 0x0000000b020b7224 */ /* 0x000fe200078e020e */
[----:B------:R-:W-:Y:S01]  /*7b20*/  ISETP.GE.AND P0, PT, R19, RZ, PT ;  /* 0x000000ff1300720c */ /* 0x000fe20003f06270 */
[--C-:B------:R-:W-:Y:S01]  /*7b30*/  @!P4 IMAD.IADD R8, R8, 0x1, -R2.reuse ;  /* 0x000000010808c824 */ /* 0x100fe200078e0a02 */
[----:B------:R-:W-:Y:S01]  /*7b40*/  ISETP.GT.U32.AND P1, PT, R2, R9, PT ;  /* 0x000000090200720c */ /* 0x000fe20003f24070 */
[----:B------:R-:W-:Y:S01]  /*7b50*/  @!P5 IMAD.IADD R12, R12, 0x1, -R2 ;  /* 0x000000010c0cd824 */ /* 0x000fe200078e0a02 */
[----:B------:R-:W-:-:S02]  /*7b60*/  IABS R19, R16 ;  /* 0x0000001000137213 */ /* 0x000fc40000000000 */
[----:B------:R-:W-:Y:S02]  /*7b70*/  ISETP.GT.U32.AND P4, PT, R2, R11, PT ;  /* 0x0000000b0200720c */ /* 0x000fe40003f84070 */
[----:B------:R-:W-:Y:S01]  /*7b80*/  ISETP.GE.AND P3, PT, R15, RZ, PT ;  /* 0x000000ff0f00720c */ /* 0x000fe20003f66270 */
[----:B------:R-:W-:Y:S01]  /*7b90*/  IMAD.MOV.U32 R6, RZ, RZ, R19 ;  /* 0x000000ffff067224 */ /* 0x000fe200078e0013 */
[----:B------:R-:W-:Y:S02]  /*7ba0*/  LOP3.LUT R15, R0, 0x47, R55, 0xfe, !PT ;  /* 0x00000047000f7812 */ /* 0x000fe400078efe37 */
[----:B------:R-:W-:Y:S01]  /*7bb0*/  ISETP.GT.U32.AND P5, PT, R2, R12, PT ;  /* 0x0000000c0200720c */ /* 0x000fe20003fa4070 */
[----:B------:R-:W-:Y:S01]  /*7bc0*/  IMAD.HI.U32 R19, R3, R6, RZ ;  /* 0x0000000603137227 */ /* 0x000fe200078e00ff */
[----:B------:R-:W-:-:S03]  /*7bd0*/  IABS R14, R15 ;  /* 0x0000000f000e7213 */ /* 0x000fc60000000000 */
[--C-:B------:R-:W-:Y:S02]  /*7be0*/  @!P6 IMAD.IADD R10, R10, 0x1, -R2.reuse ;  /* 0x000000010a0ae824 */ /* 0x100fe400078e0a02 */
[----:B------:R-:W-:Y:S01]  /*7bf0*/  @!P1 IMAD.IADD R9, R9, 0x1, -R2 ;  /* 0x0000000109099824 */ /* 0x000fe200078e0a02 */
[----:B------:R-:W-:Y:S01]  /*7c00*/  ISETP.GE.AND P1, PT, R17, RZ, PT ;  /* 0x000000ff1100720c */ /* 0x000fe20003f26270 */
[----:B------:R-:W-:Y:S01]  /*7c10*/  IMAD.MOV R19, RZ, RZ, -R19 ;  /* 0x000000ffff137224 */ /* 0x000fe200078e0a13 */
[----:B------:R-:W-:Y:S01]  /*7c20*/  LOP3.LUT R17, R0, 0x48, R55, 0xfe, !PT ;  /* 0x0000004800117812 */ /* 0x000fe200078efe37 */
[----:B------:R-:W-:-:S04]  /*7c30*/  IMAD.HI.U32 R20, R3, R14, RZ ;  /* 0x0000000e03147227 */ /* 0x000fc800078e00ff */
[----:B------:R-:W-:Y:S01]  /*7c40*/  @!P4 IMAD.IADD R11, R11, 0x1, -R2 ;  /* 0x000000010b0bc824 */ /* 0x000fe200078e0a02 */
[C---:B------:R-:W-:Y:S01]  /*7c50*/  ISETP.GT.U32.AND P4, PT, R2.reuse, R10, PT ;  /* 0x0000000a0200720c */ /* 0x040fe20003f84070 */
[----:B------:R-:W-:Y:S02]  /*7c60*/  IMAD R6, R2, R19, R6 ;  /* 0x0000001302067224 */ /* 0x000fe400078e0206 */
[----:B------:R-:W-:Y:S01]  /*7c70*/  IMAD.MOV.U32 R31, RZ, RZ, R9 ;  /* 0x000000ffff1f7224 */ /* 0x000fe200078e0009 */
[----:B------:R-:W-:Y:S01]  /*7c80*/  IABS R13, R17 ;  /* 0x00000011000d7213 */ /* 0x000fe20000000000 */
[----:B------:R-:W-:Y:S02]  /*7c90*/  IMAD.MOV R9, RZ, RZ, -R20 ;  /* 0x000000ffff097224 */ /* 0x000fe400078e0a14 */
[----:B------:R-:W-:Y:S01]  /*7ca0*/  @!P5 IMAD.IADD R12, R12, 0x1, -R2 ;  /* 0x000000010c0cd824 */ /* 0x000fe200078e0a02 */
[C---:B------:R-:W-:Y:S01]  /*7cb0*/  ISETP.GT.U32.AND P5, PT, R2.reuse, R6, PT ;  /* 0x000000060200720c */ /* 0x040fe20003fa4070 */
[----:B------:R-:W-:Y:S01]  /*7cc0*/  IMAD R9, R2, R9, R14 ;  /* 0x0000000902097224 */ /* 0x000fe200078e020e */
[----:B------:R-:W-:Y:S01]  /*7cd0*/  ISETP.GE.AND P6, PT, R21, RZ, PT ;  /* 0x000000ff1500720c */ /* 0x000fe20003fc6270 */
[----:B------:R-:W-:-:S02]  /*7ce0*/  IMAD.MOV.U32 R67, RZ, RZ, R12 ;  /* 0x000000ffff437224 */ /* 0x000fc400078e000c */
[----:B------:R-:W-:Y:S02]  /*7cf0*/  IMAD.MOV.U32 R68, RZ, RZ, R8 ;  /* 0x000000ffff447224 */ /* 0x000fe400078e0008 */
[----:B------:R-:W-:-:S04]  /*7d00*/  IMAD.HI.U32 R8, R3, R13, RZ ;  /* 0x0000000d03087227 */ /* 0x000fc800078e00ff */
[----:B------:R-:W-:Y:S01]  /*7d10*/  @!P1 IMAD.MOV R67, RZ, RZ, -R67 ;  /* 0x000000ffff439224 */ /* 0x000fe200078e0a43 */
[----:B------:R-:W-:Y:S01]  /*7d20*/  ISETP.GT.U32.AND P1, PT, R2, R9, PT ;  /* 0x000000090200720c */ /* 0x000fe20003f24070 */
[----:B------:R-:W-:Y:S02]  /*7d30*/  IMAD.MOV R8, RZ, RZ, -R8 ;  /* 0x000000ffff087224 */ /* 0x000fe400078e0a08 */
[----:B------:R-:W-:Y:S02]  /*7d40*/  @!P4 IMAD.IADD R10, R10, 0x1, -R2 ;  /* 0x000000010a0ac824 */ /* 0x000fe400078e0a02 */
[----:B------:R-:W-:Y:S01]  /*7d50*/  @!P0 IMAD.MOV R31, RZ, RZ, -R31 ;  /* 0x000000ffff1f8224 */ /* 0x000fe200078e0a1f */
[C---:B------:R-:W-:Y:S01]  /*7d60*/  ISETP.GT.U32.AND P0, PT, R2.reuse, R11, PT ;  /* 0x0000000b0200720c */ /* 0x040fe20003f04070 */
[----:B------:R-:W-:Y:S02]  /*7d70*/  IMAD R8, R2, R8, R13 ;  /* 0x0000000802087224 */ /* 0x000fe400078e020d */
[----:B------:R-:W-:-:S02]  /*7d80*/  IMAD.MOV.U32 R66, RZ, RZ, R10 ;  /* 0x000000ffff427224 */ /* 0x000fc400078e000a */
[----:B------:R-:W-:Y:S02]  /*7d90*/  @!P5 IMAD.IADD R6, R6, 0x1, -R2 ;  /* 0x000000010606d824 */ /* 0x000fe400078e0a02 */
[----:B------:R-:W-:Y:S01]  /*7da0*/  @!P6 IMAD.MOV R66, RZ, RZ, -R66 ;  /* 0x000000ffff42e224 */ /* 0x000fe200078e0a42 */
[C---:B------:R-:W-:Y:S01]  /*7db0*/  ISETP.GT.U32.AND P6, PT, R2.reuse, R8, PT ;  /* 0x000000080200720c */ /* 0x040fe20003fc4070 */
[--C-:B------:R-:W-:Y:S01]  /*7dc0*/  @!P1 IMAD.IADD R9, R9, 0x1, -R2.reuse ;  /* 0x0000000109099824 */ /* 0x100fe200078e0a02 */
[----:B------:R-:W-:Y:S02]  /*7dd0*/  ISETP.GT.U32.AND P5, PT, R2, R6, PT ;  /* 0x000000060200720c */ /* 0x000fe40003fa4070 */
[----:B------:R-:W-:Y:S01]  /*7de0*/  LOP3.LUT R12, R0, 0x49, R55, 0xfe, !PT ;  /* 0x00000049000c7812 */ /* 0x000fe200078efe37 */
[----:B------:R-:W-:Y:S01]  /*7df0*/  @!P0 IMAD.IADD R11, R11, 0x1, -R2 ;  /* 0x000000010b0b8824 */ /* 0x000fe200078e0a02 */
[----:B------:R-:W-:Y:S02]  /*7e00*/  ISETP.GT.U32.AND P1, PT, R2, R9, PT ;  /* 0x000000090200720c */ /* 0x000fe40003f24070 */
[----:B------:R-:W-:-:S02]  /*7e10*/  ISETP.GE.AND P0, PT, R15, RZ, PT ;  /* 0x000000ff0f00720c */ /* 0x000fc40003f06270 */
[----:B------:R-:W-:Y:S02]  /*7e20*/  IABS R14, R12 ;  /* 0x0000000c000e7213 */ /* 0x000fe40000000000 */
[----:B------:R-:W-:Y:S01]  /*7e30*/  LOP3.LUT R15, R0, 0x4a, R55, 0xfe, !PT ;  /* 0x0000004a000f7812 */ /* 0x000fe200078efe37 */
[----:B------:R-:W-:Y:S02]  /*7e40*/  IMAD.MOV.U32 R65, RZ, RZ, R11 ;  /* 0x000000ffff417224 */ /* 0x000fe400078e000b */
[----:B------:R-:W-:Y:S01]  /*7e50*/  @!P6 IMAD.IADD R8, R8, 0x1, -R2 ;  /* 0x000000010808e824 */ /* 0x000fe200078e0a02 */
[----:B------:R-:W-:Y:S01]  /*7e60*/  IABS R13, R15 ;  /* 0x0000000f000d7213 */ /* 0x000fe20000000000 */
[----:B------:R-:W-:-:S04]  /*7e70*/  IMAD.HI.U32 R11, R3, R14, RZ ;  /* 0x0000000e030b7227 */ /* 0x000fc800078e00ff */
[----:B------:R-:W-:Y:S01]  /*7e80*/  @!P5 IMAD.IADD R6, R6, 0x1, -R2 ;  /* 0x000000010606d824 */ /* 0x000fe200078e0a02 */
[----:B------:R-:W-:Y:S01]  /*7e90*/  ISETP.GE.AND P5, PT, R12, RZ, PT ;  /* 0x000000ff0c00720c */ /* 0x000fe20003fa6270 */
[----:B------:R-:W-:Y:S01]  /*7ea0*/  IMAD.MOV R12, RZ, RZ, -R11 ;  /* 0x000000ffff0c7224 */ /* 0x000fe200078e0a0b */
[----:B------:R-:W-:Y:S01]  /*7eb0*/  ISETP.GT.U32.AND P6, PT, R2, R8, PT ;  /* 0x000000080200720c */ /* 0x000fe20003fc4070 */
[----:B------:R-:W-:-:S04]  /*7ec0*/  IMAD.HI.U32 R11, R3, R13, RZ ;  /* 0x0000000d030b7227 */ /* 0x000fc800078e00ff */
[----:B------:R-:W-:Y:S02]  /*7ed0*/  @!P1 IMAD.IADD R9, R9, 0x1, -R2 ;  /* 0x0000000109099824 */ /* 0x000fe400078e0a02 */
[----:B------:R-:W-:Y:S02]  /*7ee0*/  IMAD.MOV.U32 R64, RZ, RZ, R6 ;  /* 0x000000ffff407224 */ /* 0x000fe400078e0006 */
[----:B------:R-:W-:Y:S02]  /*7ef0*/  IMAD.MOV R6, RZ, RZ, -R11 ;  /* 0x000000ffff067224 */ /* 0x000fe400078e0a0b */
[----:B------:R-:W-:Y:S01]  /*7f00*/  @!P3 IMAD.MOV R68, RZ, RZ, -R68 ;  /* 0x000000ffff44b224 */ /* 0x000fe200078e0a44 */
[----:B------:R-:W-:Y:S01]  /*7f10*/  ISETP.GE.AND P3, PT, R18, RZ, PT ;  /* 0x000000ff1200720c */ /* 0x000fe20003f66270 */
[----:B------:R-:W-:Y:S02]  /*7f20*/  IMAD R12, R2, R12, R14 ;  /* 0x0000000c020c7224 */ /* 0x000fe400078e020e */
[----:B------:R-:W-:Y:S01]  /*7f30*/  IMAD.MOV.U32 R61, RZ, RZ, R9 ;  /* 0x000000ffff3d7224 */ /* 0x000fe200078e0009 */
[----:B------:R-:W-:Y:S01]  /*7f40*/  ISETP.GE.AND P4, PT, R16, RZ, PT ;  /* 0x000000ff1000720c */ /* 0x000fe20003f86270 */
[----:B------:R-:W-:Y:S01]  /*7f50*/  IMAD R13, R2, R6, R13 ;  /* 0x00000006020d7224 */ /* 0x000fe200078e020d */
[----:B------:R-:W-:Y:S01]  /*7f60*/  LOP3.LUT R16, R0, 0x4b, R55, 0xfe, !PT ;  /* 0x0000004b00107812 */ /* 0x000fe200078efe37 */
[----:B------:R-:W-:Y:S01]  /*7f70*/  @!P0 IMAD.MOV R61, RZ, RZ, -R61 ;  /* 0x000000ffff3d8224 */ /* 0x000fe200078e0a3d */
[----:B------:R-:W-:Y:S01]  /*7f80*/  ISETP.GT.U32.AND P0, PT, R2, R12, PT ;  /* 0x0000000c0200720c */ /* 0x000fe20003f04070 */
[----:B------:R-:W-:Y:S01]  /*7f90*/  @!P6 IMAD.IADD R8, R8, 0x1, -R2 ;  /* 0x000000010808e824 */ /* 0x000fe200078e0a02 */
[----:B------:R-:W-:-:S02]  /*7fa0*/  IABS R10, R16 ;  /* 0x00000010000a7213 */ /* 0x000fc40000000000 */
[----:B------:R-:W-:Y:S02]  /*7fb0*/  ISETP.GT.U32.AND P6, PT, R2, R13, PT ;  /* 0x0000000d0200720c */ /* 0x000fe40003fc4070 */
[----:B------:R-:W-:Y:S01]  /*7fc0*/  ISETP.GE.AND P1, PT, R15, RZ, PT ;  /* 0x000000ff0f00720c */ /* 0x000fe20003f26270 */
[----:B------:R-:W-:Y:S01]  /*7fd0*/  IMAD.HI.U32 R15, R3, R10, RZ ;  /* 0x0000000a030f7227 */ /* 0x000fe200078e00ff */
[----:B------:R-:W-:-:S03]  /*7fe0*/  LOP3.LUT R9, R0, 0x4c, R55, 0xfe, !PT ;  /* 0x0000004c00097812 */ /* 0x000fc600078efe37 */
[----:B------:R-:W-:Y:S01]  /*7ff0*/  @!P3 IMAD.MOV R65, RZ, RZ, -R65 ;  /* 0x000000ffff41b224 */ /* 0x000fe200078e0a41 */
[----:B------:R-:W-:Y:S01]  /*8000*/  ISETP.GE.AND P3, PT, R17, RZ, PT ;  /* 0x000000ff1100720c */ /* 0x000fe20003f66270 */
[----:B------:R-:W-:Y:S02]  /*8010*/  IMAD.MOV R11, RZ, RZ, -R15 ;  /* 0x000000ffff0b7224 */ /* 0x000fe400078e0a0f */
[----:B------:R-:W-:Y:S01]  /*8020*/  @!P0 IMAD.IADD R12, R12, 0x1, -R2 ;  /* 0x000000010c0c8824 */ /* 0x000fe200078e0a02 */
[----:B------:R-:W-:Y:S01]  /*8030*/  LOP3.LUT R22, R0, 0x4d, R55, 0xfe, !PT ;  /* 0x0000004d00167812 */ /* 0x000fe200078efe37 */
[C---:B------:R-:W-:Y:S01]  /*8040*/  IMAD R6, R2.reuse, R11, R10 ;  /* 0x0000000b02067224 */ /* 0x040fe200078e020a */
[----:B------:R-:W-:Y:S01]  /*8050*/  IABS R10, R9 ;  /* 0x00000009000a7213 */ /* 0x000fe20000000000 */
[----:B------:R-:W-:Y:S01]  /*8060*/  @!P6 IMAD.IADD R13, R13, 0x1, -R2 ;  /* 0x000000010d0de824 */ /* 0x000fe200078e0a02 */
[----:B------:R-:W-:Y:S01]  /*8070*/  ISETP.GT.U32.AND P0, PT, R2, R12, PT ;  /* 0x0000000c0200720c */ /* 0x000fe20003f04070 */
[----:B------:R-:W-:Y:S01]  /*8080*/  @!P4 IMAD.MOV R64, RZ, RZ, -R64 ;  /* 0x000000ffff40c224 */ /* 0x000fe200078e0a40 */
[----:B------:R-:W-:Y:S01]  /*8090*/  ISETP.GE.AND P4, PT, R16, RZ, PT ;  /* 0x000000ff1000720c */ /* 0x000fe20003f86270 */
[----:B------:R-:W-:Y:S01]  /*80a0*/  IMAD.MOV.U32 R19, RZ, RZ, R8 ;  /* 0x000000ffff137224 */ /* 0x000fe200078e0008 */
[----:B------:R-:W-:Y:S01]  /*80b0*/  IABS R11, R22 ;  /* 0x00000016000b7213 */ /* 0x000fe20000000000 */
[----:B------:R-:W-:Y:S01]  /*80c0*/  IMAD.HI.U32 R16, R3, R10, RZ ;  /* 0x0000000a03107227 */ /* 0x000fe200078e00ff */
[----:B------:R-:W-:-:S03]  /*80d0*/  ISETP.GT.U32.AND P6, PT, R2, R13, PT ;  /* 0x0000000d0200720c */ /* 0x000fc60003fc4070 */
[----:B------:R-:W-:Y:S01]  /*80e0*/  @!P3 IMAD.MOV R19, RZ, RZ, -R19 ;  /* 0x000000ffff13b224 */ /* 0x000fe200078e0a13 */
[----:B------:R-:W-:Y:S01]  /*80f0*/  ISETP.GT.U32.AND P3, PT, R2, R6, PT ;  /* 0x000000060200720c */ /* 0x000fe20003f64070 */
[----:B------:R-:W-:Y:S01]  /*8100*/  IMAD.HI.U32 R17, R3, R11, RZ ;  /* 0x0000000b03117227 */ /* 0x000fe200078e00ff */
[----:B------:R-:W-:-:S03]  /*8110*/  LOP3.LUT R20, R0, 0x4e, R55, 0xfe, !PT ;  /* 0x0000004e00147812 */ /* 0x000fc600078efe37 */
[----:B------:R-:W-:Y:S01]  /*8120*/  IMAD.MOV R8, RZ, RZ, -R16 ;  /* 0x000000ffff087224 */ /* 0x000fe200078e0a10 */
[----:B------:R-:W-:Y:S01]  /*8130*/  IABS R14, R20 ;  /* 0x00000014000e7213 */ /* 0x000fe20000000000 */
[----:B------:R-:W-:Y:S02]  /*8140*/  IMAD.MOV R16, RZ, RZ, -R17 ;  /* 0x000000ffff107224 */ /* 0x000fe400078e0a11 */
[----:B------:R-:W-:Y:S02]  /*8150*/  IMAD R8, R2, R8, R10 ;  /* 0x0000000802087224 */ /* 0x000fe400078e020a */
[----:B------:R-:W-:Y:S01]  /*8160*/  @!P0 IMAD.IADD R12, R12, 0x1, -R2 ;  /* 0x000000010c0c8824 */ /* 0x000fe200078e0a02 */
[----:B------:R-:W-:Y:S01]  /*8170*/  ISETP.GE.AND P0, PT, R9, RZ, PT ;  /* 0x000000ff0900720c */ /* 0x000fe20003f06270 */
[----:B------:R-:W-:Y:S01]  /*8180*/  IMAD.MOV.U32 R93, RZ, RZ, R24 ;  /* 0x000000ffff5d7224 */ /* 0x000fe200078e0018 */
[----:B------:R-:W-:Y:S01]  /*8190*/  LOP3.LUT R24, R0, 0x4f, R55, 0xfe, !PT ;  /* 0x0000004f00187812 */ /* 0x000fe200078efe37 */
[----:B------:R-:W-:-:S02]  /*81a0*/  IMAD R9, R2, R16, R11 ;  /* 0x0000001002097224 */ /* 0x000fc400078e020b */
[----:B------:R-:W-:Y:S01]  /*81b0*/  @!P6 IMAD.IADD R13, R13, 0x1, -R2 ;  /* 0x000000010d0de824 */ /* 0x000fe200078e0a02 */
[----:B------:R-:W-:Y:S01]  /*81c0*/  ISETP.GT.U32.AND P6, PT, R2, R8, PT ;  /* 0x000000080200720c */ /* 0x000fe20003fc4070 */
[----:B------:R-:W-:Y:S01]  /*81d0*/  IMAD.HI.U32 R18, R3, R14, RZ ;  /* 0x0000000e03127227 */ /* 0x000fe200078e00ff */
[----:B------:R-:W-:-:S03]  /*81e0*/  IABS R15, R24 ;  /* 0x00000018000f7213 */ /* 0x000fc60000000000 */
[----:B------:R-:W-:Y:S01]  /*81f0*/  @!P3 IMAD.IADD R6, R6, 0x1, -R2 ;  /* 0x000000010606b824 */ /* 0x000fe200078e0a02 */
[----:B------:R-:W-:Y:S01]  /*8200*/  ISETP.GT.U32.AND P3, PT, R2, R9, PT ;  /* 0x000000090200720c */ /* 0x000fe20003f64070 */
[----:B------:R-:W-:Y:S02]  /*8210*/  IMAD.MOV R17, RZ, RZ, -R18 ;  /* 0x000000ffff117224 */ /* 0x000fe400078e0a12 */
[----:B------:R-:W-:-:S04]  /*8220*/  IMAD.HI.U32 R21, R3, R15, RZ ;  /* 0x0000000f03157227 */ /* 0x000fc800078e00ff */
[----:B------:R-:W-:Y:S01]  /*8230*/  IMAD R10, R2, R17, R14 ;  /* 0x00000011020a7224 */ /* 0x000fe200078e020e */
[C---:B------:R-:W-:Y:S01]  /*8240*/  LOP3.LUT R17, R0.reuse, 0x50, R55, 0xfe, !PT ;  /* 0x0000005000117812 */ /* 0x040fe200078efe37 */
[----:B------:R-:W-:Y:S01]  /*8250*/  IMAD.MOV R18, RZ, RZ, -R21 ;  /* 0x000000ffff127224 */ /* 0x000fe200078e0a15 */
[----:B------:R-:W-:Y:S01]  /*8260*/  LOP3.LUT R21, R0, 0x51, R55, 0xfe, !PT ;  /* 0x0000005100157812 */ /* 0x000fe200078efe37 */
[--C-:B------:R-:W-:Y:S01]  /*8270*/  @!P6 IMAD.IADD R8, R8, 0x1, -R2.reuse ;  /* 0x000000010808e824 */ /* 0x100fe200078e0a02 */
[----:B------:R-:W-:Y:S01]  /*8280*/  IABS R14, R17 ;  /* 0x00000011000e7213 */ /* 0x000fe20000000000 */
[C---:B------:R-:W-:Y:S01]  /*8290*/  IMAD R11, R2.reuse, R18, R15 ;  /* 0x00000012020b7224 */ /* 0x040fe200078e020f */
[----:B------:R-:W-:Y:S01]  /*82a0*/  IABS R15, R21 ;  /* 0x00000015000f7213 */ /* 0x000fe20000000000 */
[----:B------:R-:W-:Y:S01]  /*82b0*/  @!P3 IMAD.IADD R9, R9, 0x1, -R2 ;  /* 0x000000010909b824 */ /* 0x000fe200078e0a02 */
[----:B------:R-:W-:Y:S01]  /*82c0*/  ISETP.GT.U32.AND P3, PT, R2, R8, PT ;  /* 0x000000080200720c */ /* 0x000fe20003f64070 */
[----:B------:R-:W-:-:S02]  /*82d0*/  IMAD.MOV.U32 R59, RZ, RZ, R13 ;  /* 0x000000ffff3b7224 */ /* 0x000fc400078e000d */
[----:B------:R-:W-:Y:S02]  /*82e0*/  IMAD.MOV.U32 R18, RZ, RZ, R12 ;  /* 0x000000ffff127224 */ /* 0x000fe400078e000c */
[----:B------:R-:W-:-:S04]  /*82f0*/  IMAD.HI.U32 R12, R3, R14, RZ ;  /* 0x0000000e030c7227 */ /* 0x000fc800078e00ff */
[----:B------:R-:W-:Y:S01]  /*8300*/  @!P1 IMAD.MOV R59, RZ, RZ, -R59 ;  /* 0x000000ffff3b9224 */ /* 0x000fe200078e0a3b */
[----:B------:R-:W-:Y:S01]  /*8310*/  ISETP.GT.U32.AND P1, PT, R2, R10, PT ;  /* 0x0000000a0200720c */ /* 0x000fe20003f24070 */
[----:B------:R-:W-:-:S04]  /*8320*/  IMAD.HI.U32 R16, R3, R15, RZ ;  /* 0x0000000f03107227 */ /* 0x000fc800078e00ff */
[----:B------:R-:W-:Y:S01]  /*8330*/  IMAD.MOV R12, RZ, RZ, -R12 ;  /* 0x000000ffff0c7224 */ /* 0x000fe200078e0a0c */
[C---:B------:R-:W-:Y:S01]  /*8340*/  ISETP.GT.U32.AND P6, PT, R2.reuse, R6, PT ;  /* 0x000000060200720c */ /* 0x040fe20003fc4070 */
[----:B------:R-:W-:Y:S02]  /*8350*/  IMAD.MOV R13, RZ, RZ, -R16 ;  /* 0x000000ffff0d7224 */ /* 0x000fe400078e0a10 */
[C---:B------:R-:W-:Y:S02]  /*8360*/  IMAD R12, R2.reuse, R12, R14 ;  /* 0x0000000c020c7224 */ /* 0x040fe400078e020e */
[----:B------:R-:W-:Y:S02]  /*8370*/  IMAD R13, R2, R13, R15 ;  /* 0x0000000d020d7224 */ /* 0x000fe400078e020f */
[----:B------:R-:W-:Y:S01]  /*8380*/  @!P3 IMAD.IADD R8, R8, 0x1, -R2 ;  /* 0x000000010808b824 */ /* 0x000fe200078e0a02 */
[C---:B------:R-:W-:Y:S01]  /*8390*/  ISETP.GT.U32.AND P3, PT, R2.reuse, R12, PT ;  /* 0x0000000c0200720c */ /* 0x040fe20003f64070 */
[----:B------:R-:W-:Y:S01]  /*83a0*/  @!P5 IMAD.MOV R18, RZ, RZ, -R18 ;  /* 0x000000ffff12d224 */ /* 0x000fe200078e0a12 */
[----:B------:R-:W-:Y:S01]  /*83b0*/  ISETP.GT.U32.AND P5, PT, R2, R9, PT ;  /* 0x000000090200720c */ /* 0x000fe20003fa4070 */
[----:B------:R-:W-:Y:S01]  /*83c0*/  @!P1 IMAD.IADD R10, R10, 0x1, -R2 ;  /* 0x000000010a0a9824 */ /* 0x000fe200078e0a02 */
[----:B------:R-:W-:-:S02]  /*83d0*/  ISETP.GT.U32.AND P1, PT, R2, R13, PT ;  /* 0x0000000d0200720c */ /* 0x000fc40003f24070 */
[----:B------:R-:W-:Y:S01]  /*83e0*/  LOP3.LUT R25, R0, 0x53, R55, 0xfe, !PT ;  /* 0x0000005300197812 */ /* 0x000fe200078efe37 */
[----:B------:R-:W-:Y:S01]  /*83f0*/  @!P6 IMAD.IADD R6, R6, 0x1, -R2 ;  /* 0x000000010606e824 */ /* 0x000fe200078e0a02 */
[----:B------:R-:W-:Y:S02]  /*8400*/  ISETP.GT.U32.AND P6, PT, R2, R11, PT ;  /* 0x0000000b0200720c */ /* 0x000fe40003fc4070 */
[----:B------:R-:W-:-:S03]  /*8410*/  IABS R27, R25 ;  /* 0x00000019001b7213 */ /* 0x000fc60000000000 */
[--C-:B------:R-:W-:Y:S02]  /*8420*/  @!P3 IMAD.IADD R12, R12, 0x1, -R2.reuse ;  /* 0x000000010c0cb824 */ /* 0x100fe400078e0a02 */
[----:B------:R-:W-:Y:S02]  /*8430*/  IMAD.MOV.U32 R15, RZ, RZ, R27 ;  /* 0x000000ffff0f7224 */ /* 0x000fe400078e001b */
[--C-:B------:R-:W-:Y:S01]  /*8440*/  @!P5 IMAD.IADD R9, R9, 0x1, -R2.reuse ;  /* 0x000000010909d824 */ /* 0x100fe200078e0a02 */
[----:B------:R-:W-:Y:S01]  /*8450*/  ISETP.GE.AND P5, PT, R22, RZ, PT ;  /* 0x000000ff1600720c */ /* 0x000fe20003fa6270 */
[----:B------:R-:W-:Y:S01]  /*8460*/  @!P1 IMAD.IADD R13, R13, 0x1, -R2 ;  /* 0x000000010d0d9824 */ /* 0x000fe200078e0a02 */
[----:B------:R-:W-:Y:S01]  /*8470*/  ISETP.GT.U32.AND P1, PT, R2, R12, PT ;  /* 0x0000000c0200720c */ /* 0x000fe20003f24070 */
[----:B------:R-:W-:-:S04]  /*8480*/  IMAD.HI.U32 R22, R3, R15, RZ ;  /* 0x0000000f03167227 */ /* 0x000fc800078e00ff */
[----:B------:R-:W-:Y:S02]  /*8490*/  IMAD.MOV.U32 R58, RZ, RZ, R6 ;  /* 0x000000ffff3a7224 */ /* 0x000fe400078e0006 */
[----:B------:R-:W-:Y:S02]  /*84a0*/  @!P6 IMAD.IADD R11, R11, 0x1, -R2 ;  /* 0x000000010b0be824 */ /* 0x000fe400078e0a02 */
[----:B------:R-:W-:Y:S01]  /*84b0*/  IMAD.MOV R6, RZ, RZ, -R22 ;  /* 0x000000ffff067224 */ /* 0x000fe200078e0a16 */
[----:B------:R-:W-:Y:S01]  /*84c0*/  LOP3.LUT R23, R0, 0x52, R55, 0xfe, !PT ;  /* 0x0000005200177812 */ /* 0x000fe200078efe37 */
[----:B------:R-:W-:Y:S01]  /*84d0*/  @!P4 IMAD.MOV R58, RZ, RZ, -R58 ;  /* 0x000000ffff3ac224 */ /* 0x000fe200078e0a3a */
[C---:B------:R-:W-:Y:S01]  /*84e0*/  ISETP.GT.U32.AND P4, PT, R2.reuse, R10, PT ;  /* 0x0000000a0200720c */ /* 0x040fe20003f84070 */
[C---:B------:R-:W-:Y:S01]  /*84f0*/  IMAD R6, R2.reuse, R6, R15 ;  /* 0x0000000602067224 */ /* 0x040fe200078e020f */
[----:B------:R-:W-:Y:S02]  /*8500*/  ISETP.GT.U32.AND P3, PT, R2, R11, PT ;  /* 0x0000000b0200720c */ /* 0x000fe40003f64070 */
[----:B------:R-:W-:Y:S01]  /*8510*/  ISETP.GE.AND P6, PT, R20, RZ, PT ;  /* 0x000000ff1400720c */ /* 0x000fe20003fc6270 */
[----:B------:R-:W-:Y:S01]  /*8520*/  @!P1 IMAD.IADD R12, R12, 0x1, -R2 ;  /* 0x000000010c0c9824 */ /* 0x000fe200078e0a02 */
[----:B------:R-:W-:-:S02]  /*8530*/  LOP3.LUT R20, R0, 0x54, R55, 0xfe, !PT ;  /* 0x0000005400147812 */ /* 0x000fc400078efe37 */
[----:B------:R-:W-:Y:S01]  /*8540*/  IABS R26, R23 ;  /* 0x00000017001a7213 */ /* 0x000fe20000000000 */
[----:B------:R-:W-:Y:S01]  /*8550*/  IMAD.MOV.U32 R57, RZ, RZ, R8 ;  /* 0x000000ffff397224 */ /* 0x000fe200078e0008 */
[----:B------:R-:W-:Y:S01]  /*8560*/  ISETP.GT.U32.AND P1, PT, R2, R6, PT ;  /* 0x000000060200720c */ /* 0x000fe20003f24070 */
[----:B------:R-:W-:Y:S01]  /*8570*/  IMAD.MOV.U32 R56, RZ, RZ, R9 ;  /* 0x000000ffff387224 */ /* 0x000fe200078e0009 */
[----:B------:R-:W-:Y:S01]  /*8580*/  IABS R8, R20 ;  /* 0x0000001400087213 */ /* 0x000fe20000000000 */
[----:B------:R-:W-:Y:S02]  /*8590*/  IMAD.MOV.U32 R16, RZ, RZ, R26 ;  /* 0x000000ffff107224 */ /* 0x000fe400078e001a */
[----:B------:R-:W-:Y:S01]  /*85a0*/  @!P5 IMAD.MOV R56, RZ, RZ, -R56 ;  /* 0x000000ffff38d224 */ /* 0x000fe200078e0a38 */
[----:B------:R-:W-:Y:S01]  /*85b0*/  ISETP.GE.AND P5, PT, R24, RZ, PT ;  /* 0x000000ff1800720c */ /* 0x000fe20003fa6270 */
[----:B------:R-:W-:-:S04]  /*85c0*/  IMAD.HI.U32 R9, R3, R8, RZ ;  /* 0x0000000803097227 */ /* 0x000fc800078e00ff */
[----:B------:R-:W-:-:S04]  /*85d0*/  IMAD.HI.U32 R14, R3, R16, RZ ;  /* 0x00000010030e7227 */ /* 0x000fc800078e00ff */
[--C-:B------:R-:W-:Y:S02]  /*85e0*/  @!P4 IMAD.IADD R10, R10, 0x1, -R2.reuse ;  /* 0x000000010a0ac824 */ /* 0x100fe400078e0a02 */
[----:B------:R-:W-:Y:S01]  /*85f0*/  @!P3 IMAD.IADD R11, R11, 0x1, -R2 ;  /* 0x000000010b0bb824 */ /* 0x000fe200078e0a02 */
[----:B------:R-:W-:Y:S01]  /*8600*/  ISETP.GE.AND P3, PT, R17, RZ, PT ;  /* 0x000000ff1100720c */ /* 0x000fe20003f66270 */
[----:B------:R-:W-:Y:S01]  /*8610*/  @!P0 IMAD.MOV R57, RZ, RZ, -R57 ;  /* 0x000000ffff398224 */ /* 0x000fe200078e0a39 */
[----:B------:R-:W-:Y:S01]  /*8620*/  ISETP.GT.U32.AND P0, PT, R2, R13, PT ;  /* 0x0000000d0200720c */ /* 0x000fe20003f04070 */
[----:B------:R-:W-:Y:S02]  /*8630*/  IMAD.MOV R17, RZ, RZ, -R9 ;  /* 0x000000ffff117224 */ /* 0x000fe400078e0a09 */
[----:B------:R-:W-:Y:S02]  /*8640*/  IMAD.MOV R14, RZ, RZ, -R14 ;  /* 0x000000ffff0e7224 */ /* 0x000fe400078e0a0e */
[----:B------:R-:W-:-:S02]  /*8650*/  IMAD.MOV.U32 R54, RZ, RZ, R10 ;  /* 0x000000ffff367224 */ /* 0x000fc400078e000a */
[----:B------:R-:W-:Y:S02]  /*8660*/  @!P1 IMAD.IADD R6, R6, 0x1, -R2 ;  /* 0x0000000106069824 */ /* 0x000fe400078e0a02 */
[C---:B------:R-:W-:Y:S02]  /*8670*/  IMAD R8, R2.reuse, R17, R8 ;  /* 0x0000001102087224 */ /* 0x040fe400078e0208 */
[----:B------:R-:W-:Y:S02]  /*8680*/  IMAD.MOV.U32 R53, RZ, RZ, R11 ;  /* 0x000000ffff357224 */ /* 0x000fe400078e000b */
[----:B------:R-:W-:Y:S01]  /*8690*/  IMAD R14, R2, R14, R16 ;  /* 0x0000000e020e7224 */ /* 0x000fe200078e0210 */
[----:B------:R-:W-:Y:S01]  /*86a0*/  LOP3.LUT R15, R0, 0x55, R55, 0xfe, !PT ;  /* 0x00000055000f7812 */ /* 0x000fe200078efe37 */
[----:B------:R-:W-:Y:S01]  /*86b0*/  @!P6 IMAD.MOV R54, RZ, RZ, -R54 ;  /* 0x000000ffff36e224 */ /* 0x000fe200078e0a36 */
[C---:B------:R-:W-:Y:S01]  /*86c0*/  ISETP.GT.U32.AND P6, PT, R2.reuse, R6, PT ;  /* 0x000000060200720c */ /* 0x040fe20003fc4070 */
[----:B------:R-:W-:Y:S01]  /*86d0*/  @!P5 IMAD.MOV R53, RZ, RZ, -R53 ;  /* 0x000000ffff35d224 */ /* 0x000fe200078e0a35 */
[C---:B------:R-:W-:Y:S01]  /*86e0*/  ISETP.GT.U32.AND P5, PT, R2.reuse, R8, PT ;  /* 0x000000080200720c */ /* 0x040fe20003fa4070 */
[----:B------:R-:W-:Y:S01]  /*86f0*/  IMAD.MOV.U32 R17, RZ, RZ, R12 ;  /* 0x000000ffff117224 */ /* 0x000fe200078e000c */
[----:B------:R-:W-:-:S02]  /*8700*/  ISETP.GT.U32.AND P4, PT, R2, R14, PT ;  /* 0x0000000e0200720c */ /* 0x000fc40003f84070 */
[----:B------:R-:W-:Y:S02]  /*8710*/  LOP3.LUT R9, R0, 0x56, R55, 0xfe, !PT ;  /* 0x0000005600097812 */ /* 0x000fe400078efe37 */
[----:B------:R-:W-:Y:S01]  /*8720*/  IABS R16, R15 ;  /* 0x0000000f00107213 */ /* 0x000fe20000000000 */
[----:B------:R-:W-:Y:S01]  /*8730*/  @!P0 IMAD.IADD R13, R13, 0x1, -R2 ;  /* 0x000000010d0d8824 */ /* 0x000fe200078e0a02 */
[----:B------:R-:W-:Y:S01]  /*8740*/  IABS R10, R9 ;  /* 0x00000009000a7213 */ /* 0x000fe20000000000 */
[----:B------:R-:W-:Y:S01]  /*8750*/  @!P3 IMAD.MOV R17, RZ, RZ, -R17 ;  /* 0x000000ffff11b224 */ /* 0x000fe200078e0a11 */
[----:B------:R-:W-:Y:S01]  /*8760*/  ISETP.GE.AND P0, PT, R21, RZ, PT ;  /* 0x000000ff1500720c */ /* 0x000fe20003f06270 */
[----:B------:R-:W-:Y:S01]  /*8770*/  IMAD.HI.U32 R21, R3, R16, RZ ;  /* 0x0000001003157227 */ /* 0x000fe200078e00ff */
[----:B------:R-:W-:-:S03]  /*8780*/  ISETP.GE.AND P3, PT, R25, RZ, PT ;  /* 0x000000ff1900720c */ /* 0x000fc60003f66270 */
[----:B------:R-:W-:Y:S02]  /*8790*/  IMAD.MOV.U32 R28, RZ, RZ, R13 ;  /* 0x000000ffff1c7224 */ /* 0x000fe400078e000d */
[----:B------:R-:W-:Y:S02]  /*87a0*/  IMAD.MOV.U32 R13, RZ, RZ, R10 ;  /* 0x000000ffff0d7224 */ /* 0x000fe400078e000a */
[----:B------:R-:W-:Y:S02]  /*87b0*/  IMAD.MOV R10, RZ, RZ, -R21 ;  /* 0x000000ffff0a7224 */ /* 0x000fe400078e0a15 */
[--C-:B------:R-:W-:Y:S01]  /*87c0*/  @!P6 IMAD.IADD R6, R6, 0x1, -R2.reuse ;  /* 0x000000010606e824 */ /* 0x100fe200078e0a02 */
[----:B------:R-:W-:Y:S01]  /*87d0*/  ISETP.GE.AND P6, PT, R9, RZ, PT ;  /* 0x000000ff0900720c */ /* 0x000fe20003fc6270 */
[--C-:B------:R-:W-:Y:S02]  /*87e0*/  @!P5 IMAD.IADD R8, R8, 0x1, -R2.reuse ;  /* 0x000000010808d824 */ /* 0x100fe400078e0a02 */
[----:B------:R-:W-:-:S02]  /*87f0*/  @!P4 IMAD.IADD R14, R14, 0x1, -R2 ;  /* 0x000000010e0ec824 */ /* 0x000fc400078e0a02 */
[C---:B------:R-:W-:Y:S02]  /*8800*/  IMAD R9, R2.reuse, R10, R16 ;  /* 0x0000000a02097224 */ /* 0x040fe400078e0210 */
[----:B------:R-:W-:Y:S01]  /*8810*/  IMAD.MOV.U32 R51, RZ, RZ, R6 ;  /* 0x000000ffff337224 */ /* 0x000fe200078e0006 */
[C---:B------:R-:W-:Y:S01]  /*8820*/  ISETP.GT.U32.AND P5, PT, R2.reuse, R8, PT ;  /* 0x000000080200720c */ /* 0x040fe20003fa4070 */
[----:B------:R-:W-:Y:S01]  /*8830*/  IMAD.HI.U32 R11, R3, R13, RZ ;  /* 0x0000000d030b7227 */ /* 0x000fe200078e00ff */
[----:B------:R-:W-:-:S03]  /*8840*/  ISETP.GT.U32.AND P1, PT, R2, R14, PT ;  /* 0x0000000e0200720c */ /* 0x000fc60003f24070 */
[----:B------:R-:W-:Y:S01]  /*8850*/  @!P3 IMAD.MOV R51, RZ, RZ, -R51 ;  /* 0x000000ffff33b224 */ /* 0x000fe200078e0a33 */
[----:B------:R-:W-:Y:S01]  /*8860*/  ISETP.GT.U32.AND P3, PT, R2, R9, PT ;  /* 0x000000090200720c */ /* 0x000fe20003f64070 */
[----:B------:R-:W-:Y:S01]  /*8870*/  IMAD.MOV R11, RZ, RZ, -R11 ;  /* 0x000000ffff0b7224 */ /* 0x000fe200078e0a0b */
[----:B------:R-:W-:-:S03]  /*8880*/  ISETP.GE.AND P4, PT, R23, RZ, PT ;  /* 0x000000ff1700720c */ /* 0x000fc60003f86270 */
[----:B------:R-:W-:Y:S02]  /*8890*/  IMAD R13, R2, R11, R13 ;  /* 0x0000000b020d7224 */ /* 0x000fe400078e020d */
[--C-:B------:R-:W-:Y:S01]  /*88a0*/  @!P5 IMAD.IADD R8, R8, 0x1, -R2.reuse ;  /* 0x000000010808d824 */ /* 0x100fe200078e0a02 */
[----:B------:R-:W-:Y:S01]  /*88b0*/  LOP3.LUT R10, R0, 0x58, R55, 0xfe, !PT ;  /* 0x00000058000a7812 */ /* 0x000fe200078efe37 */
[----:B------:R-:W-:Y:S01]  /*88c0*/  @!P1 IMAD.IADD R14, R14, 0x1, -R2 ;  /* 0x000000010e0e9824 */ /* 0x000fe200078e0a02 */
[----:B------:R-:W-:-:S03]  /*88d0*/  ISETP.GT.U32.AND P5, PT, R2, R13, PT ;  /* 0x0000000d0200720c */ /* 0x000fc60003fa4070 */
[----:B------:R-:W-:Y:S01]  /*88e0*/  @!P3 IMAD.IADD R9, R9, 0x1, -R2 ;  /* 0x000000010909b824 */ /* 0x000fe200078e0a02 */
[----:B------:R-:W-:Y:S01]  /*88f0*/  IABS R6, R10 ;  /* 0x0000000a00067213 */ /* 0x000fe20000000000 */
[----:B------:R-:W-:Y:S01]  /*8900*/  IMAD.MOV.U32 R52, RZ, RZ, R14 ;  /* 0x000000ffff347224 */ /* 0x000fe200078e000e */
[--C-:B------:R-:W-:Y:S02]  /*8910*/  LOP3.LUT R27, R0, 0x57, R55.reuse, 0xfe, !PT ;  /* 0x00000057001b7812 */ /* 0x100fe400078efe37 */
[----:B------:R-:W-:Y:S01]  /*8920*/  ISETP.GT.U32.AND P3, PT, R2, R9, PT ;  /* 0x000000090200720c */ /* 0x000fe20003f64070 */
[----:B------:R-:W-:Y:S01]  /*8930*/  @!P4 IMAD.MOV R52, RZ, RZ, -R52 ;  /* 0x000000ffff34c224 */ /* 0x000fe200078e0a34 */
[----:B------:R-:W-:Y:S01]  /*8940*/  ISETP.GE.AND P4, PT, R10, RZ, PT ;  /* 0x000000ff0a00720c */ /* 0x000fe20003f86270 */
[----:B------:R-:W-:Y:S01]  /*8950*/  @!P0 IMAD.MOV R28, RZ, RZ, -R28 ;  /* 0x000000ffff1c8224 */ /* 0x000fe200078e0a1c */
[----:B------:R-:W-:Y:S01]  /*8960*/  ISETP.GE.AND P0, PT, R20, RZ, PT ;  /* 0x000000ff1400720c */ /* 0x000fe20003f06270 */
[----:B------:R-:W-:Y:S01]  /*8970*/  IMAD.HI.U32 R14, R3, R6, RZ ;  /* 0x00000006030e7227 */ /* 0x000fe200078e00ff */
[----:B------:R-:W-:-:S02]  /*8980*/  LOP3.LUT R10, R0, 0x59, R55, 0xfe, !PT ;  /* 0x00000059000a7812 */ /* 0x000fc400078efe37 */
[----:B------:R-:W-:Y:S01]  /*8990*/  IABS R12, R27 ;  /* 0x0000001b000c7213 */ /* 0x000fe20000000000 */
[----:B------:R-:W-:Y:S01]  /*89a0*/  @!P5 IMAD.IADD R13, R13, 0x1, -R2 ;  /* 0x000000010d0dd824 */ /* 0x000fe200078e0a02 */
[----:B------:R-:W-:Y:S01]  /*89b0*/  ISETP.GE.AND P1, PT, R15, RZ, PT ;  /* 0x000000ff0f00720c */ /* 0x000fe20003f26270 */
[----:B------:R-:W-:Y:S01]  /*89c0*/  IMAD.MOV R15, RZ, RZ, -R14 ;  /* 0x000000ffff0f7224 */ /* 0x000fe200078e0a0e */
[----:B------:R-:W-:Y:S01]  /*89d0*/  IABS R11, R10 ;  /* 0x0000000a000b7213 */ /* 0x000fe20000000000 */
[C---:B------:R-:W-:Y:S01]  /*89e0*/  IMAD.HI.U32 R21, R3.reuse, R12, RZ ;  /* 0x0000000c03157227 */ /* 0x040fe200078e00ff */
[----:B------:R-:W-:Y:S02]  /*89f0*/  LOP3.LUT R16, R0, 0x60, R55, 0xfe, !PT ;  /* 0x0000006000107812 */ /* 0x000fe400078efe37 */
[C---:B------:R-:W-:Y:S01]  /*8a00*/  ISETP.GT.U32.AND P5, PT, R2.reuse, R13, PT ;  /* 0x0000000d0200720c */ /* 0x040fe20003fa4070 */
[----:B------:R-:W-:Y:S01]  /*8a10*/  IMAD R6, R2, R15, R6 ;  /* 0x0000000f02067224 */ /* 0x000fe200078e0206 */
[----:B------:R-:W-:Y:S01]  /*8a20*/  IABS R20, R16 ;  /* 0x0000001000147213 */ /* 0x000fe20000000000 */
[----:B------:R-:W-:-:S04]  /*8a30*/  IMAD.HI.U32 R15, R3, R11, RZ ;  /* 0x0000000b030f7227 */ /* 0x000fc800078e00ff */
[----:B------:R-:W-:Y:S02]  /*8a40*/  IMAD.MOV R21, RZ, RZ, -R21 ;  /* 0x000000ffff157224 */ /* 0x000fe400078e0a15 */
[----:B------:R-:W-:Y:S02]  /*8a50*/  IMAD.MOV.U32 R50, RZ, RZ, R8 ;  /* 0x000000ffff327224 */ /* 0x000fe400078e0008 */
[----:B------:R-:W-:Y:S02]  /*8a60*/  @!P3 IMAD.IADD R9, R9, 0x1, -R2 ;  /* 0x000000010909b824 */ /* 0x000fe400078e0a02 */
[----:B------:R-:W-:Y:S02]  /*8a70*/  IMAD.MOV R8, RZ, RZ, -R15 ;  /* 0x000000ffff087224 */ /* 0x000fe400078e0a0f */
[----:B------:R-:W-:Y:S01]  /*8a80*/  @!P0 IMAD.MOV R50, RZ, RZ, -R50 ;  /* 0x000000ffff328224 */ /* 0x000fe200078e0a32 */
[C---:B------:R-:W-:Y:S01]  /*8a90*/  ISETP.GT.U32.AND P0, PT, R2.reuse, R6, PT ;  /* 0x000000060200720c */ /* 0x040fe20003f04070 */
[----:B------:R-:W-:-:S02]  /*8aa0*/  IMAD R12, R2, R21, R12 ;  /* 0x00000015020c7224 */ /* 0x000fc400078e020c */
[----:B------:R-:W-:Y:S01]  /*8ab0*/  IMAD.MOV.U32 R49, RZ, RZ, R9 ;  /* 0x000000ffff317224 */ /* 0x000fe200078e0009 */
[----:B------:R-:W-:Y:S01]  /*8ac0*/  ISETP.GE.AND P3, PT, R10, RZ, PT ;  /* 0x000000ff0a00720c */ /* 0x000fe20003f66270 */
[----:B------:R-:W-:Y:S02]  /*8ad0*/  IMAD.MOV.U32 R14, RZ, RZ, R20 ;  /* 0x000000ffff0e7224 */ /* 0x000fe400078e0014 */
[C---:B------:R-:W-:Y:S02]  /*8ae0*/  IMAD R10, R2.reuse, R8, R11 ;  /* 0x00000008020a7224 */ /* 0x040fe400078e020b */
[----:B------:R-:W-:Y:S01]  /*8af0*/  @!P1 IMAD.MOV R49, RZ, RZ, -R49 ;  /* 0x000000ffff319224 */ /* 0x000fe200078e0a31 */
[----:B------:R-:W-:Y:S01]  /*8b00*/  ISETP.GT.U32.AND P1, PT, R2, R12, PT ;  /* 0x0000000c0200720c */ /* 0x000fe20003f24070 */
[----:B------:R-:W-:-:S04]  /*8b10*/  IMAD.HI.U32 R20, R3, R14, RZ ;  /* 0x0000000e03147227 */ /* 0x000fc800078e00ff */
[----:B------:R-:W-:Y:S01]  /*8b20*/  @!P5 IMAD.IADD R13, R13, 0x1, -R2 ;  /* 0x000000010d0dd824 */ /* 0x000fe200078e0a02 */
[----:B------:R-:W-:Y:S01]  /*8b30*/  ISETP.GT.U32.AND P5, PT, R2, R10, PT ;  /* 0x0000000a0200720c */ /* 0x000fe20003fa4070 */
[----:B------:R-:W-:Y:S02]  /*8b40*/  IMAD.MOV R15, RZ, RZ, -R20 ;  /* 0x000000ffff0f7224 */ /* 0x000fe400078e0a14 */
[----:B------:R-:W-:Y:S02]  /*8b50*/  @!P0 IMAD.IADD R6, R6, 0x1, -R2 ;  /* 0x0000000106068824 */ /* 0x000fe400078e0a02 */
[----:B------:R-:W-:Y:S01]  /*8b60*/  IMAD R8, R2, R15, R14 ;  /* 0x0000000f02087224 */ /* 0x000fe200078e020e */
[--C-:B------:R-:W-:Y:S01]  /*8b70*/  LOP3.LUT R15, R0, 0x61, R55.reuse, 0xfe, !PT ;  /* 0x00000061000f7812 */ /* 0x100fe200078efe37 */
[----:B------:R-:W-:Y:S01]  /*8b80*/  @!P1 IMAD.IADD R12, R12, 0x1, -R2 ;  /* 0x000000010c0c9824 */ /* 0x000fe200078e0a02 */
[----:B------:R-:W-:Y:S02]  /*8b90*/  LOP3.LUT R22, R0, 0x68, R55, 0xfe, !PT ;  /* 0x0000006800167812 */ /* 0x000fe400078efe37 */
[----:B------:R-:W-:-:S02]  /*8ba0*/  ISETP.GT.U32.AND P0, PT, R2, R6, PT ;  /* 0x000000060200720c */ /* 0x000fc40003f04070 */
[----:B------:R-:W-:Y:S01]  /*8bb0*/  ISETP.GT.U32.AND P1, PT, R2, R8, PT ;  /* 0x000000080200720c */ /* 0x000fe20003f24070 */
[----:B------:R-:W-:Y:S01]  /*8bc0*/  @!P5 IMAD.IADD R10, R10, 0x1, -R2 ;  /* 0x000000010a0ad824 */ /* 0x000fe200078e0a02 */
[----:B------:R-:W-:Y:S02]  /*8bd0*/  IABS R11, R15 ;  /* 0x0000000f000b7213 */ /* 0x000fe40000000000 */
[----:B------:R-:W-:Y:S02]  /*8be0*/  IABS R9, R22 ;  /* 0x0000001600097213 */ /* 0x000fe40000000000 */
[----:B------:R-:W-:Y:S01]  /*8bf0*/  ISETP.GT.U32.AND P5, PT, R2, R10, PT ;  /* 0x0000000a0200720c */ /* 0x000fe20003fa4070 */
[----:B------:R-:W-:-:S04]  /*8c00*/  IMAD.HI.U32 R21, R3, R11, RZ ;  /* 0x0000000b03157227 */ /* 0x000fc800078e00ff */
[----:B------:R-:W-:Y:S01]  /*8c10*/  IMAD.HI.U32 R20, R3, R9, RZ ;  /* 0x0000000903147227 */ /* 0x000fe200078e00ff */
[----:B------:R-:W-:-:S03]  /*8c20*/  LOP3.LUT R25, R0, 0x70, R55, 0xfe, !PT ;  /* 0x0000007000197812 */ /* 0x000fc600078efe37 */
[----:B------:R-:W-:Y:S02]  /*8c30*/  IMAD.MOV R24, RZ, RZ, -R21 ;  /* 0x000000ffff187224 */ /* 0x000fe400078e0a15 */
[----:B------:R-:W-:Y:S02]  /*8c40*/  IMAD.MOV R21, RZ, RZ, -R20 ;  /* 0x000000ffff157224 */ /* 0x000fe400078e0a14 */
[--C-:B------:R-:W-:Y:S02]  /*8c50*/  @!P0 IMAD.IADD R6, R6, 0x1, -R2.reuse ;  /* 0x0000000106068824 */ /* 0x100fe400078e0a02 */
[----:B------:R-:W-:Y:S01]  /*8c60*/  @!P1 IMAD.IADD R8, R8, 0x1, -R2 ;  /* 0x0000000108089824 */ /* 0x000fe200078e0a02 */
[----:B------:R-:W-:Y:S01]  /*8c70*/  ISETP.GE.AND P0, PT, R16, RZ, PT ;  /* 0x000000ff1000720c */ /* 0x000fe20003f06270 */
[----:B------:R-:W-:Y:S01]  /*8c80*/  IMAD R11, R2, R24, R11 ;  /* 0x00000018020b7224 */ /* 0x000fe200078e020b */
[----:B------:R-:W-:Y:S01]  /*8c90*/  LOP3.LUT R23, R0, 0x69, R55, 0xfe, !PT ;  /* 0x0000006900177812 */ /* 0x000fe200078efe37 */
[C---:B------:R-:W-:Y:S01]  /*8ca0*/  IMAD R9, R2.reuse, R21, R9 ;  /* 0x0000001502097224 */ /* 0x040fe200078e0209 */
[----:B------:R-:W-:Y:S01]  /*8cb0*/  IABS R26, R25 ;  /* 0x00000019001a7213 */ /* 0x000fe20000000000 */
[----:B------:R-:W-:Y:S01]  /*8cc0*/  IMAD.MOV.U32 R16, RZ, RZ, R6 ;  /* 0x000000ffff107224 */ /* 0x000fe200078e0006 */
[----:B------:R-:W-:Y:S01]  /*8cd0*/  ISETP.GT.U32.AND P1, PT, R2, R8, PT ;  /* 0x000000080200720c */ /* 0x000fe20003f24070 */
[----:B------:R-:W-:Y:S01]  /*8ce0*/  @!P5 IMAD.IADD R10, R10, 0x1, -R2 ;  /* 0x000000010a0ad824 */ /* 0x000fe200078e0a02 */
[----:B------:R-:W-:Y:S01]  /*8cf0*/  IABS R14, R23 ;  /* 0x00000017000e7213 */ /* 0x000fe20000000000 */
[----:B------:R-:W-:Y:S01]  /*8d00*/  @!P4 IMAD.MOV R16, RZ, RZ, -R16 ;  /* 0x000000ffff10c224 */ /* 0x000fe200078e0a10 */
[C---:B------:R-:W-:Y:S01]  /*8d10*/  ISETP.GT.U32.AND P5, PT, R2.reuse, R11, PT ;  /* 0x0000000b0200720c */ /* 0x040fe20003fa4070 */
[----:B------:R-:W-:Y:S01]  /*8d20*/  IMAD.MOV.U32 R20, RZ, RZ, R26 ;  /* 0x000000ffff147224 */ /* 0x000fe200078e001a */
[----:B------:R-:W-:Y:S01]  /*8d30*/  ISETP.GT.U32.AND P4, PT, R2, R9, PT ;  /* 0x000000090200720c */ /* 0x000fe20003f84070 */
[----:B------:R-:W-:-:S04]  /*8d40*/  IMAD.HI.U32 R29, R3, R14, RZ ;  /* 0x0000000e031d7227 */ /* 0x000fc800078e00ff */
[----:B------:R-:W-:Y:S01]  /*8d50*/  IMAD.HI.U32 R21, R3, R20, RZ ;  /* 0x0000001403157227 */ /* 0x000fe200078e00ff */
[----:B------:R-:W-:-:S03]  /*8d60*/  LOP3.LUT R24, R0, 0x71, R55, 0xfe, !PT ;  /* 0x0000007100187812 */ /* 0x000fc600078efe37 */
[----:B------:R-:W-:Y:S02]  /*8d70*/  IMAD.MOV.U32 R26, RZ, RZ, R10 ;  /* 0x000000ffff1a7224 */ /* 0x000fe400078e000a */
[----:B------:R-:W-:Y:S02]  /*8d80*/  IMAD.MOV R29, RZ, RZ, -R29 ;  /* 0x000000ffff1d7224 */ /* 0x000fe400078e0a1d */
[----:B------:R-:W-:Y:S02]  /*8d90*/  IMAD.MOV R21, RZ, RZ, -R21 ;  /* 0x000000ffff157224 */ /* 0x000fe400078e0a15 */
[----:B------:R-:W-:Y:S02]  /*8da0*/  @!P1 IMAD.IADD R8, R8, 0x1, -R2 ;  /* 0x0000000108089824 */ /* 0x000fe400078e0a02 */
[----:B------:R-:W-:Y:S01]  /*8db0*/  @!P3 IMAD.MOV R26, RZ, RZ, -R26 ;  /* 0x000000ffff1ab224 */ /* 0x000fe200078e0a1a */
[----:B------:R-:W-:Y:S01]  /*8dc0*/  ISETP.GE.AND P3, PT, R15, RZ, PT ;  /* 0x000000ff0f00720c */ /* 0x000fe20003f66270 */
[----:B------:R-:W-:-:S02]  /*8dd0*/  IMAD R10, R2, R29, R14 ;  /* 0x0000001d020a7224 */ /* 0x000fc400078e020e */
[C---:B------:R-:W-:Y:S01]  /*8de0*/  IMAD R6, R2.reuse, R21, R20 ;  /* 0x0000001502067224 */ /* 0x040fe200078e0214 */
[----:B------:R-:W-:Y:S01]  /*8df0*/  IABS R20, R24 ;  /* 0x0000001800147213 */ /* 0x000fe20000000000 */
[--C-:B------:R-:W-:Y:S02]  /*8e00*/  @!P5 IMAD.IADD R11, R11, 0x1, -R2.reuse ;  /* 0x000000010b0bd824 */ /* 0x100fe400078e0a02 */
[----:B------:R-:W-:Y:S02]  /*8e10*/  @!P4 IMAD.IADD R9, R9, 0x1, -R2 ;  /* 0x000000010909c824 */ /* 0x000fe400078e0a02 */
[----:B------:R-:W-:Y:S01]  /*8e20*/  IMAD.MOV.U32 R15, RZ, RZ, R8 ;  /* 0x000000ffff0f7224 */ /* 0x000fe200078e0008 */
[C---:B------:R-:W-:Y:S01]  /*8e30*/  ISETP.GT.U32.AND P5, PT, R2.reuse, R11, PT ;  /* 0x0000000b0200720c */ /* 0x040fe20003fa4070 */
[----:B------:R-:W-:Y:S01]  /*8e40*/  IMAD.HI.U32 R14, R3, R20, RZ ;  /* 0x00000014030e7227 */ /* 0x000fe200078e00ff */
[C---:B------:R-:W-:Y:S02]  /*8e50*/  ISETP.GT.U32.AND P1, PT, R2.reuse, R10, PT ;  /* 0x0000000a0200720c */ /* 0x040fe40003f24070 */
[C---:B------:R-:W-:Y:S01]  /*8e60*/  ISETP.GT.U32.AND P4, PT, R2.reuse, R9, PT ;  /* 0x000000090200720c */ /* 0x040fe20003f84070 */
[----:B------:R-:W-:Y:S01]  /*8e70*/  @!P0 IMAD.MOV R15, RZ, RZ, -R15 ;  /* 0x000000ffff0f8224 */ /* 0x000fe200078e0a0f */
[----:B------:R-:W-:-:S02]  /*8e80*/  ISETP.GT.U32.AND P0, PT, R2, R6, PT ;  /* 0x000000060200720c */ /* 0x000fc40003f04070 */
[C-C-:B------:R-:W-:Y:S01]  /*8e90*/  LOP3.LUT R21, R0.reuse, 0x78, R55.reuse, 0xfe, !PT ;  /* 0x0000007800157812 */ /* 0x140fe200078efe37 */
[----:B------:R-:W-:Y:S01]  /*8ea0*/  IMAD.MOV R8, RZ, RZ, -R14 ;  /* 0x000000ffff087224 */ /* 0x000fe200078e0a0e */
[----:B------:R-:W-:Y:S02]  /*8eb0*/  LOP3.LUT R32, R0, 0x79, R55, 0xfe, !PT ;  /* 0x0000007900207812 */ /* 0x000fe400078efe37 */
[----:B------:R-:W-:Y:S01]  /*8ec0*/  IABS R29, R21 ;  /* 0x00000015001d7213 */ /* 0x000fe20000000000 */
[----:B------:R-:W-:Y:S01]  /*8ed0*/  IMAD R8, R2, R8, R20 ;  /* 0x0000000802087224 */ /* 0x000fe200078e0214 */
[----:B------:R-:W-:-:S03]  /*8ee0*/  IABS R30, R32 ;  /* 0x00000020001e7213 */ /* 0x000fc60000000000 */
[----:B------:R-:W-:Y:S01]  /*8ef0*/  IMAD.MOV.U32 R14, RZ, RZ, R29 ;  /* 0x000000ffff0e7224 */ /* 0x000fe200078e001d */
[----:B------:R-:W-:Y:S01]  /*8f00*/  STL [R1+0x744], R91 ;  /* 0x0007445b01007387 */ /* 0x000fe20000100800 */
[--C-:B------:R-:W-:Y:S02]  /*8f10*/  @!P5 IMAD.IADD R11, R11, 0x1, -R2.reuse ;  /* 0x000000010b0bd824 */ /* 0x100fe400078e0a02 */
[--C-:B------:R-:W-:Y:S01]  /*8f20*/  @!P1 IMAD.IADD R10, R10, 0x1, -R2.reuse ;  /* 0x000000010a0a9824 */ /* 0x100fe200078e0a02 */
[----:B------:R-:W-:Y:S01]  /*8f30*/  STL [R1+0x748], R90 ;  /* 0x0007485a01007387 */ /* 0x000fe20000100800 */
[--C-:B------:R-:W-:Y:S01]  /*8f40*/  @!P4 IMAD.IADD R9, R9, 0x1, -R2.reuse ;  /* 0x000000010909c824 */ /* 0x100fe200078e0a02 */
[----:B------:R-:W-:Y:S01]  /*8f50*/  ISETP.GT.U32.AND P4, PT, R2, R8, PT ;  /* 0x000000080200720c */ /* 0x000fe20003f84070 */
[----:B------:R-:W-:Y:S01]  /*8f60*/  @!P0 IMAD.IADD R6, R6, 0x1, -R2 ;  /* 0x0000000106068824 */ /* 0x000fe200078e0a02 */
[----:B------:R-:W-:Y:S01]  /*8f70*/  STL [R1+0x74c], R89 ;  /* 0x00074c5901007387 */ /* 0x000fe20000100800 */
[----:B------:R-:W-:Y:S01]  /*8f80*/  IMAD.HI.U32 R29, R3, R14, RZ ;  /* 0x0000000e031d7227 */ /* 0x000fe200078e00ff */
[----:B------:R-:W-:-:S02]  /*8f90*/  ISETP.GE.AND P5, PT, R22, RZ, PT ;  /* 0x000000ff1600720c */ /* 0x000fc40003fa6270 */
[----:B------:R-:W-:Y:S01]  /*8fa0*/  STL [R1+0x750], R88 ;  /* 0x0007505801007387 */ /* 0x000fe20000100800 */
[----:B------:R-:W-:Y:S01]  /*8fb0*/  IMAD.MOV.U32 R20, RZ, RZ, R30 ;  /* 0x000000ffff147224 */ /* 0x000fe200078e001e */
[C---:B------:R-:W-:Y:S01]  /*8fc0*/  ISETP.GT.U32.AND P1, PT, R2.reuse, R10, PT ;  /* 0x0000000a0200720c */ /* 0x040fe20003f24070 */
[----:B------:R-:W-:Y:S01]  /*8fd0*/  IMAD.MOV.U32 R22, RZ, RZ, R11 ;  /* 0x000000ffff167224 */ /* 0x000fe200078e000b */
[----:B------:R-:W-:Y:S01]  /*8fe0*/  STL [R1+0x754], R86 ;  /* 0x0007545601007387 */ /* 0x000fe20000100800 */
[----:B------:R-:W-:Y:S01]  /*8ff0*/  IMAD.MOV R11, RZ, RZ, -R29 ;  /* 0x000000ffff0b7224 */ /* 0x000fe200078e0a1d */
[----:B------:R-:W-:Y:S01]  /*9000*/  ISETP.GT.U32.AND P0, PT, R2, R6, PT ;  /* 0x000000060200720c */ /* 0x000fe20003f04070 */
[----:B------:R-:W-:Y:S01]  /*9010*/  IMAD.HI.U32 R29, R3, R20, RZ ;  /* 0x00000014031d7227 */ /* 0x000fe200078e00ff */
[----:B------:R-:W-:Y:S04]  /*9020*/  STL [R1+0x758], R85 ;  /* 0x0007585501007387 */ /* 0x000fe80000100800 */
[----:B------:R-:W-:Y:S01]  /*9030*/  STL [R1+0x75c], R84 ;  /* 0x00075c5401007387 */ /* 0x000fe20000100800 */
[----:B------:R-:W-:Y:S01]  /*9040*/  @!P3 IMAD.MOV R22, RZ, RZ, -R22 ;  /* 0x000000ffff16b224 */ /* 0x000fe200078e0a16 */
[----:B------:R-:W-:-:S02]  /*9050*/  ISETP.GE.AND P3, PT, R23, RZ, PT ;  /* 0x000000ff1700720c */ /* 0x000fc40003f66270 */
[----:B------:R-:W-:Y:S01]  /*9060*/  STL [R1+0x760], R83 ;  /* 0x0007605301007387 */ /* 0x000fe20000100800 */
[----:B------:R-:W-:-:S03]  /*9070*/  IMAD.MOV R23, RZ, RZ, -R29 ;  /* 0x000000ffff177224 */ /* 0x000fc600078e0a1d */
[----:B------:R-:W-:Y:S01]  /*9080*/  STL [R1+0x778], R83 ;  /* 0x0007785301007387 */ /* 0x000fe20000100800 */
[----:B------:R-:W-:-:S03]  /*9090*/  IMAD R11, R2, R11, R14 ;  /* 0x0000000b020b7224 */ /* 0x000fc600078e020e */
[----:B------:R-:W-:Y:S01]  /*90a0*/  STL [R1+0x790], R83 ;  /* 0x0007905301007387 */ /* 0x000fe20000100800 */
[----:B------:R-:W-:-:S03]  /*90b0*/  IMAD.MOV.U32 R14, RZ, RZ, R9 ;  /* 0x000000ffff0e7224 */ /* 0x000fc600078e0009 */
[----:B------:R-:W-:Y:S01]  /*90c0*/  STL [R1+0x7a8], R83 ;  /* 0x0007a85301007387 */ /* 0x000fe20000100800 */
[----:B------:R-:W-:-:S03]  /*90d0*/  @!P4 IMAD.IADD R8, R8, 0x1, -R2 ;  /* 0x000000010808c824 */ /* 0x000fc600078e0a02 */
[----:B------:R-:W-:Y:S01]  /*90e0*/  STL [R1+0x7c0], R83 ;  /* 0x0007c05301007387 */ /* 0x000fe20000100800 */
[----:B------:R-:W-:-:S03]  /*90f0*/  IMAD R9, R2, R23, R20 ;  /* 0x0000001702097224 */ /* 0x000fc600078e0214 */
[----:B------:R-:W-:Y:S04]  /*9100*/  STL [R1+0x7d8], R83 ;  /* 0x0007d85301007387 */ /* 0x000fe80000100800 */
[----:B------:R-:W-:Y:S04]  /*9110*/  STL [R1+0x7f0], R83 ;  /* 0x0007f05301007387 */ /* 0x000fe80000100800 */
[----:B------:R-:W-:Y:S01]  /*9120*/  STL [R1+0x808], R83 ;  /* 0x0008085301007387 */ /* 0x000fe20000100800 */
[----:B------:R-:W-:-:S03]  /*9130*/  @!P1 IMAD.IADD R10, R10, 0x1, -R2 ;  /* 0x000000010a0a9824 */ /* 0x000fc600078e0a02 */
[----:B------:R-:W-:Y:S01]  /*9140*/  STL [R1+0x764], R82 ;  /* 0x0007645201007387 */ /* 0x000fe20000100800 */
[----:B------:R-:W-:-:S03]  /*9150*/  @!P0 IMAD.IADD R6, R6, 0x1, -R2 ;  /* 0x0000000106068824 */ /* 0x000fc600078e0a02 */
[----:B------:R-:W-:Y:S01]  /*9160*/  STL [R1+0x768], R81 ;  /* 0x0007685101007387 */ /* 0x000fe20000100800 */
[----:B------:R-:W-:-:S03]  /*9170*/  ISETP.GT.U32.AND P4, PT, R2, R8, PT ;  /* 0x000000080200720c */ /* 0x000fc60003f84070 */
[----:B------:R-:W-:Y:S01]  /*9180*/  STL [R1+0x76c], R80 ;  /* 0x00076c5001007387 */ /* 0x000fe20000100800 */
[----:B------:R-:W-:-:S03]  /*9190*/  ISETP.GT.U32.AND P0, PT, R2, R9, PT ;  /* 0x000000090200720c */ /* 0x000fc60003f04070 */
[----:B------:R-:W-:Y:S01]  /*91a0*/  STL [R1+0x784], R80 ;  /* 0x0007845001007387 */ /* 0x000fe20000100800 */
[----:B------:R-:W-:-:S03]  /*91b0*/  @!P3 IMAD.MOV R10, RZ, RZ, -R10 ;  /* 0x000000ffff0ab224 */ /* 0x000fc600078e0a0a */
[----:B------:R-:W-:Y:S01]  /*91c0*/  STL [R1+0x79c], R80 ;  /* 0x00079c5001007387 */ /* 0x000fe20000100800 */
[----:B------:R-:W-:-:S03]  /*91d0*/  ISETP.GE.AND P3, PT, R24, RZ, PT ;  /* 0x000000ff1800720c */ /* 0x000fc60003f66270 */
[----:B------:R-:W-:Y:S04]  /*91e0*/  STL [R1+0x7b4], R80 ;  /* 0x0007b45001007387 */ /* 0x000fe80000100800 */
[----:B------:R-:W-:Y:S04]  /*91f0*/  STL [R1+0x7cc], R80 ;  /* 0x0007cc5001007387 */ /* 0x000fe80000100800 */
[----:B------:R-:W-:Y:S01]  /*9200*/  STL [R1+0x7e4], R80 ;  /* 0x0007e45001007387 */ /* 0x000fe20000100800 */
[----:B------:R-:W-:-:S03]  /*9210*/  @!P5 IMAD.MOV R14, RZ, RZ, -R14 ;  /* 0x000000ffff0ed224 */ /* 0x000fc600078e0a0e */
[----:B------:R-:W-:Y:S01]  /*9220*/  STL [R1+0x7fc], R80 ;  /* 0x0007fc5001007387 */ /* 0x000fe20000100800 */
[----:B------:R-:W-:-:S03]  /*9230*/  ISETP.GE.AND P5, PT, R25, RZ, PT ;  /* 0x000000ff1900720c */ /* 0x000fc60003fa6270 */
[----:B------:R-:W-:Y:S04]  /*9240*/  STL [R1+0x770], R73 ;  /* 0x0007704901007387 */ /* 0x000fe80000100800 */
[----:B------:R-:W-:Y:S04]  /*9250*/  STL [R1+0x774], R79 ;  /* 0x0007744f01007387 */ /* 0x000fe80000100800 */
[----:B------:R-:W-:Y:S01]  /*9260*/  STL [R1+0x77c], R78 ;  /* 0x00077c4e01007387 */ /* 0x000fe20000100800 */
[----:B------:R-:W-:-:S03]  /*9270*/  ISETP.GT.U32.AND P1, PT, R2, R11, PT ;  /* 0x0000000b0200720c */ /* 0x000fc60003f24070 */
[----:B------:R-:W-:Y:S04]  /*9280*/  STL [R1+0x780], R77 ;  /* 0x0007804d01007387 */ /* 0x000fe80000100800 */
[----:B------:R-:W-:Y:S01]  /*9290*/  STL [R1+0x788], R76 ;  /* 0x0007884c01007387 */ /* 0x000fe20000100800 */
[----:B------:R-:W-:-:S03]  /*92a0*/  @!P4 IMAD.IADD R8, R8, 0x1, -R2 ;  /* 0x000000010808c824 */ /* 0x000fc600078e0a02 */
[----:B------:R-:W-:Y:S01]  /*92b0*/  STL [R1+0x78c], R75 ;  /* 0x00078c4b01007387 */ /* 0x000fe20000100800 */
[----:B------:R-:W-:-:S03]  /*92c0*/  @!P0 IMAD.IADD R9, R9, 0x1, -R2 ;  /* 0x0000000109098824 */ /* 0x000fc600078e0a02 */
[----:B------:R-:W-:Y:S04]  /*92d0*/  STL [R1+0x794], R74 ;  /* 0x0007944a01007387 */ /* 0x000fe80000100800 */
[----:B------:R-:W-:Y:S04]  /*92e0*/  STL [R1+0x798], R72 ;  /* 0x0007984801007387 */ /* 0x000fe80000100800 */
[----:B------:R-:W-:Y:S01]  /*92f0*/  STL [R1+0x7a0], R71 ;  /* 0x0007a04701007387 */ /* 0x000fe20000100800 */
[----:B------:R-:W-:-:S03]  /*9300*/  @!P3 IMAD.MOV R8, RZ, RZ, -R8 ;  /* 0x000000ffff08b224 */ /* 0x000fc600078e0a08 */
[----:B------:R-:W-:Y:S01]  /*9310*/  STL [R1+0x7a4], R70 ;  /* 0x0007a44601007387 */ /* 0x000fe20000100800 */
[----:B------:R-:W-:-:S03]  /*9320*/  ISETP.GT.U32.AND P0, PT, R2, R9, PT ;  /* 0x000000090200720c */ /* 0x000fc60003f04070 */
[----:B------:R-:W-:Y:S01]  /*9330*/  STL [R1+0x7ac], R69 ;  /* 0x0007ac4501007387 */ /* 0x000fe20000100800 */
[----:B------:R-:W-:-:S03]  /*9340*/  ISETP.NE.AND P3, PT, R7, RZ, PT ;  /* 0x000000ff0700720c */ /* 0x000fc60003f65270 */
[----:B------:R-:W-:Y:S01]  /*9350*/  STL [R1+0x7b0], R68 ;  /* 0x0007b04401007387 */ /* 0x000fe20000100800 */
[----:B------:R-:W-:-:S03]  /*9360*/  LOP3.LUT R20, RZ, R7, RZ, 0x33, !PT ;  /* 0x00000007ff147212 */ /* 0x000fc600078e33ff */
[----:B------:R-:W-:Y:S01]  /*9370*/  STL [R1+0x7b8], R67 ;  /* 0x0007b84301007387 */ /* 0x000fe20000100800 */
[----:B------:R-:W-:-:S03]  /*9380*/  @!P5 IMAD.MOV R6, RZ, RZ, -R6 ;  /* 0x000000ffff06d224 */ /* 0x000fc600078e0a06 */
[----:B------:R-:W-:Y:S01]  /*9390*/  STL [R1+0x7bc], R66 ;  /* 0x0007bc4201007387 */ /* 0x000fe20000100800 */
[----:B------:R-:W-:-:S03]  /*93a0*/  SEL R7, R20, R63, !P3 ;  /* 0x0000003f14077207 */ /* 0x000fc60005800000 */
[----:B------:R-:W-:Y:S04]  /*93b0*/  STL [R1+0x7c4], R65 ;  /* 0x0007c44101007387 */ /* 0x000fe80000100800 */
[----:B------:R-:W-:Y:S01]  /*93c0*/  STL [R1+0x7c8], R64 ;  /* 0x0007c84001007387 */ /* 0x000fe20000100800 */
[----:B------:R-:W-:-:S03]  /*93d0*/  @!P1 IMAD.IADD R11, R11, 0x1, -R2 ;  /* 0x000000010b0b9824 */ /* 0x000fc600078e0a02 */
[----:B------:R-:W-:Y:S01]  /*93e0*/  STL [R1+0x7d0], R61 ;  /* 0x0007d03d01007387 */ /* 0x000fe20000100800 */
[----:B------:R-:W-:-:S03]  /*93f0*/  SEL R25, R20, R46, !P3 ;  /* 0x0000002e14197207 */ /* 0x000fc60005800000 */
[----:B------:R-:W-:Y:S01]  /*9400*/  STL [R1+0x7d4], R59 ;  /* 0x0007d43b01007387 */ /* 0x000fe20000100800 */
[----:B------:R-:W-:-:S03]  /*9410*/  SEL R46, R20, R31, !P3 ;  /* 0x0000001f142e7207 */ /* 0x000fc60005800000 */
[----:B------:R-:W-:Y:S01]  /*9420*/  STL [R1+0x7dc], R58 ;  /* 0x0007dc3a01007387 */ /* 0x000fe20000100800 */
[----:B------:R-:W-:-:S03]  /*9430*/  SEL R31, R20, R6, !P3 ;  /* 0x00000006141f7207 */ /* 0x000fc60005800000 */
[----:B------:R-:W-:Y:S01]  /*9440*/  STL [R1+0x7e0], R57 ;  /* 0x0007e03901007387 */ /* 0x000fe20000100800 */
[----:B------:R-:W-:Y:S01]  /*9450*/  SEL R30, R20, R62, !P3 ;  /* 0x0000003e141e7207 */ /* 0x000fe20005800000 */
[----:B------:R-:W-:Y:S02]  /*9460*/  IMAD R6, R7, UR20, RZ ;  /* 0x0000001407067c24 */ /* 0x000fe4000f8e02ff */
[----:B------:R-:W-:Y:S01]  /*9470*/  STL [R1+0x7e8], R56 ;  /* 0x0007e83801007387 */ /* 0x000fe20000100800 */
[----:B------:R-:W-:-:S03]  /*9480*/  ISETP.GT.U32.AND P1, PT, R2, R11, PT ;  /* 0x0000000b0200720c */ /* 0x000fc60003f24070 */
[----:B------:R-:W-:Y:S04]  /*9490*/  STL [R1+0x7ec], R54 ;  /* 0x0007ec3601007387 */ /* 0x000fe80000100800 */
[----:B------:R-:W-:Y:S01]  /*94a0*/  STL [R1+0x7f4], R53 ;  /* 0x0007f43501007387 */ /* 0x000fe20000100800 */
[----:B------:R-:W-:-:S03]  /*94b0*/  @!P0 IMAD.IADD R9, R9, 0x1, -R2 ;  /* 0x0000000109098824 */ /* 0x000fc600078e0a02 */
[----:B------:R-:W-:Y:S01]  /*94c0*/  STL [R1+0x7f8], R28 ;  /* 0x0007f81c01007387 */ /* 0x000fe20000100800 */
[----:B------:R-:W-:-:S03]  /*94d0*/  SEL R24, R20, R45, !P3 ;  /* 0x0000002d14187207 */ /* 0x000fc60005800000 */
[----:B------:R-:W-:Y:S01]  /*94e0*/  STL [R1+0x800], R52 ;  /* 0x0008003401007387 */ /* 0x000fe20000100800 */
[----:B------:R-:W-:-:S03]  /*94f0*/  IMAD R30, R30, UR6, RZ ;  /* 0x000000061e1e7c24 */ /* 0x000fc6000f8e02ff */
[----:B------:R-:W-:Y:S01]  /*9500*/  STL [R1+0x804], R51 ;  /* 0x0008043301007387 */ /* 0x000fe20000100800 */
[----:B------:R-:W-:-:S03]  /*9510*/  ISETP.GE.AND P4, PT, R21, RZ, PT ;  /* 0x000000ff1500720c */ /* 0x000fc60003f86270 */
[----:B------:R0:W-:Y:S01]  /*9520*/  STL [R1+0x80c], R50 ;  /* 0x00080c3201007387 */ /* 0x0001e20000100800 */
[----:B------:R-:W-:Y:S01]  /*9530*/  ISETP.GE.AND P5, PT, R27, RZ, PT ;  /* 0x000000ff1b00720c */ /* 0x000fe20003fa6270 */
[----:B------:R-:W-:Y:S02]  /*9540*/  IMAD R24, R24, UR6, RZ ;  /* 0x0000000618187c24 */ /* 0x000fe4000f8e02ff */
[----:B------:R1:W-:Y:S01]  /*9550*/  STL [R1+0x810], R13 ;  /* 0x0008100d01007387 */ /* 0x0003e20000100800 */
[----:B------:R-:W-:Y:S02]  /*9560*/  SEL R27, R20, R47, !P3 ;  /* 0x0000002f141b7207 */ /* 0x000fe40005800000 */
[----:B0-----:R-:W-:Y:S02]  /*9570*/  LEA R50, P0, R6, R5, 0x1 ;  /* 0x0000000506327211 */ /* 0x001fe400078008ff */
[----:B------:R-:W-:Y:S02]  /*9580*/  SEL R38, R20, R38, !P3 ;  /* 0x0000002614267207 */ /* 0x000fe40005800000 */
[----:B-1----:R-:W-:-:S02]  /*9590*/  LEA.HI.X.SX32 R13, R6, R4, 0x1, P0 ;  /* 0x00000004060d7211 */ /* 0x002fc400000f0eff */
[----:B------:R-:W-:Y:S01]  /*95a0*/  LEA R52, P0, R30, R5, 0x1 ;  /* 0x000000051e347211 */ /* 0x000fe200078008ff */
[----:B------:R-:W-:Y:S01]  /*95b0*/  @!P1 IMAD.IADD R11, R11, 0x1, -R2 ;  /* 0x000000010b0b9824 */ /* 0x000fe200078e0a02 */
[----:B------:R-:W-:Y:S01]  /*95c0*/  SEL R33, R20, R33, !P3 ;  /* 0x0000002114217207 */ /* 0x000fe20005800000 */
[----:B------:R-:W-:Y:S01]  /*95d0*/  IMAD R27, R27, UR6, RZ ;  /* 0x000000061b1b7c24 */ /* 0x000fe2000f8e02ff */
[----:B------:R-:W-:Y:S01]  /*95e0*/  LEA.HI.X.SX32 R51, R30, R4, 0x1, P0 ;  /* 0x000000041e337211 */ /* 0x000fe200000f0eff */
[----:B------:R-:W-:Y:S01]  /*95f0*/  IMAD R7, R38, UR6, RZ ;  /* 0x0000000626077c24 */ /* 0x000fe2000f8e02ff */
[----:B------:R-:W-:Y:S02]  /*9600*/  SEL R42, R20, R42, !P3 ;  /* 0x0000002a142a7207 */ /* 0x000fe40005800000 */
[----:B------:R-:W-:Y:S01]  /*9610*/  LEA R56, P0, R24, R5, 0x1 ;  /* 0x0000000518387211 */ /* 0x000fe200078008ff */
[----:B------:R-:W-:Y:S01]  /*9620*/  @!P4 IMAD.MOV R11, RZ, RZ, -R11 ;  /* 0x000000ffff0bc224 */ /* 0x000fe200078e0a0b */
[C---:B------:R-:W-:Y:S01]  /*9630*/  SEL R47, R20.reuse, R18, !P3 ;  /* 0x00000012142f7207 */ /* 0x040fe20005800000 */
[----:B------:R-:W-:Y:S01]  /*9640*/  IMAD R33, R33, UR6, RZ ;  /* 0x0000000621217c24 */ /* 0x000fe2000f8e02ff */
[----:B------:R-:W-:Y:S01]  /*9650*/  SEL R18, R20, R14, !P3 ;  /* 0x0000000e14127207 */ /* 0x000fe20005800000 */
[----:B------:R-:W-:Y:S01]  /*9660*/  IMAD R14, R42, UR6, RZ ;  /* 0x000000062a0e7c24 */ /* 0x000fe2000f8e02ff */
[----:B------:R-:W-:-:S02]  /*9670*/  LEA.HI.X.SX32 R54, R24, R4, 0x1, P0 ;  /* 0x0000000418367211 */ /* 0x000fc400000f0eff */
[C---:B------:R-:W-:Y:S02]  /*9680*/  SEL R41, R20.reuse, R41, !P3 ;  /* 0x0000002914297207 */ /* 0x040fe40005800000 */
[C---:B------:R-:W-:Y:S02]  /*9690*/  SEL R35, R20.reuse, R35, !P3 ;  /* 0x0000002314237207 */ /* 0x040fe40005800000 */
[-C--:B------:R-:W-:Y:S02]  /*96a0*/  LEA R53, P4, R27, R5.reuse, 0x1 ;  /* 0x000000051b357211 */ /* 0x080fe400078808ff */
[----:B------:R-:W-:Y:S02]  /*96b0*/  LEA R61, P0, R7, R5, 0x1 ;  /* 0x00000005073d7211 */ /* 0x000fe400078008ff */
[C---:B------:R-:W-:Y:S01]  /*96c0*/  SEL R45, R20.reuse, R36, !P3 ;  /* 0x00000024142d7207 */ /* 0x040fe20005800000 */
[----:B------:R-:W-:Y:S01]  /*96d0*/  IMAD R35, R35, UR6, RZ ;  /* 0x0000000623237c24 */ /* 0x000fe2000f8e02ff */
[----:B------:R-:W-:Y:S01]  /*96e0*/  SEL R36, R20, R11, !P3 ;  /* 0x0000000b14247207 */ /* 0x000fe20005800000 */
[----:B------:R-:W-:Y:S01]  /*96f0*/  IMAD R11, R41, UR6, RZ ;  /* 0x00000006290b7c24 */ /* 0x000fe2000f8e02ff */
[----:B------:R-:W-:-:S02]  /*9700*/  LEA.HI.X.SX32 R28, R27, R4, 0x1, P4 ;  /* 0x000000041b1c7211 */ /* 0x000fc400020f0eff */
[-C--:B------:R-:W-:Y:S02]  /*9710*/  LEA.HI.X.SX32 R59, R7, R4.reuse, 0x1, P0 ;  /* 0x00000004073b7211 */ /* 0x080fe400000f0eff */
[C---:B------:R-:W-:Y:S02]  /*9720*/  SEL R37, R20.reuse, R37, !P3 ;  /* 0x0000002514257207 */ /* 0x040fe40005800000 */
[----:B------:R-:W-:Y:S02]  /*9730*/  SEL R17, R20, R17, !P3 ;  /* 0x0000001114117207 */ /* 0x000fe40005800000 */
[-C--:B------:R-:W-:Y:S02]  /*9740*/  LEA R58, P4, R33, R5.reuse, 0x1 ;  /* 0x00000005213a7211 */ /* 0x080fe400078808ff */
[C---:B------:R-:W-:Y:S01]  /*9750*/  LEA R67, P0, R14.reuse, R5, 0x1 ;  /* 0x000000050e437211 */ /* 0x040fe200078008ff */
[----:B------:R-:W-:Y:S01]  /*9760*/  IMAD R37, R37, UR6, RZ ;  /* 0x0000000625257c24 */ /* 0x000fe2000f8e02ff */
[-C--:B------:R-:W-:Y:S01]  /*9770*/  LEA.HI.X.SX32 R57, R33, R4.reuse, 0x1, P4 ;  /* 0x0000000421397211 */ /* 0x080fe200020f0eff */
[----:B------:R-:W-:Y:S01]  /*9780*/  IMAD R17, R17, UR4, RZ ;  /* 0x0000000411117c24 */ /* 0x000fe2000f8e02ff */
[----:B------:R-:W-:-:S02]  /*9790*/  LEA.HI.X.SX32 R66, R14, R4, 0x1, P0 ;  /* 0x000000040e427211 */ /* 0x000fc400000f0eff */
[C---:B------:R-:W-:Y:S02]  /*97a0*/  SEL R19, R20.reuse, R19, !P3 ;  /* 0x0000001314137207 */ /* 0x040fe40005800000 */
[C---:B------:R-:W-:Y:S02]  /*97b0*/  SEL R15, R20.reuse, R15, !P3 ;  /* 0x0000000f140f7207 */ /* 0x040fe40005800000 */
[C---:B------:R-:W-:Y:S01]  /*97c0*/  SEL R16, R20.reuse, R16, !P3 ;  /* 0x0000001014107207 */ /* 0x040fe20005800000 */
[----:B------:R-:W-:Y:S01]  /*97d0*/  IMAD R6, R31, UR18, RZ ;  /* 0x000000121f067c24 */ /* 0x000fe2000f8e02ff */
[-C--:B------:R-:W-:Y:S02]  /*97e0*/  LEA R65, P4, R11, R5.reuse, 0x1 ;  /* 0x000000050b417211 */ /* 0x080fe400078808ff */
[----:B------:R-:W-:Y:S01]  /*97f0*/  SEL R29, R20, R60, !P3 ;  /* 0x0000003c141d7207 */ /* 0x000fe20005800000 */
[----:B------:R-:W-:Y:S01]  /*9800*/  IMAD R7, R18, UR17, RZ ;  /* 0x0000001112077c24 */ /* 0x000fe2000f8e02ff */
[-C--:B------:R-:W-:Y:S01]  /*9810*/  LEA R71, P0, R35, R5.reuse, 0x1 ;  /* 0x0000000523477211 */ /* 0x080fe200078008ff */
[----:B------:R-:W-:Y:S01]  /*9820*/  IMAD R19, R19, UR6, RZ ;  /* 0x0000000613137c24 */ /* 0x000fe2000f8e02ff */
[-C--:B------:R-:W-:Y:S01]  /*9830*/  LEA.HI.X.SX32 R64, R11, R4.reuse, 0x1, P4 ;  /* 0x000000040b407211 */ /* 0x080fe200020f0eff */
[----:B------:R-:W-:Y:S01]  /*9840*/  IMAD R15, R15, UR16, RZ ;  /* 0x000000100f0f7c24 */ /* 0x000fe2000f8e02ff */
[----:B------:R-:W-:Y:S01]  /*9850*/  LEA.HI.X.SX32 R70, R35, R4, 0x1, P0 ;  /* 0x0000000423467211 */ /* 0x000fe200000f0eff */
[----:B------:R-:W-:Y:S01]  /*9860*/  IMAD R16, R16, UR7, RZ ;  /* 0x0000000710107c24 */ /* 0x000fe2000f8e02ff */
[-C--:B------:R-:W-:Y:S01]  /*9870*/  LEA R69, P4, R37, R5.reuse, 0x1 ;  /* 0x0000000525457211 */ /* 0x080fe200078808ff */
[----:B------:R-:W-:Y:S01]  /*9880*/  IMAD R29, R29, UR6, RZ ;  /* 0x000000061d1d7c24 */ /* 0x000fe2000f8e02ff */
[----:B------:R-:W-:-:S02]  /*9890*/  LEA R76, P0, R17, R5, 0x1 ;  /* 0x00000005114c7211 */ /* 0x000fc400078008ff */
[----:B------:R-:W-:Y:S01]  /*98a0*/  SEL R34, R20, R34, !P3 ;  /* 0x0000002214227207 */ /* 0x000fe20005800000 */
[----:B------:R-:W-:Y:S01]  /*98b0*/  IMAD R11, R36, UR19, RZ ;  /* 0x00000013240b7c24 */ /* 0x000fe2000f8e02ff */
[----:B------:R-:W-:Y:S02]  /*98c0*/  LEA.HI.X.SX32 R68, R37, R4, 0x1, P4 ;  /* 0x0000000425447211 */ /* 0x000fe400020f0eff */
[C---:B------:R-:W-:Y:S01]  /*98d0*/  SEL R40, R20.reuse, R40, !P3 ;  /* 0x0000002814287207 */ /* 0x040fe20005800000 */
[----:B------:R-:W-:Y:S01]  /*98e0*/  IMAD.MOV.U32 R38, RZ, RZ, R87 ;  /* 0x000000ffff267224 */ /* 0x000fe200078e0057 */
[----:B------:R-:W-:Y:S01]  /*98f0*/  LEA.HI.X.SX32 R75, R17, R4, 0x1, P0 ;  /* 0x00000004114b7211 */ /* 0x000fe200000f0eff */
[----:B------:R-:W-:Y:S01]  /*9900*/  IMAD R25, R25, UR6, RZ ;  /* 0x0000000619197c24 */ /* 0x000fe2000f8e02ff */
[----:B------:R-:W-:Y:S02]  /*9910*/  LEA R74, P4, R19, R5, 0x1 ;  /* 0x00000005134a7211 */ /* 0x000fe400078808ff */
[----:B------:R-:W-:-:S02]  /*9920*/  SEL R43, R20, R43, !P3 ;  /* 0x0000002b142b7207 */ /* 0x000fc40005800000 */
[----:B------:R-:W-:Y:S01]  /*9930*/  SEL R39, R20, R39, !P3 ;  /* 0x0000002714277207 */ /* 0x000fe20005800000 */
[----:B------:R-:W-:Y:S01]  /*9940*/  IMAD.MOV.U32 R41, RZ, RZ, R93 ;  /* 0x000000ffff297224 */ /* 0x000fe200078e005d */
[----:B------:R-:W-:Y:S01]  /*9950*/  LEA R73, P0, R15, R5, 0x1 ;  /* 0x000000050f497211 */ /* 0x000fe200078008ff */
[----:B------:R-:W-:Y:S01]  /*9960*/  IMAD.MOV.U32 R63, RZ, RZ, R92 ;  /* 0x000000ffff3f7224 */ /* 0x000fe200078e005c */
[----:B------:R-:W-:Y:S02]  /*9970*/  LEA.HI.X.SX32 R72, R19, R4, 0x1, P4 ;  /* 0x0000000413487211 */ /* 0x000fe400020f0eff */
[----:B------:R-:W-:Y:S02]  /*9980*/  LOP3.LUT R48, R48, 0x7f, RZ, 0xc0, !PT ;  /* 0x0000007f30307812 */ /* 0x000fe400078ec0ff */
[----:B------:R-:W-:Y:S02]  /*9990*/  SEL R44, R20, R44, !P3 ;  /* 0x0000002c142c7207 */ /* 0x000fe40005800000 */
[----:B------:R-:W-:-:S02]  /*99a0*/  LOP3.LUT R21, R0, 0x5a, R55, 0xfe, !PT ;  /* 0x0000005a00157812 */ /* 0x000fc400078efe37 */
[----:B------:R-:W-:Y:S01]  /*99b0*/  PRMT R83, RZ, 0x7610, R83 ;  /* 0x00007610ff537816 */ /* 0x000fe20000000053 */
[----:B------:R-:W-:Y:S01]  /*99c0*/  STL [R1+0x4b0], R50 ;  /* 0x0004b03201007387 */ /* 0x000fe20000100800 */
[-C--:B------:R-:W-:Y:S01]  /*99d0*/  LEA.HI.X.SX32 R79, R15, R4.reuse, 0x1, P0 ;  /* 0x000000040f4f7211 */ /* 0x080fe200000f0eff */
[----:B------:R-:W0:Y:S01]  /*99e0*/  LDCU UR4, c[0x0][0x3b0] ;  /* 0x00007600ff0477ac */ /* 0x000e220008000800 */
[-C--:B------:R-:W-:Y:S02]  /*99f0*/  LEA R78, P4, R16, R5.reuse, 0x1 ;  /* 0x00000005104e7211 */ /* 0x080fe400078808ff */
[----:B------:R-:W-:Y:S01]  /*9a00*/  LEA R85, P0, R6, R5, 0x1 ;  /* 0x0000000506557211 */ /* 0x000fe200078008ff */
[----:B------:R-:W-:Y:S01]  /*9a10*/  IMAD R34, R34, UR6, RZ ;  /* 0x0000000622227c24 */ /* 0x000fe2000f8e02ff */
[-C--:B------:R-:W-:Y:S01]  /*9a20*/  LEA.HI.X.SX32 R77, R16, R4.reuse, 0x1, P4 ;  /* 0x00000004104d7211 */ /* 0x080fe200020f0eff */
[----:B------:R-:W1:Y:S01]  /*9a30*/  LDCU UR7, c[0x0][0x3b0] ;  /* 0x00007600ff0777ac */ /* 0x000e620008000800 */
[----:B------:R-:W-:-:S02]  /*9a40*/  LEA.HI.X.SX32 R84, R6, R4, 0x1, P0 ;  /* 0x0000000406547211 */ /* 0x000fc400000f0eff */
[-C--:B------:R-:W-:Y:S01]  /*9a50*/  LEA R82, P4, R7, R5.reuse, 0x1 ;  /* 0x0000000507527211 */ /* 0x080fe200078808ff */
[----:B------:R-:W2:Y:S01]  /*9a60*/  LDCU UR16, c[0x0][0x3b0] ;  /* 0x00007600ff1077ac */ /* 0x000ea20008000800 */
[-C--:B------:R-:W-:Y:S01]  /*9a70*/  LEA R90, P0, R29, R5.reuse, 0x1 ;  /* 0x000000051d5a7211 */ /* 0x080fe200078008ff */
[----:B------:R-:W-:Y:S01]  /*9a80*/  IMAD R40, R40, UR6, RZ ;  /* 0x0000000628287c24 */ /* 0x000fe2000f8e02ff */
[-C--:B------:R-:W-:Y:S02]  /*9a90*/  LEA.HI.X.SX32 R81, R7, R4.reuse, 0x1, P4 ;  /* 0x0000000407517211 */ /* 0x080fe400020f0eff */
[-C--:B------:R-:W-:Y:S02]  /*9aa0*/  LEA.HI.X.SX32 R89, R29, R4.reuse, 0x1, P0 ;  /* 0x000000041d597211 */ /* 0x080fe400000f0eff */
[-C--:B------:R-:W-:Y:S02]  /*9ab0*/  LEA R88, P4, R11, R5.reuse, 0x1 ;  /* 0x000000050b587211 */ /* 0x080fe400078808ff */
[----:B------:R-:W-:Y:S01]  /*9ac0*/  LEA R87, P0, R34, R5, 0x1 ;  /* 0x0000000522577211 */ /* 0x000fe200078008ff */
[----:B------:R-:W-:Y:S01]  /*9ad0*/  IMAD R6, R43, UR6, RZ ;  /* 0x000000062b067c24 */ /* 0x000fe2000f8e02ff */
[----:B------:R-:W-:Y:S01]  /*9ae0*/  PLOP3.LUT P1, PT, PT, PT, UP1, 0x80, 0x8 ;  /* 0x000000000008781c */ /* 0x000fe20003f2f018 */
[----:B------:R-:W-:Y:S01]  /*9af0*/  IMAD R39, R39, UR6, RZ ;  /* 0x0000000627277c24 */ /* 0x000fe2000f8e02ff */
[----:B------:R-:W-:-:S02]  /*9b00*/  LEA.HI.X.SX32 R86, R11, R4, 0x1, P4 ;  /* 0x000000040b567211 */ /* 0x000fc400020f0eff */
[-C--:B------:R-:W-:Y:S02]  /*9b10*/  LEA.HI.X.SX32 R93, R34, R4.reuse, 0x1, P0 ;  /* 0x00000004225d7211 */ /* 0x080fe400000f0eff */
[-C--:B------:R-:W-:Y:S02]  /*9b20*/  LEA R92, P4, R25, R5.reuse, 0x1 ;  /* 0x00000005195c7211 */ /* 0x080fe400078808ff */
[-C--:B------:R-:W-:Y:S01]  /*9b30*/  LEA R43, P0, R40, R5.reuse, 0x1 ;  /* 0x00000005282b7211 */ /* 0x080fe200078008ff */
[----:B------:R-:W-:Y:S01]  /*9b40*/  IMAD R11, R45, UR6, RZ ;  /* 0x000000062d0b7c24 */ /* 0x000fe2000f8e02ff */
[----:B------:R-:W-:Y:S01]  /*9b50*/  ISETP.LT.AND P1, PT, R48, UR13, P1 ;  /* 0x0000000d30007c0c */ /* 0x000fe20008f21270 */
[----:B------:R-:W-:Y:S01]  /*9b60*/  IMAD R14, R44, UR6, RZ ;  /* 0x000000062c0e7c24 */ /* 0x000fe2000f8e02ff */
[-C--:B------:R-:W-:Y:S01]  /*9b70*/  LEA.HI.X.SX32 R91, R25, R4.reuse, 0x1, P4 ;  /* 0x00000004195b7211 */ /* 0x080fe200020f0eff */
[----:B------:R-:W-:Y:S01]  /*9b80*/  IMAD R15, R46, UR6, RZ ;  /* 0x000000062e0f7c24 */ /* 0x000fe2000f8e02ff */
[-C--:B------:R-:W-:Y:S01]  /*9b90*/  LEA.HI.X.SX32 R45, R40, R4.reuse, 0x1, P0 ;  /* 0x00000004282d7211 */ /* 0x080fe200000f0eff */
[----:B------:R3:W-:Y:S01]  /*9ba0*/  STL [R1+0x4ac], R13 ;  /* 0x0004ac0d01007387 */ /* 0x0007e20000100800 */
[-C--:B------:R-:W-:Y:S01]  /*9bb0*/  LEA R55, P4, R39, R5.reuse, 0x1 ;  /* 0x0000000527377211 */ /* 0x080fe200078808ff */
[----:B------:R-:W-:Y:S01]  /*9bc0*/  IMAD R16, R47, UR6, RZ ;  /* 0x000000062f107c24 */ /* 0x000fe2000f8e02ff */
[----:B------:R-:W-:Y:S01]  /*9bd0*/  LEA R35, P0, R6, R5, 0x1 ;  /* 0x0000000506237211 */ /* 0x000fe200078008ff */
[----:B------:R-:W4:Y:S01]  /*9be0*/  LDCU UR13, c[0x0][0x3b0] ;  /* 0x00007600ff0d77ac */ /* 0x000f220008000800 */
[----:B------:R-:W-:-:S02]  /*9bf0*/  LEA.HI.X.SX32 R39, R39, R4, 0x1, P4 ;  /* 0x0000000427277211 */ /* 0x000fc400020f0eff */
[-C--:B------:R-:W-:Y:S02]  /*9c00*/  LEA.HI.X.SX32 R31, R6, R4.reuse, 0x1, P0 ;  /* 0x00000004061f7211 */ /* 0x080fe400000f0eff */
[CC--:B------:R-:W-:Y:S02]  /*9c10*/  LEA R36, P4, R14.reuse, R5.reuse, 0x1 ;  /* 0x000000050e247211 */ /* 0x0c0fe400078808ff */
[C---:B------:R-:W-:Y:S02]  /*9c20*/  LEA R27, P0, R15.reuse, R5, 0x1 ;  /* 0x000000050f1b7211 */ /* 0x040fe400078008ff */
[-C--:B------:R-:W-:Y:S01]  /*9c30*/  LEA.HI.X.SX32 R44, R14, R4.reuse, 0x1, P4 ;  /* 0x000000040e2c7211 */ /* 0x080fe200020f0eff */
[----:B------:R-:W-:Y:S01]  /*9c40*/  @P1 IMAD.MOV.U32 R14, RZ, RZ, R50 ;  /* 0x000000ffff0e1224 */ /* 0x000fe200078e0032 */
[----:B------:R-:W-:Y:S01]  /*9c50*/  LEA.HI.X.SX32 R24, R15, R4, 0x1, P0 ;  /* 0x000000040f187211 */ /* 0x000fe200000f0eff */
[----:B------:R-:W-:-:S05]  /*9c60*/  @P1 IMAD.MOV.U32 R15, RZ, RZ, R13 ;  /* 0x000000ffff0f1224 */ /* 0x000fca00078e000d */
[----:B------:R-:W2:Y:S04]  /*9c70*/  @P1 LDG.E.U16 R83, desc[UR24][R14.64] ;  /* 0x000000180e531981 */ /* 0x000ea8000c1e1500 */
[----:B------:R-:W-:Y:S04]  /*9c80*/  STL [R1+0xb8], R52 ;  /* 0x0000b83401007387 */ /* 0x000fe80000100800 */
        /* <DEDUP_REMOVED lines=32> */
[----:B------:R-:W-:Y:S01]  /*9e90*/  STL [R1+0x100], R92 ;  /* 0x0001005c01007387 */ /* 0x000fe20000100800 */
[----:B------:R-:W-:-:S03]  /*9ea0*/  LEA R33, P4, R11, R5, 0x1 ;  /* 0x000000050b217211 */ /* 0x000fc600078808ff */
[----:B------:R-:W-:Y:S04]  /*9eb0*/  STL [R1+0xbc], R89 ;  /* 0x0000bc5901007387 */ /* 0x000fe80000100800 */
[----:B------:R-:W-:Y:S04]  /*9ec0*/  STL [R1+0x140], R87 ;  /* 0x0001405701007387 */ /* 0x000fe80000100800 */
[----:B------:R-:W-:Y:S04]  /*9ed0*/  STL [R1+0xfc], R91 ;  /* 0x0000fc5b01007387 */ /* 0x000fe80000100800 */
[----:B------:R-:W-:Y:S01]  /*9ee0*/  STL [R1+0x188], R55 ;  /* 0x0001883701007387 */ /* 0x000fe20000100800 */
[----:B------:R-:W-:-:S03]  /*9ef0*/  LEA.HI.X.SX32 R37, R11, R4, 0x1, P4 ;  /* 0x000000040b257211 */ /* 0x000fc600020f0eff */
[----:B------:R-:W-:Y:S01]  /*9f00*/  STL [R1+0x13c], R93 ;  /* 0x00013c5d01007387 */ /* 0x000fe20000100800 */
[----:B------:R-:W-:-:S03]  /*9f10*/  LEA R42, P4, R16, R5, 0x1 ;  /* 0x00000005102a7211 */ /* 0x000fc600078808ff */
[----:B------:R-:W-:Y:S04]  /*9f20*/  STL [R1+0x1c8], R43 ;  /* 0x0001c82b01007387 */ /* 0x000fe80000100800 */
[----:B------:R-:W-:Y:S04]  /*9f30*/  STL [R1+0x184], R39 ;  /* 0x0001842701007387 */ /* 0x000fe80000100800 */
[----:B------:R-:W-:Y:S04]  /*9f40*/  STL [R1+0x208], R36 ;  /* 0x0002082401007387 */ /* 0x000fe80000100800 */
[----:B------:R-:W-:Y:S01]  /*9f50*/  STL [R1+0x1c4], R45 ;  /* 0x0001c42d01007387 */ /* 0x000fe20000100800 */
[----:B------:R-:W-:-:S03]  /*9f60*/  LEA.HI.X.SX32 R30, R16, R4, 0x1, P4 ;  /* 0x00000004101e7211 */ /* 0x000fc600020f0eff */
        /* <DEDUP_REMOVED lines=9> */
[----:B---3--:R-:W3:Y:S04]  /*a000*/  LDL.LU R13, [R1+0x810] ;  /* 0x00081000010d7983 */ /* 0x008ee80000300800 */
[----:B------:R-:W3:Y:S04]  /*a010*/  LDL.LU R50, [R1+0x80c] ;  /* 0x00080c0001327983 */ /* 0x000ee80000300800 */
[----:B--2---:R2:W-:Y:S04]  /*a020*/  STL [R1+0x2b4], R83 ;  /* 0x0002b45301007387 */ /* 0x0045e80000100800 */
[----:B--2---:R-:W2:Y:S01]  /*a030*/  LDL.LU R83, [R1+0x808] ;  /* 0x0008080001537983 */ /* 0x004ea20000300800 */
[----:B------:R-:W-:Y:S01]  /*a040*/  PRMT R80, RZ, 0x7610, R80 ;  /* 0x00007610ff507816 */ /* 0x000fe20000000050 */
[----:B------:R-:W-:-:S02]  /*a050*/  @P1 IMAD.MOV.U32 R14, RZ, RZ, R52 ;  /* 0x000000ffff0e1224 */ /* 0x000fc400078e0034 */
[----:B------:R-:W-:Y:S02]  /*a060*/  @P1 IMAD.MOV.U32 R15, RZ, RZ, R51 ;  /* 0x000000ffff0f1224 */ /* 0x000fe400078e0033 */
[----:B------:R-:W3:Y:S04]  /*a070*/  LDL.LU R51, [R1+0x804] ;  /* 0x0008040001337983 */ /* 0x000ee80000300800 */
[----:B------:R0:W3:Y:S04]  /*a080*/  @P1 LDG.E.U16 R80, desc[UR24][R14.64] ;  /* 0x000000180e501981 */ /* 0x0000e8000c1e1500 */
[----:B------:R-:W4:Y:S01]  /*a090*/  LDL.LU R52, [R1+0x800] ;  /* 0x0008000001347983 */ /* 0x000f220000300800 */
[----:B0-----:R-:W-:-:S02]  /*a0a0*/  @P1 IMAD.MOV.U32 R14, RZ, RZ, R53 ;  /* 0x000000ffff0e1224 */ /* 0x001fc400078e0035 */
[----:B------:R-:W-:Y:S01]  /*a0b0*/  @P1 IMAD.MOV.U32 R15, RZ, RZ, R28 ;  /* 0x000000ffff0f1224 */ /* 0x000fe200078e001c */
[----:B--2---:R-:W-:-:S06]  /*a0c0*/  PRMT R83, RZ, 0x7610, R83 ;  /* 0x00007610ff537816 */ /* 0x004fcc0000000053 */
[----:B------:R-:W2:Y:S04]  /*a0d0*/  @P1 LDG.E.U16 R83, desc[UR24][R14.64] ;  /* 0x000000180e531981 */ /* 0x000ea8000c1e1500 */
[----:B---3--:R0:W-:Y:S04]  /*a0e0*/  STL [R1+0xdc], R80 ;  /* 0x0000dc5001007387 */ /* 0x0081e80000100800 */
[----:B0-----:R-:W3:Y:S04]  /*a0f0*/  LDL.LU R80, [R1+0x7fc] ;  /* 0x0007fc0001507983 */ /* 0x001ee80000300800 */
[----:B------:R-:W4:Y:S04]  /*a100*/  LDL.LU R28, [R1+0x7f8] ;  /* 0x0007f800011c7983 */ /* 0x000f280000300800 */
[----:B------:R-:W4:Y:S04]  /*a110*/  LDL.LU R53, [R1+0x7f4] ;  /* 0x0007f40001357983 */ /* 0x000f280000300800 */
[----:B--2---:R0:W-:Y:S04]  /*a120*/  STL [R1+0xe8], R83 ;  /* 0x0000e85301007387 */ /* 0x0041e80000100800 */
[----:B0-----:R-:W2:Y:S01]  /*a130*/  LDL.LU R83, [R1+0x7f0] ;  /* 0x0007f00001537983 */ /* 0x001ea20000300800 */
[----:B------:R-:W-:-:S02]  /*a140*/  @P1 IMAD.MOV.U32 R14, RZ, RZ, R56 ;  /* 0x000000ffff0e1224 */ /* 0x000fc400078e0038 */
[----:B------:R-:W-:Y:S01]  /*a150*/  @P1 IMAD.MOV.U32 R15, RZ, RZ, R54 ;  /* 0x000000ffff0f1224 */ /* 0x000fe200078e0036 */
[----:B---3--:R-:W-:Y:S01]  /*a160*/  PRMT R80, RZ, 0x7610, R80 ;  /* 0x00007610ff507816 */ /* 0x008fe20000000050 */
[----:B------:R-:W3:Y:S04]  /*a170*/  LDL.LU R54, [R1+0x7ec] ;  /* 0x0007ec0001367983 */ /* 0x000ee80000300800 */
[----:B------:R-:W3:Y:S04]  /*a180*/  LDL.LU R56, [R1+0x7e8] ;  /* 0x0007e80001387983 */ /* 0x000ee80000300800 */
[----:B------:R0:W3:Y:S02]  /*a190*/  @P1 LDG.E.U16 R80, desc[UR24][R14.64] ;  /* 0x000000180e501981 */ /* 0x0000e4000c1e1500 */
        /* <DEDUP_REMOVED lines=11> */
[----:B------:R-:W-:Y:S02]  /*a250*/  @P1 IMAD.MOV.U32 R15, RZ, RZ, R59 ;  /* 0x000000ffff0f1224 */ /* 0x000fe400078e003b */
[----:B------:R-:W4:Y:S01]  /*a260*/  LDL.LU R59, [R1+0x7d4] ;  /* 0x0007d400013b7983 */ /* 0x000f220000300800 */
[----:B---3--:R-:W-:-:S03]  /*a270*/  PRMT R80, RZ, 0x7610, R80 ;  /* 0x00007610ff507816 */ /* 0x008fc60000000050 */
[----:B------:R-:W3:Y:S04]  /*a280*/  LDL.LU R61, [R1+0x7d0] ;  /* 0x0007d000013d7983 */ /* 0x000ee80000300800 */
[----:B------:R0:W3:Y:S02]  /*a290*/  @P1 LDG.E.U16 R80, desc[UR24][R14.64] ;  /* 0x000000180e501981 */ /* 0x0000e4000c1e1500 */
[----:B0-----:R-:W-:Y:S02]  /*a2a0*/  @P1 IMAD.MOV.U32 R14, RZ, RZ, R65 ;  /* 0x000000ffff0e1224 */ /* 0x001fe400078e0041 */
        /* <DEDUP_REMOVED lines=57> */
[----:B------:R-:W-:Y:S01]  /*a640*/  @P1 IMAD.MOV.U32 R14, RZ, RZ, R73 ;  /* 0x000000ffff0e1224 */ /* 0x000fe200078e0049 */
[----:B------:R-:W-:Y:S01]  /*a650*/  IABS R23, R21 ;  /* 0x0000001500177213 */ /* 0x000fe20000000000 */
[----:B------:R-:W-:Y:S01]  /*a660*/  @P1 IMAD.MOV.U32 R15, RZ, RZ, R79 ;  /* 0x000000ffff0f1224 */ /* 0x000fe200078e004f */
[----:B------:R-:W-:Y:S01]  /*a670*/  PRMT R47, RZ, 0x7610, R47 ;  /* 0x00007610ff2f7816 */ /* 0x000fe2000000002f */
[----:B------:R-:W4:Y:S01]  /*a680*/  LDL.LU R79, [R1+0x774] ;  /* 0x00077400014f7983 */ /* 0x000f220000300800 */
[----:B---3--:R-:W-:Y:S01]  /*a690*/  PRMT R80, RZ, 0x7610, R80 ;  /* 0x00007610ff507816 */ /* 0x008fe20000000050 */
[----:B------:R-:W-:Y:S01]  /*a6a0*/  IMAD.HI.U32 R48, R3, R23, RZ ;  /* 0x0000001703307227 */ /* 0x000fe200078e00ff */
[----:B------:R-:W-:Y:S01]  /*a6b0*/  PRMT R46, RZ, 0x7610, R46 ;  /* 0x00007610ff2e7816 */ /* 0x000fe2000000002e */
[----:B------:R-:W3:Y:S04]  /*a6c0*/  LDL.LU R73, [R1+0x770] ;  /* 0x0007700001497983 */ /* 0x000ee80000300800 */
[----:B------:R0:W3:Y:S01]  /*a6d0*/  @P1 LDG.E.U16 R80, desc[UR24][R14.64] ;  /* 0x000000180e501981 */ /* 0x0000e2000c1e1500 */
[--C-:B------:R-:W-:Y:S01]  /*a6e0*/  IMAD.MOV R7, RZ, RZ, -R48.reuse ;  /* 0x000000ffff077224 */ /* 0x100fe200078e0a30 */
[----:B------:R-:W-:Y:S01]  /*a6f0*/  PRMT R48, RZ, 0x7610, R48 ;  /* 0x00007610ff307816 */ /* 0x000fe20000000030 */
[----:B0-----:R-:W-:-:S02]  /*a700*/  @P1 IMAD.MOV.U32 R14, RZ, RZ, R82 ;  /* 0x000000ffff0e1224 */ /* 0x001fc400078e0052 */
[----:B------:R-:W-:Y:S01]  /*a710*/  @P1 IMAD.MOV.U32 R15, RZ, RZ, R81 ;  /* 0x000000ffff0f1224 */ /* 0x000fe200078e0051 */
[----:B------:R-:W-:Y:S02]  /*a720*/  PRMT R40, RZ, 0x7610, R40 ;  /* 0x00007610ff287816 */ /* 0x000fe40000000028 */
[----:B------:R-:W-:Y:S02]  /*a730*/  PRMT R34, RZ, 0x7610, R34 ;  /* 0x00007610ff227816 */ /* 0x000fe40000000022 */
[----:B------:R-:W-:Y:S02]  /*a740*/  ISETP.GE.AND P4, PT, R32, RZ, PT ;  /* 0x000000ff2000720c */ /* 0x000fe40003f86270 */
[----:B------:R-:W-:Y:S02]  /*a750*/  PRMT R32, RZ, 0x7610, R32 ;  /* 0x00007610ff207816 */ /* 0x000fe40000000020 */
[----:B------:R-:W-:Y:S02]  /*a760*/  PRMT R29, RZ, 0x7610, R29 ;  /* 0x00007610ff1d7816 */ /* 0x000fe4000000001d */
[----:B------:R-:W-:Y:S01]  /*a770*/  PRMT R25, RZ, 0x7610, R25 ;  /* 0x00007610ff197816 */ /* 0x000fe20000000019 */
[--C-:B------:R-:W-:Y:S01]  /*a780*/  IMAD R7, R2, R7, R23.reuse ;  /* 0x0000000702077224 */ /* 0x100fe200078e0217 */
[----:B------:R-:W-:-:S02]  /*a790*/  PRMT R23, RZ, 0x7610, R23 ;  /* 0x00007610ff177816 */ /* 0x000fc40000000017 */
[----:B------:R-:W-:Y:S02]  /*a7a0*/  ISETP.GE.AND P0, PT, R21, RZ, PT ;  /* 0x000000ff1500720c */ /* 0x000fe40003f06270 */
[----:B------:R-:W-:Y:S02]  /*a7b0*/  PRMT R21, RZ, 0x7610, R21 ;  /* 0x00007610ff157816 */ /* 0x000fe40000000015 */
[----:B------:R-:W-:Y:S02]  /*a7c0*/  PRMT R11, RZ, 0x7610, R11 ;  /* 0x00007610ff0b7816 */ /* 0x000fe4000000000b */
[----:B------:R-:W-:Y:S02]  /*a7d0*/  PRMT R6, RZ, 0x7610, R6 ;  /* 0x00007610ff067816 */ /* 0x000fe40000000006 */
[----:B--2---:R-:W-:-:S06]  /*a7e0*/  PRMT R83, RZ, 0x7610, R83 ;  /* 0x00007610ff537816 */ /* 0x004fcc0000000053 */
[----:B------:R0:W2:Y:S02]  /*a7f0*/  @P1 LDG.E.U16 R83, desc[UR24][R14.64] ;  /* 0x000000180e531981 */ /* 0x0000a4000c1e1500 */
[----:B0-----:R-:W-:Y:S02]  /*a800*/  @P1 IMAD.MOV.U32 R14, RZ, RZ, R85 ;  /* 0x000000ffff0e1224 */ /* 0x001fe400078e0055 */
[----:B------:R-:W-:-:S05]  /*a810*/  @P1 IMAD.MOV.U32 R15, RZ, RZ, R84 ;  /* 0x000000ffff0f1224 */ /* 0x000fca00078e0054 */
        /* <DEDUP_REMOVED lines=33> */
[----:B------:R-:W2:Y:S04]  /*aa30*/  @P1 LDG.E.U16 R6, desc[UR24][R14.64] ;  /* 0x000000180e061981 */ /* 0x000ea8000c1e1500 */
[----:B---3--:R0:W-:Y:S04]  /*aa40*/  STL [R1+0x164], R80 ;  /* 0x0001645001007387 */ /* 0x0081e80000100800 */
[----:B0-----:R-:W3:Y:S04]  /*aa50*/  LDL.LU R80, [R1+0x76c] ;  /* 0x00076c0001507983 */ /* 0x001ee80000300800 */
[----:B------:R-:W3:Y:S04]  /*aa60*/  LDL.LU R81, [R1+0x768] ;  /* 0x0007680001517983 */ /* 0x000ee80000300800 */
[----:B------:R-:W3:Y:S01]  /*aa70*/  LDL.LU R82, [R1+0x764] ;  /* 0x0007640001527983 */ /* 0x000ee20000300800 */
[----:B----4-:R-:W-:Y:S01]  /*aa80*/  SEL R28, R20, R28, !P3 ;  /* 0x0000001c141c7207 */ /* 0x010fe20005800000 */
[----:B------:R-:W-:-:S04]  /*aa90*/  @!P4 IMAD.MOV R9, RZ, RZ, -R9 ;  /* 0x000000ffff09c224 */ /* 0x000fc800078e0a09 */
[----:B------:R-:W-:Y:S01]  /*aaa0*/  IMAD R28, R28, UR4, RZ ;  /* 0x000000041c1c7c24 */ /* 0x000fe2000f8e02ff */
[----:B------:R-:W-:Y:S01]  /*aab0*/  PRMT R19, RZ, 0x7610, R19 ;  /* 0x00007610ff137816 */ /* 0x000fe20000000013 */
[----:B------:R-:W0:Y:S01]  /*aac0*/  LDCU UR4, c[0x0][0x3b0] ;  /* 0x00007600ff0477ac */ /* 0x000e220008000800 */
[----:B--2---:R2:W-:Y:S04]  /*aad0*/  STL [R1+0x178], R83 ;  /* 0x0001785301007387 */ /* 0x0045e80000100800 */
[----:B--2---:R-:W2:Y:S04]  /*aae0*/  LDL.LU R83, [R1+0x760] ;  /* 0x0007600001537983 */ /* 0x004ea80000300800 */
[----:B------:R-:W4:Y:S04]  /*aaf0*/  LDL.LU R84, [R1+0x75c] ;  /* 0x00075c0001547983 */ /* 0x000f280000300800 */
[----:B------:R-:W2:Y:S04]  /*ab00*/  LDL.LU R85, [R1+0x758] ;  /* 0x0007580001557983 */ /* 0x000ea80000300800 */
        /* <DEDUP_REMOVED lines=8> */
[----:B------:R-:W-:Y:S04]  /*ab90*/  STL [R1+0x16c], R48 ;  /* 0x00016c3001007387 */ /* 0x000fe80000100800 */
[----:B------:R-:W-:Y:S04]  /*aba0*/  STL [R1+0x1ac], R47 ;  /* 0x0001ac2f01007387 */ /* 0x000fe80000100800 */
[----:B------:R-:W-:Y:S04]  /*abb0*/  STL [R1+0x1b4], R46 ;  /* 0x0001b42e01007387 */ /* 0x000fe80000100800 */
[----:B------:R-:W-:Y:S04]  /*abc0*/  STL [R1+0x1a4], R40 ;  /* 0x0001a42801007387 */ /* 0x000fe80000100800 */
[----:B------:R-:W-:Y:S04]  /*abd0*/  STL [R1+0x1e8], R34 ;  /* 0x0001e82201007387 */ /* 0x000fe80000100800 */
[----:B------:R-:W-:Y:S04]  /*abe0*/  STL [R1+0x1b0], R32 ;  /* 0x0001b02001007387 */ /* 0x000fe80000100800 */
[----:B------:R0:W-:Y:S04]  /*abf0*/  STL [R1+0x228], R11 ;  /* 0x0002280b01007387 */ /* 0x0001e80000100800 */
[----:B------:R-:W-:Y:S01]  /*ac00*/  STL [R1+0x1f8], R29 ;  /* 0x0001f81d01007387 */ /* 0x000fe20000100800 */
[----:B0-----:R-:W-:-:S04]  /*ac10*/  LEA R11, P4, R28, R5, 0x1 ;  /* 0x000000051c0b7211 */ /* 0x001fc800078808ff */
[----:B------:R-:W-:Y:S01]  /*ac20*/  LEA.HI.X.SX32 R24, R28, R4, 0x1, P4 ;  /* 0x000000041c187211 */ /* 0x000fe200020f0eff */
[----:B------:R-:W-:Y:S04]  /*ac30*/  STL [R1+0x458], R11 ;  /* 0x0004580b01007387 */ /* 0x000fe80000100800 */
[----:B------:R-:W-:Y:S04]  /*ac40*/  STL [R1+0x1e4], R25 ;  /* 0x0001e41901007387 */ /* 0x000fe80000100800 */
[----:B------:R-:W-:Y:S04]  /*ac50*/  STL [R1+0x1f4], R21 ;  /* 0x0001f41501007387 */ /* 0x000fe80000100800 */
[----:B------:R0:W-:Y:S02]  /*ac60*/  STL [R1+0x1f0], R6 ;  /* 0x0001f00601007387 */ /* 0x0001e40000100800 */
[----:B0-----:R-:W-:Y:S01]  /*ac70*/  SEL R6, R20, R10, !P3 ;  /* 0x0000000a14067207 */ /* 0x001fe20005800000 */
[----:B------:R-:W-:-:S02]  /*ac80*/  @P1 IMAD.MOV.U32 R10, RZ, RZ, R11 ;  /* 0x000000ffff0a1224 */ /* 0x000fc400078e000b */
[----:B------:R-:W-:-:S05]  /*ac90*/  @P1 IMAD.MOV.U32 R11, RZ, RZ, R24 ;  /* 0x000000ffff0b1224 */ /* 0x000fca00078e0018 */
[----:B------:R0:W2:Y:S01]  /*aca0*/  @P1 LDG.E.U16 R19, desc[UR24][R10.64] ;  /* 0x000000180a131981 */ /* 0x0000a2000c1e1500 */
[----:B------:R-:W-:-:S05]  /*acb0*/  SEL R26, R20, R26, !P3 ;  /* 0x0000001a141a7207 */ /* 0x000fca0005800000 */
[----:B-1----:R-:W-:Y:S01]  /*acc0*/  IMAD R26, R26, UR7, RZ ;  /* 0x000000071a1a7c24 */ /* 0x002fe2000f8e02ff */
[C---:B------:R-:W-:Y:S01]  /*acd0*/  SEL R22, R20.reuse, R22, !P3 ;  /* 0x0000001614167207 */ /* 0x040fe20005800000 */
[----:B------:R1:W-:Y:S01]  /*ace0*/  STL [R1+0x224], R23 ;  /* 0x0002241701007387 */ /* 0x0003e20000100800 */
[----:B------:R-:W-:Y:S02]  /*acf0*/  PRMT R18, RZ, 0x7610, R18 ;  /* 0x00007610ff127816 */ /* 0x000fe40000000012 */
[----:B------:R-:W-:Y:S01]  /*ad00*/  SEL R8, R20, R8, !P3 ;  /* 0x0000000814087207 */ /* 0x000fe20005800000 */
[----:B------:R-:W-:Y:S01]  /*ad10*/  IMAD R14, R6, UR16, RZ ;  /* 0x00000010060e7c24 */ /* 0x000fe2000f8e02ff */
[----:B------:R-:W-:Y:S01]  /*ad20*/  LEA R21, P4, R26, R5, 0x1 ;  /* 0x000000051a157211 */ /* 0x000fe200078808ff */
[----:B------:R-:W-:Y:S01]  /*ad30*/  IMAD R22, R22, UR13, RZ ;  /* 0x0000000d16167c24 */ /* 0x000fe2000f8e02ff */
[----:B------:R-:W-:Y:S01]  /*ad40*/  STL [R1+0x344], R24 ;  /* 0x0003441801007387 */ /* 0x000fe20000100800 */
[----:B------:R-:W-:Y:S01]  /*ad50*/  PRMT R17, RZ, 0x7610, R17 ;  /* 0x00007610ff117816 */ /* 0x000fe20000000011 */
[----:B------:R-:W2:Y:S01]  /*ad60*/  LDCU UR7, c[0x0][0x3b0] ;  /* 0x00007600ff0777ac */ /* 0x000ea20008000800 */
[----:B-1----:R-:W-:Y:S01]  /*ad70*/  LEA.HI.X.SX32 R23, R26, R4, 0x1, P4 ;  /* 0x000000041a177211 */ /* 0x002fe200020f0eff */
[----:B------:R-:W-:Y:S01]  /*ad80*/  STL [R1+0x468], R21 ;  /* 0x0004681501007387 */ /* 0x000fe20000100800 */
[----:B0-----:R-:W-:-:S03]  /*ad90*/  @P1 IMAD.MOV.U32 R10, RZ, RZ, R21 ;  /* 0x000000ffff0a1224 */ /* 0x001fc600078e0015 */
[----:B------:R-:W-:Y:S01]  /*ada0*/  STL [R1+0x464], R23 ;  /* 0x0004641701007387 */ /* 0x000fe20000100800 */
[----:B------:R-:W-:-:S05]  /*adb0*/  @P1 IMAD.MOV.U32 R11, RZ, RZ, R23 ;  /* 0x000000ffff0b1224 */ /* 0x000fca00078e0017 */
[----:B------:R0:W3:Y:S01]  /*adc0*/  @P1 LDG.E.U16 R18, desc[UR24][R10.64] ;  /* 0x000000180a121981 */ /* 0x0000e2000c1e1500 */
[----:B------:R-:W-:Y:S02]  /*add0*/  SEL R6, R20, R9, !P3 ;  /* 0x0000000914067207 */ /* 0x000fe40005800000 */
[----:B0-----:R-:W-:Y:S01]  /*ade0*/  PRMT R10, RZ, 0x7610, R10 ;  /* 0x00007610ff0a7816 */ /* 0x001fe2000000000a */
[----:B------:R-:W-:Y:S01]  /*adf0*/  IMAD R11, R8, UR4, RZ ;  /* 0x00000004080b7c24 */ /* 0x000fe2000f8e02ff */
[----:B--2---:R0:W-:Y:S02]  /*ae00*/  STL [R1+0x1ec], R19 ;  /* 0x0001ec1301007387 */ /* 0x0041e40000100800 */
[----:B0-----:R-:W-:-:S04]  /*ae10*/  LEA R19, P4, R22, R5, 0x1 ;  /* 0x0000000516137211 */ /* 0x001fc800078808ff */
[----:B------:R-:W-:Y:S01]  /*ae20*/  LEA.HI.X.SX32 R22, R22, R4, 0x1, P4 ;  /* 0x0000000416167211 */ /* 0x000fe200020f0eff */
[----:B------:R-:W-:-:S04]  /*ae30*/  @P1 IMAD.MOV.U32 R8, RZ, RZ, R19 ;  /* 0x000000ffff081224 */ /* 0x000fc800078e0013 */
[----:B------:R-:W-:-:S05]  /*ae40*/  @P1 IMAD.MOV.U32 R9, RZ, RZ, R22 ;  /* 0x000000ffff091224 */ /* 0x000fca00078e0016 */
[----:B------:R0:W2:Y:S04]  /*ae50*/  @P1 LDG.E.U16 R10, desc[UR24][R8.64] ;  /* 0x00000018080a1981 */ /* 0x0000a8000c1e1500 */
[----:B------:R-:W-:Y:S04]  /*ae60*/  STL [R1+0x478], R19 ;  /* 0x0004781301007387 */ /* 0x000fe80000100800 */
[----:B---3--:R1:W-:Y:S02]  /*ae70*/  STL [R1+0x1b8], R18 ;  /* 0x0001b81201007387 */ /* 0x0083e40000100800 */
[----:B-1----:R-:W-:-:S04]  /*ae80*/  LEA R18, P4, R14, R5, 0x1 ;  /* 0x000000050e127211 */ /* 0x002fc800078808ff */
[----:B------:R-:W-:Y:S01]  /*ae90*/  LEA.HI.X.SX32 R21, R14, R4, 0x1, P4 ;  /* 0x000000040e157211 */ /* 0x000fe200020f0eff */
[----:B------:R-:W-:Y:S01]  /*aea0*/  STL [R1+0x474], R22 ;  /* 0x0004741601007387 */ /* 0x000fe20000100800 */
[----:B------:R-:W-:Y:S01]  /*aeb0*/  LEA R19, P4, R11, R5, 0x1 ;  /* 0x000000050b137211 */ /* 0x000fe200078808ff */
[----:B0-----:R-:W-:Y:S02]  /*aec0*/  @P1 IMAD.MOV.U32 R8, RZ, RZ, R18 ;  /* 0x000000ffff081224 */ /* 0x001fe400078e0012 */
[----:B------:R-:W-:Y:S01]  /*aed0*/  STL [R1+0x488], R18 ;  /* 0x0004881201007387 */ /* 0x000fe20000100800 */
[----:B------:R-:W-:Y:S01]  /*aee0*/  @P1 IMAD.MOV.U32 R9, RZ, RZ, R21 ;  /* 0x000000ffff091224 */ /* 0x000fe200078e0015 */
[----:B------:R-:W-:-:S04]  /*aef0*/  PRMT R15, RZ, 0x7610, R15 ;  /* 0x00007610ff0f7816 */ /* 0x000fc8000000000f */
[----:B------:R0:W3:Y:S02]  /*af00*/  @P1 LDG.E.U16 R17, desc[UR24][R8.64] ;  /* 0x0000001808111981 */ /* 0x0000e4000c1e1500 */
[----:B0-----:R-:W-:Y:S02]  /*af10*/  @P1 IMAD.MOV.U32 R8, RZ, RZ, R19 ;  /* 0x000000ffff081224 */ /* 0x001fe400078e0013 */
[----:B--2---:R-:W-:Y:S04]  /*af20*/  STL [R1+0x1a8], R10 ;  /* 0x0001a80a01007387 */ /* 0x004fe80000100800 */
[----:B------:R0:W-:Y:S02]  /*af30*/  STL [R1+0x484], R21 ;  /* 0x0004841501007387 */ /* 0x0001e40000100800 */
[----:B0-----:R-:W-:-:S05]  /*af40*/  LEA.HI.X.SX32 R21, R11, R4, 0x1, P4 ;  /* 0x000000040b157211 */ /* 0x001fca00020f0eff */
[----:B------:R-:W-:-:S05]  /*af50*/  @P1 IMAD.MOV.U32 R9, RZ, RZ, R21 ;  /* 0x000000ffff091224 */ /* 0x000fca00078e0015 */
[----:B------:R0:W2:Y:S01]  /*af60*/  @P1 LDG.E.U16 R15, desc[UR24][R8.64] ;  /* 0x00000018080f1981 */ /* 0x0000a2000c1e1500 */
[----:B------:R-:W1:Y:S01]  /*af70*/  S2R R55, SR_CgaCtaId ;  /* 0x0000000000377919 */ /* 0x000e620000008800 */
[----:B------:R-:W-:Y:S01]  /*af80*/  IMAD R10, R6, UR7, RZ ;  /* 0x00000007060a7c24 */ /* 0x000fe2000f8e02ff */
[----:B------:R-:W-:Y:S01]  /*af90*/  SEL R6, R20, R87, !P3 ;  /* 0x0000005714067207 */ /* 0x000fe20005800000 */
[----:B------:R-:W-:Y:S04]  /*afa0*/  STL [R1+0x498], R19 ;  /* 0x0004981301007387 */ /* 0x000fe80000100800 */
[----:B---3--:R3:W-:Y:S01]  /*afb0*/  STL [R1+0x170], R17 ;  /* 0x0001701101007387 */ /* 0x0087e20000100800 */
[----:B------:R-:W-:-:S03]  /*afc0*/  IMAD R11, R6, UR6, RZ ;  /* 0x00000006060b7c24 */ /* 0x000fc6000f8e02ff */
[----:B------:R-:W-:Y:S01]  /*afd0*/  STL [R1+0x494], R21 ;  /* 0x0004941501007387 */ /* 0x000fe20000100800 */
[----:B---3--:R-:W-:-:S04]  /*afe0*/  LEA R17, P4, R10, R5, 0x1 ;  /* 0x000000050a117211 */ /* 0x008fc800078808ff */
[----:B------:R-:W-:Y:S01]  /*aff0*/  LEA.HI.X.SX32 R18, R10, R4, 0x1, P4 ;  /* 0x000000040a127211 */ /* 0x000fe200020f0eff */
[----:B------:R-:W-:Y:S01]  /*b000*/  STL [R1+0x4a8], R17 ;  /* 0x0004a81101007387 */ /* 0x000fe20000100800 */
[----:B-1----:R-:W-:-:S05]  /*b010*/  IMAD.SHL.U32 R55, R55, 0x80, RZ ;  /* 0x0000008037377824 */ /* 0x002fca00078e00ff */
[----:B------:R-:W-:Y:S01]  /*b020*/  LOP3.LUT R55, R55, 0x180, RZ, 0xc0, !PT ;  /* 0x0000018037377812 */ /* 0x000fe200078ec0ff */
[----:B0-----:R-:W-:Y:S01]  /*b030*/  @P1 IMAD.MOV.U32 R8, RZ, RZ, R17 ;  /* 0x000000ffff081224 */ /* 0x001fe200078e0011 */
[----:B------:R-:W-:Y:S02]  /*b040*/  PRMT R16, RZ, 0x7610, R16 ;  /* 0x00007610ff107816 */ /* 0x000fe40000000010 */
[----:B------:R-:W-:Y:S01]  /*b050*/  LOP3.LUT R6, R0, 0x5b, R55, 0xfe, !PT ;  /* 0x0000005b00067812 */ /* 0x000fe200078efe37 */
[----:B------:R-:W-:Y:S02]  /*b060*/  @P1 IMAD.MOV.U32 R9, RZ, RZ, R18 ;  /* 0x000000ffff091224 */ /* 0x000fe400078e0012 */
[----:B------:R-:W-:Y:S01]  /*b070*/  IMAD.MOV.U32 R37, RZ, RZ, R13 ;  /* 0x000000ffff257224 */ /* 0x000fe200078e000d */
[----:B------:R-:W-:Y:S02]  /*b080*/  IABS R10, R6 ;  /* 0x00000006000a7213 */ /* 0x000fe40000000000 */
[----:B------:R0:W3:Y:S01]  /*b090*/  @P1 LDG.E.U16 R16, desc[UR24][R8.64] ;  /* 0x0000001808101981 */ /* 0x0000e2000c1e1500 */
[----:B------:R-:W-:Y:S01]  /*b0a0*/  @!P6 IMAD.MOV R37, RZ, RZ, -R37 ;  /* 0x000000ffff25e224 */ /* 0x000fe200078e0a25 */
[----:B------:R-:W-:-:S02]  /*b0b0*/  PRMT R14, RZ, 0x7610, R14 ;  /* 0x00007610ff0e7816 */ /* 0x000fc4000000000e */
[----:B------:R-:W-:Y:S01]  /*b0c0*/  ISETP.GT.U32.AND P6, PT, R2, R7, PT ;  /* 0x000000070200720c */ /* 0x000fe20003fc4070 */
[----:B0-----:R-:W-:-:S12]  /*b0d0*/  IMAD.MOV.U32 R9, RZ, RZ, R10 ;  /* 0x000000ffff097224 */ /* 0x001fd800078e000a */
[----:B------:R-:W-:-:S05]  /*b0e0*/  @!P6 IMAD.IADD R7, R7, 0x1, -R2 ;  /* 0x000000010707e824 */ /* 0x000fca00078e0a02 */
[----:B------:R-:W-:-:S13]  /*b0f0*/  ISETP.GT.U32.AND P6, PT, R2, R7, PT ;  /* 0x000000070200720c */ /* 0x000fda0003fc4070 */
[----:B------:R-:W-:-:S04]  /*b100*/  @!P6 IMAD.IADD R7, R7, 0x1, -R2 ;  /* 0x000000010707e824 */ /* 0x000fc800078e0a02 */
[----:B------:R-:W-:-:S04]  /*b110*/  IMAD.MOV.U32 R35, RZ, RZ, R7 ;  /* 0x000000ffff237224 */ /* 0x000fc800078e0007 */
[----:B------:R-:W-:Y:S01]  /*b120*/  @!P0 IMAD.MOV R35, RZ, RZ, -R35 ;  /* 0x000000ffff238224 */ /* 0x000fe200078e0a23 */
[----:B--2---:R0:W-:Y:S02]  /*b130*/  STL [R1+0x130], R15 ;  /* 0x0001300f01007387 */ /* 0x0041e40000100800 */
[----:B0-----:R-:W-:-:S04]  /*b140*/  LEA R15, P4, R11, R5, 0x1 ;  /* 0x000000050b0f7211 */ /* 0x001fc800078808ff */
[----:B------:R-:W-:Y:S02]  /*b150*/  LEA.HI.X.SX32 R11, R11, R4, 0x1, P4 ;  /* 0x000000040b0b7211 */ /* 0x000fe400020f0eff */
[----:B------:R-:W-:Y:S01]  /*b160*/  ISETP.GT.U32.AND P4, PT, R2, R12, PT ;  /* 0x0000000c0200720c */ /* 0x000fe20003f84070 */
[----:B------:R-:W-:Y:S01]  /*b170*/  @P1 IMAD.MOV.U32 R10, RZ, RZ, R15 ;  /* 0x000000ffff0a1224 */ /* 0x000fe200078e000f */
[----:B------:R-:W-:Y:S04]  /*b180*/  STL [R1+0x4a4], R18 ;  /* 0x0004a41201007387 */ /* 0x000fe80000100800 */
[----:B------:R0:W2:Y:S04]  /*b190*/  @P1 LDG.E.U16 R14, desc[UR24][R10.64] ;  /* 0x000000180a0e1981 */ /* 0x0000a8000c1e1500 */
[----:B------:R-:W-:Y:S04]  /*b1a0*/  STL [R1+0xc8], R15 ;  /* 0x0000c80f01007387 */ /* 0x000fe80000100800 */
[----:B------:R1:W-:Y:S01]  /*b1b0*/  STL [R1+0xc4], R11 ;  /* 0x0000c40b01007387 */ /* 0x0003e20000100800 */
[----:B0-----:R-:W-:-:S04]  /*b1c0*/  IMAD.HI.U32 R10, R3, R9, RZ ;  /* 0x00000009030a7227 */ /* 0x001fc800078e00ff */
[----:B------:R-:W-:Y:S02]  /*b1d0*/  IMAD.MOV R10, RZ, RZ, -R10 ;  /* 0x000000ffff0a7224 */ /* 0x000fe400078e0a0a */
[----:B------:R-:W-:Y:S01]  /*b1e0*/  @!P4 IMAD.IADD R12, R12, 0x1, -R2 ;  /* 0x000000010c0cc824 */ /* 0x000fe200078e0a02 */
[----:B-1----:R-:W-:Y:S02]  /*b1f0*/  LOP3.LUT R11, R0, 0x5c, R55, 0xfe, !PT ;  /* 0x0000005c000b7812 */ /* 0x002fe400078efe37 */
[----:B------:R-:W-:Y:S01]  /*b200*/  ISETP.GE.AND P4, PT, R6, RZ, PT ;  /* 0x000000ff0600720c */ /* 0x000fe20003f86270 */
[----:B------:R-:W-:Y:S01]  /*b210*/  IMAD R6, R2, R10, R9 ;  /* 0x0000000a02067224 */ /* 0x000fe200078e0209 */
[----:B------:R-:W-:Y:S01]  /*b220*/  IABS R8, R11 ;  /* 0x0000000b00087213 */ /* 0x000fe20000000000 */
[----:B------:R-:W-:-:S04]  /*b230*/  IMAD.MOV.U32 R36, RZ, RZ, R12 ;  /* 0x000000ffff247224 */ /* 0x000fc800078e000c */
[----:B------:R-:W-:-:S04]  /*b240*/  IMAD.HI.U32 R9, R3, R8, RZ ;  /* 0x0000000803097227 */ /* 0x000fc800078e00ff */
[----:B------:R-:W-:Y:S01]  /*b250*/  @!P5 IMAD.MOV R36, RZ, RZ, -R36 ;  /* 0x000000ffff24d224 */ /* 0x000fe200078e0a24 */
[----:B------:R-:W-:Y:S01]  /*b260*/  ISETP.GT.U32.AND P5, PT, R2, R6, PT ;  /* 0x000000060200720c */ /* 0x000fe20003fa4070 */
[----:B------:R-:W-:Y:S01]  /*b270*/  IMAD.MOV R9, RZ, RZ, -R9 ;  /* 0x000000ffff097224 */ /* 0x000fe200078e0a09 */
[----:B------:R-:W-:-:S03]  /*b280*/  LOP3.LUT R10, R0, 0x5d, R55, 0xfe, !PT ;  /* 0x0000005d000a7812 */ /* 0x000fc600078efe37 */
[----:B------:R-:W-:Y:S01]  /*b290*/  IMAD R8, R2, R9, R8 ;  /* 0x0000000902087224 */ /* 0x000fe200078e0208 */
[----:B------:R-:W-:-:S04]  /*b2a0*/  IABS R9, R10 ;  /* 0x0000000a00097213 */ /* 0x000fc80000000000 */
[----:B------:R-:W-:-:S03]  /*b2b0*/  ISETP.GT.U32.AND P6, PT, R2, R8, PT ;  /* 0x000000080200720c */ /* 0x000fc60003fc4070 */
[----:B------:R-:W-:Y:S02]  /*b2c0*/  @!P5 IMAD.IADD R6, R6, 0x1, -R2 ;  /* 0x000000010606d824 */ /* 0x000fe400078e0a02 */
[----:B------:R-:W-:-:S03]  /*b2d0*/  IMAD.HI.U32 R12, R3, R9, RZ ;  /* 0x00000009030c7227 */ /* 0x000fc600078e00ff */
[----:B------:R-:W-:Y:S01]  /*b2e0*/  ISETP.GT.U32.AND P5, PT, R2, R6, PT ;  /* 0x000000060200720c */ /* 0x000fe20003fa4070 */
[----:B------:R-:W-:-:S04]  /*b2f0*/  IMAD.MOV R7, RZ, RZ, -R12 ;  /* 0x000000ffff077224 */ /* 0x000fc800078e0a0c */
[--C-:B------:R-:W-:Y:S02]  /*b300*/  @!P6 IMAD.IADD R8, R8, 0x1, -R2.reuse ;  /* 0x000000010808e824 */ /* 0x100fe400078e0a02 */
[----:B------:R-:W-:Y:S01]  /*b310*/  IMAD R7, R2, R7, R9 ;  /* 0x0000000702077224 */ /* 0x000fe200078e0209 */
[----:B------:R-:W-:Y:S02]  /*b320*/  LOP3.LUT R9, R0, 0x5e, R55, 0xfe, !PT ;  /* 0x0000005e00097812 */ /* 0x000fe400078efe37 */
[----:B------:R-:W-:Y:S02]  /*b330*/  ISETP.GT.U32.AND P6, PT, R2, R8, PT ;  /* 0x000000080200720c */ /* 0x000fe40003fc4070 */
[----:B------:R-:W-:Y:S01]  /*b340*/  ISETP.GE.AND P0, PT, R11, RZ, PT ;  /* 0x000000ff0b00720c */ /* 0x000fe20003f06270 */
[----:B------:R-:W-:Y:S01]  /*b350*/  @!P5 IMAD.IADD R6, R6, 0x1, -R2 ;  /* 0x000000010606d824 */ /* 0x000fe200078e0a02 */
[----:B------:R-:W-:-:S03]  /*b360*/  IABS R11, R9 ;  /* 0x00000009000b7213 */ /* 0x000fc60000000000 */
[----:B------:R-:W-:Y:S02]  /*b370*/  IMAD.MOV.U32 R34, RZ, RZ, R6 ;  /* 0x000000ffff227224 */ /* 0x000fe400078e0006 */
[----:B------:R-:W-:Y:S01]  /*b380*/  IMAD.MOV.U32 R6, RZ, RZ, R11 ;  /* 0x000000ffff067224 */ /* 0x000fe200078e000b */
[----:B------:R-:W-:Y:S01]  /*b390*/  ISETP.GT.U32.AND P5, PT, R2, R7, PT ;  /* 0x000000070200720c */ /* 0x000fe20003fa4070 */
[----:B------:R-:W-:Y:S01]  /*b3a0*/  @!P4 IMAD.MOV R34, RZ, RZ, -R34 ;  /* 0x000000ffff22c224 */ /* 0x000fe200078e0a22 */
[----:B------:R-:W-:Y:S01]  /*b3b0*/  ISETP.GE.AND P4, PT, R10, RZ, PT ;  /* 0x000000ff0a00720c */ /* 0x000fe20003f86270 */
[----:B------:R-:W-:-:S04]  /*b3c0*/  IMAD.HI.U32 R10, R3, R6, RZ ;  /* 0x00000006030a7227 */ /* 0x000fc800078e00ff */
[----:B------:R-:W-:Y:S01]  /*b3d0*/  @!P6 IMAD.IADD R8, R8, 0x1, -R2 ;  /* 0x000000010808e824 */ /* 0x000fe200078e0a02 */
[----:B------:R-:W-:Y:S01]  /*b3e0*/  ISETP.GE.AND P6, PT, R9, RZ, PT ;  /* 0x000000ff0900720c */ /* 0x000fe20003fc6270 */
[----:B------:R-:W-:Y:S02]  /*b3f0*/  IMAD.MOV R9, RZ, RZ, -R10 ;  /* 0x000000ffff097224 */ /* 0x000fe400078e0a0a */
[----:B------:R-:W-:Y:S02]  /*b400*/  IMAD.MOV.U32 R32, RZ, RZ, R8 ;  /* 0x000000ffff207224 */ /* 0x000fe400078e0008 */
[C---:B------:R-:W-:Y:S02]  /*b410*/  IMAD R6, R2.reuse, R9, R6 ;  /* 0x0000000902067224 */ /* 0x040fe400078e0206 */
[----:B------:R-:W-:Y:S02]  /*b420*/  @!P5 IMAD.IADD R7, R7, 0x1, -R2 ;  /* 0x000000010707d824 */ /* 0x000fe400078e0a02 */
[----:B------:R-:W-:Y:S01]  /*b430*/  @!P0 IMAD.MOV R32, RZ, RZ, -R32 ;  /* 0x000000ffff208224 */ /* 0x000fe200078e0a20 */
[----:B------:R-:W-:-:S02]  /*b440*/  ISETP.GT.U32.AND P0, PT, R2, R6, PT ;  /* 0x000000060200720c */ /* 0x000fc40003f04070 */
[----:B------:R-:W-:Y:S02]  /*b450*/  ISETP.GT.U32.AND P5, PT, R2, R7, PT ;  /* 0x000000070200720c */ /* 0x000fe40003fa4070 */
[----:B------:R-:W-:-:S04]  /*b460*/  LOP3.LUT R10, R0, 0x5f, R55, 0xfe, !PT ;  /* 0x0000005f000a7812 */ /* 0x000fc800078efe37 */
[----:B------:R-:W-:-:S05]  /*b470*/  IABS R9, R10 ;  /* 0x0000000a00097213 */ /* 0x000fca0000000000 */
[----:B------:R-:W-:-:S04]  /*b480*/  IMAD.HI.U32 R8, R3, R9, RZ ;  /* 0x0000000903087227 */ /* 0x000fc800078e00ff */
[--C-:B------:R-:W-:Y:S02]  /*b490*/  @!P0 IMAD.IADD R6, R6, 0x1, -R2.reuse ;  /* 0x0000000106068824 */ /* 0x100fe400078e0a02 */
[----:B------:R-:W-:Y:S01]  /*b4a0*/  @!P5 IMAD.IADD R7, R7, 0x1, -R2 ;  /* 0x000000010707d824 */ /* 0x000fe200078e0a02 */
[----:B------:R-:W-:Y:S01]  /*b4b0*/  ISETP.GE.AND P5, PT, R10, RZ, PT ;  /* 0x000000ff0a00720c */ /* 0x000fe20003fa6270 */
[----:B------:R-:W-:Y:S01]  /*b4c0*/  IMAD.MOV R8, RZ, RZ, -R8 ;  /* 0x000000ffff087224 */ /* 0x000fe200078e0a08 */
[----:B------:R-:W-:Y:S02]  /*b4d0*/  ISETP.GT.U32.AND P0, PT, R2, R6, PT ;  /* 0x000000060200720c */ /* 0x000fe40003f04070 */
[----:B------:R-:W-:Y:S01]  /*b4e0*/  LOP3.LUT R10, R0, 0x62, R55, 0xfe, !PT ;  /* 0x00000062000a7812 */ /* 0x000fe200078efe37 */
[----:B------:R-:W-:Y:S02]  /*b4f0*/  IMAD R9, R2, R8, R9 ;  /* 0x0000000802097224 */ /* 0x000fe400078e0209 */
[----:B------:R-:W-:Y:S01]  /*b500*/  IMAD.MOV.U32 R31, RZ, RZ, R7 ;  /* 0x000000ffff1f7224 */ /* 0x000fe200078e0007 */
[----:B------:R-:W-:-:S03]  /*b510*/  IABS R8, R10 ;  /* 0x0000000a00087213 */ /* 0x000fc60000000000 */
[----:B------:R-:W-:Y:S01]  /*b520*/  @!P4 IMAD.MOV R31, RZ, RZ, -R31 ;  /* 0x000000ffff1fc224 */ /* 0x000fe200078e0a1f */
[----:B------:R-:W-:Y:S01]  /*b530*/  ISETP.GT.U32.AND P4, PT, R2, R9, PT ;  /* 0x000000090200720c */ /* 0x000fe20003f84070 */
[----:B------:R-:W-:-:S04]  /*b540*/  IMAD.HI.U32 R7, R3, R8, RZ ;  /* 0x0000000803077227 */ /* 0x000fc800078e00ff */
[----:B------:R-:W-:Y:S02]  /*b550*/  @!P0 IMAD.IADD R6, R6, 0x1, -R2 ;  /* 0x0000000106068824 */ /* 0x000fe400078e0a02 */
[----:B------:R-:W-:Y:S02]  /*b560*/  IMAD.MOV R7, RZ, RZ, -R7 ;  /* 0x000000ffff077224 */ /* 0x000fe400078e0a07 */
[----:B------:R-:W-:Y:S02]  /*b570*/  IMAD.MOV.U32 R30, RZ, RZ, R6 ;  /* 0x000000ffff1e7224 */ /* 0x000fe400078e0006 */
[C---:B------:R-:W-:Y:S02]  /*b580*/  IMAD R8, R2.reuse, R7, R8 ;  /* 0x0000000702087224 */ /* 0x040fe400078e0208 */
[----:B------:R-:W-:Y:S02]  /*b590*/  @!P4 IMAD.IADD R9, R9, 0x1, -R2 ;  /* 0x000000010909c824 */ /* 0x000fe400078e0a02 */
[----:B------:R-:W-:Y:S01]  /*b5a0*/  @!P6 IMAD.MOV R30, RZ, RZ, -R30 ;  /* 0x000000ffff1ee224 */ /* 0x000fe200078e0a1e */
[----:B------:R-:W-:-:S02]  /*b5b0*/  ISETP.GT.U32.AND P6, PT, R2, R8, PT ;  /* 0x000000080200720c */ /* 0x000fc40003fc4070 */
[----:B------:R-:W-:Y:S02]  /*b5c0*/  ISETP.GE.AND P0, PT, R10, RZ, PT ;  /* 0x000000ff0a00720c */ /* 0x000fe40003f06270 */
[----:B------:R-:W-:Y:S02]  /*b5d0*/  ISETP.GT.U32.AND P4, PT, R2, R9, PT ;  /* 0x000000090200720c */ /* 0x000fe40003f84070 */
[----:B------:R-:W-:-:S04]  /*b5e0*/  LOP3.LUT R10, R0, 0x63, R55, 0xfe, !PT ;  /* 0x00000063000a7812 */ /* 0x000fc800078efe37 */
[----:B------:R-:W-:-:S03]  /*b5f0*/  IABS R7, R10 ;  /* 0x0000000a00077213 */ /* 0x000fc60000000000 */
[----:B------:R-:W-:Y:S02]  /*b600*/  @!P6 IMAD.IADD R8, R8, 0x1, -R2 ;  /* 0x000000010808e824 */ /* 0x000fe400078e0a02 */
[----:B------:R-:W-:-:S04]  /*b610*/  IMAD.HI.U32 R6, R3, R7, RZ ;  /* 0x0000000703067227 */ /* 0x000fc800078e00ff */
        /* <DEDUP_REMOVED lines=21> */
[--C-:B------:R-:W-:Y:S02]  /*b770*/  @!P0 IMAD.IADD R6, R6, 0x1, -R2.reuse ;  /* 0x0000000106068824 */ /* 0x100fe400078e0a02 */
[----:B------:R-:W-:Y:S01]  /*b780*/  @!P5 IMAD.IADD R7, R7, 0x1, -R2 ;  /* 0x000000010707d824 */ /* 0x000fe200078e0a02 */
[----:B------:R-:W-:Y:S01]  /*b790*/  ISETP.GE.AND P5, PT, R8, RZ, PT ;  /* 0x000000ff0800720c */ /* 0x000fe20003fa6270 */
[----:B------:R-:W-:Y:S01]  /*b7a0*/  IMAD.HI.U32 R8, R3, R9, RZ ;  /* 0x0000000903087227 */ /* 0x000fe200078e00ff */
[----:B------:R-:W-:-:S03]  /*b7b0*/  ISETP.GT.U32.AND P0, PT, R2, R6, PT ;  /* 0x000000060200720c */ /* 0x000fc60003f04070 */
[----:B------:R-:W-:-:S04]  /*b7c0*/  IMAD.MOV R8, RZ, RZ, -R8 ;  /* 0x000000ffff087224 */ /* 0x000fc800078e0a08 */
[----:B------:R-:W-:-:S06]  /*b7d0*/  IMAD R8, R2, R8, R9 ;  /* 0x0000000802087224 */ /* 0x000fcc00078e0209 */
[----:B------:R-:W-:Y:S01]  /*b7e0*/  @!P0 IMAD.IADD R6, R6, 0x1, -R2 ;  /* 0x0000000106068824 */ /* 0x000fe200078e0a02 */
[----:B------:R-:W-:Y:S02]  /*b7f0*/  ISETP.GT.U32.AND P0, PT, R2, R8, PT ;  /* 0x000000080200720c */ /* 0x000fe40003f04070 */
[----:B------:R-:W-:Y:S01]  /*b800*/  LOP3.LUT R9, R0, 0x66, R55, 0xfe, !PT ;  /* 0x0000006600097812 */ /* 0x000fe200078efe37 */
[----:B------:R-:W-:-:S03]  /*b810*/  IMAD.MOV.U32 R27, RZ, RZ, R7 ;  /* 0x000000ffff1b7224 */ /* 0x000fc600078e0007 */
[----:B------:R-:W-:Y:S01]  /*b820*/  IABS R7, R9 ;  /* 0x0000000900077213 */ /* 0x000fe20000000000 */
[----:B------:R-:W-:Y:S01]  /*b830*/  @!P4 IMAD.MOV R27, RZ, RZ, -R27 ;  /* 0x000000ffff1bc224 */ /* 0x000fe200078e0a1b */
[----:B------:R-:W-:-:S03]  /*b840*/  ISETP.GE.AND P4, PT, R9, RZ, PT ;  /* 0x000000ff0900720c */ /* 0x000fc60003f86270 */
[----:B------:R-:W-:Y:S02]  /*b850*/  IMAD.MOV.U32 R9, RZ, RZ, R7 ;  /* 0x000000ffff097224 */ /* 0x000fe400078e0007 */
[----:B------:R-:W-:Y:S01]  /*b860*/  @!P0 IMAD.IADD R8, R8, 0x1, -R2 ;  /* 0x0000000108088824 */ /* 0x000fe200078e0a02 */
[----:B------:R-:W-:Y:S01]  /*b870*/  ISETP.GE.AND P6, PT, R10, RZ, PT ;  /* 0x000000ff0a00720c */ /* 0x000fe20003fc6270 */
[----:B------:R-:W-:-:S03]  /*b880*/  IMAD.HI.U32 R10, R3, R9, RZ ;  /* 0x00000009030a7227 */ /* 0x000fc600078e00ff */
[----:B------:R-:W-:Y:S01]  /*b890*/  ISETP.GT.U32.AND P0, PT, R2, R8, PT ;  /* 0x000000080200720c */ /* 0x000fe20003f04070 */
[----:B------:R-:W-:Y:S01]  /*b8a0*/  IMAD.MOV.U32 R26, RZ, RZ, R6 ;  /* 0x000000ffff1a7224 */ /* 0x000fe200078e0006 */
[----:B------:R-:W-:Y:S01]  /*b8b0*/  LOP3.LUT R7, R0, 0x67, R55, 0xfe, !PT ;  /* 0x0000006700077812 */ /* 0x000fe200078efe37 */
[----:B------:R-:W-:-:S03]  /*b8c0*/  IMAD.MOV R6, RZ, RZ, -R10 ;  /* 0x000000ffff067224 */ /* 0x000fc600078e0a0a */
[----:B------:R-:W-:Y:S01]  /*b8d0*/  IABS R11, R7 ;  /* 0x00000007000b7213 */ /* 0x000fe20000000000 */
[----:B------:R-:W-:Y:S02]  /*b8e0*/  IMAD R6, R2, R6, R9 ;  /* 0x0000000602067224 */ /* 0x000fe400078e0209 */
[----:B------:R-:W-:Y:S02]  /*b8f0*/  @!P6 IMAD.MOV R26, RZ, RZ, -R26 ;  /* 0x000000ffff1ae224 */ /* 0x000fe400078e0a1a */
[----:B------:R-:W-:Y:S02]  /*b900*/  IMAD.MOV.U32 R10, RZ, RZ, R11 ;  /* 0x000000ffff0a7224 */ /* 0x000fe400078e000b */
[----:B------:R-:W-:Y:S01]  /*b910*/  @!P0 IMAD.IADD R8, R8, 0x1, -R2 ;  /* 0x0000000108088824 */ /* 0x000fe200078e0a02 */
[----:B------:R-:W-:Y:S02]  /*b920*/  ISETP.GT.U32.AND P0, PT, R2, R6, PT ;  /* 0x000000060200720c */ /* 0x000fe40003f04070 */
[----:B------:R-:W-:Y:S01]  /*b930*/  ISETP.GE.AND P6, PT, R7, RZ, PT ;  /* 0x000000ff0700720c */ /* 0x000fe20003fc6270 */
[----:B------:R-:W-:Y:S01]  /*b940*/  IMAD.HI.U32 R7, R3, R10, RZ ;  /* 0x0000000a03077227 */ /* 0x000fe200078e00ff */
[----:B------:R-:W-:-:S03]  /*b950*/  LOP3.LUT R12, R0, 0x6a, R55, 0xfe, !PT ;  /* 0x0000006a000c7812 */ /* 0x000fc600078efe37 */
[----:B------:R-:W-:Y:S01]  /*b960*/  IMAD.MOV R7, RZ, RZ, -R7 ;  /* 0x000000ffff077224 */ /* 0x000fe200078e0a07 */
[----:B------:R-:W-:Y:S01]  /*b970*/  LOP3.LUT R13, R0, 0x6b, R55, 0xfe, !PT ;  /* 0x0000006b000d7812 */ /* 0x000fe200078efe37 */
[----:B------:R-:W-:Y:S01]  /*b980*/  IMAD.MOV.U32 R25, RZ, RZ, R8 ;  /* 0x000000ffff197224 */ /* 0x000fe200078e0008 */
[----:B------:R-:W-:Y:S01]  /*b990*/  IABS R9, R12 ;  /* 0x0000000c00097213 */ /* 0x000fe20000000000 */
[----:B------:R-:W-:Y:S02]  /*b9a0*/  IMAD R10, R2, R7, R10 ;  /* 0x00000007020a7224 */ /* 0x000fe400078e020a */
[----:B------:R-:W-:Y:S01]  /*b9b0*/  @!P0 IMAD.IADD R6, R6, 0x1, -R2 ;  /* 0x0000000106068824 */ /* 0x000fe200078e0a02 */
[----:B------:R-:W-:Y:S01]  /*b9c0*/  IABS R7, R13 ;  /* 0x0000000d00077213 */ /* 0x000fe20000000000 */
[----:B------:R-:W-:Y:S01]  /*b9d0*/  @!P5 IMAD.MOV R25, RZ, RZ, -R25 ;  /* 0x000000ffff19d224 */ /* 0x000fe200078e0a19 */
[C---:B------:R-:W-:Y:S01]  /*b9e0*/  ISETP.GT.U32.AND P5, PT, R2.reuse, R10, PT ;  /* 0x0000000a0200720c */ /* 0x040fe20003fa4070 */
[----:B------:R-:W-:Y:S01]  /*b9f0*/  IMAD.HI.U32 R11, R3, R9, RZ ;  /* 0x00000009030b7227 */ /* 0x000fe200078e00ff */
[----:B------:R-:W-:-:S03]  /*ba00*/  ISETP.GT.U32.AND P0, PT, R2, R6, PT ;  /* 0x000000060200720c */ /* 0x000fc60003f04070 */
[----:B------:R-:W-:Y:S02]  /*ba10*/  IMAD.MOV.U32 R8, RZ, RZ, R7 ;  /* 0x000000ffff087224 */ /* 0x000fe400078e0007 */
[----:B------:R-:W-:-:S04]  /*ba20*/  IMAD.MOV R7, RZ, RZ, -R11 ;  /* 0x000000ffff077224 */ /* 0x000fc800078e0a0b */
[----:B------:R-:W-:Y:S02]  /*ba30*/  IMAD R9, R2, R7, R9 ;  /* 0x0000000702097224 */ /* 0x000fe400078e0209 */
[--C-:B------:R-:W-:Y:S02]  /*ba40*/  @!P5 IMAD.IADD R10, R10, 0x1, -R2.reuse ;  /* 0x000000010a0ad824 */ /* 0x100fe400078e0a02 */
[----:B------:R-:W-:Y:S01]  /*ba50*/  @!P0 IMAD.IADD R6, R6, 0x1, -R2 ;  /* 0x0000000106068824 */ /* 0x000fe200078e0a02 */
[C---:B------:R-:W-:Y:S01]  /*ba60*/  ISETP.GT.U32.AND P0, PT, R2.reuse, R9, PT ;  /* 0x000000090200720c */ /* 0x040fe20003f04070 */
[----:B------:R-:W-:Y:S01]  /*ba70*/  IMAD.HI.U32 R7, R3, R8, RZ ;  /* 0x0000000803077227 */ /* 0x000fe200078e00ff */
[----:B------:R-:W-:Y:S02]  /*ba80*/  ISETP.GT.U32.AND P5, PT, R2, R10, PT ;  /* 0x0000000a0200720c */ /* 0x000fe40003fa4070 */
[----:B------:R-:W-:Y:S01]  /*ba90*/  LOP3.LUT R11, R0, 0x6c, R55, 0xfe, !PT ;  /* 0x0000006c000b7812 */ /* 0x000fe200078efe37 */
[----:B------:R-:W-:-:S02]  /*baa0*/  IMAD.MOV R7, RZ, RZ, -R7 ;  /* 0x000000ffff077224 */ /* 0x000fc400078e0a07 */
[----:B------:R-:W-:Y:S02]  /*bab0*/  IMAD.MOV.U32 R24, RZ, RZ, R6 ;  /* 0x000000ffff187224 */ /* 0x000fe400078e0006 */
[----:B------:R-:W-:Y:S01]  /*bac0*/  IMAD R8, R2, R7, R8 ;  /* 0x0000000702087224 */ /* 0x000fe200078e0208 */
[----:B------:R-:W-:-:S03]  /*bad0*/  IABS R7, R11 ;  /* 0x0000000b00077213 */ /* 0x000fc60000000000 */
[--C-:B------:R-:W-:Y:S02]  /*bae0*/  @!P0 IMAD.IADD R9, R9, 0x1, -R2.reuse ;  /* 0x0000000109098824 */ /* 0x100fe400078e0a02 */
[----:B------:R-:W-:Y:S01]  /*baf0*/  @!P5 IMAD.IADD R10, R10, 0x1, -R2 ;  /* 0x000000010a0ad824 */ /* 0x000fe200078e0a02 */
[C---:B------:R-:W-:Y:S01]  /*bb00*/  ISETP.GT.U32.AND P5, PT, R2.reuse, R8, PT ;  /* 0x000000080200720c */ /* 0x040fe20003fa4070 */
[----:B------:R-:W-:Y:S01]  /*bb10*/  @!P4 IMAD.MOV R24, RZ, RZ, -R24 ;  /* 0x000000ffff18c224 */ /* 0x000fe200078e0a18 */
[----:B------:R-:W-:Y:S01]  /*bb20*/  ISETP.GT.U32.AND P4, PT, R2, R9, PT ;  /* 0x000000090200720c */ /* 0x000fe20003f84070 */
[----:B------:R-:W-:-:S04]  /*bb30*/  IMAD.HI.U32 R6, R3, R7, RZ ;  /* 0x0000000703067227 */ /* 0x000fc800078e00ff */
[----:B------:R-:W-:-:S04]  /*bb40*/  IMAD.MOV R6, RZ, RZ, -R6 ;  /* 0x000000ffff067224 */ /* 0x000fc800078e0a06 */
[----:B------:R-:W-:Y:S02]  /*bb50*/  IMAD R7, R2, R6, R7 ;  /* 0x0000000602077224 */ /* 0x000fe400078e0207 */
[--C-:B------:R-:W-:Y:S02]  /*bb60*/  @!P5 IMAD.IADD R8, R8, 0x1, -R2.reuse ;  /* 0x000000010808d824 */ /* 0x100fe400078e0a02 */
[----:B------:R-:W-:Y:S01]  /*bb70*/  @!P4 IMAD.IADD R9, R9, 0x1, -R2 ;  /* 0x000000010909c824 */ /* 0x000fe200078e0a02 */
[C---:B------:R-:W-:Y:S02]  /*bb80*/  ISETP.GT.U32.AND P4, PT, R2.reuse, R7, PT ;  /* 0x000000070200720c */ /* 0x040fe40003f84070 */
[----:B------:R-:W-:Y:S01]  /*bb90*/  ISETP.GT.U32.AND P5, PT, R2, R8, PT ;  /* 0x000000080200720c */ /* 0x000fe20003fa4070 */
[----:B------:R-:W-:Y:S01]  /*bba0*/  IMAD.MOV.U32 R23, RZ, RZ, R10 ;  /* 0x000000ffff177224 */ /* 0x000fe200078e000a */
[----:B------:R-:W-:Y:S02]  /*bbb0*/  LOP3.LUT R6, R0, 0x6d, R55, 0xfe, !PT ;  /* 0x0000006d00067812 */ /* 0x000fe400078efe37 */
[----:B------:R-:W-:Y:S01]  /*bbc0*/  ISETP.GE.AND P0, PT, R12, RZ, PT ;  /* 0x000000ff0c00720c */ /* 0x000fe20003f06270 */
[----:B------:R-:W-:Y:S01]  /*bbd0*/  @!P6 IMAD.MOV R23, RZ, RZ, -R23 ;  /* 0x000000ffff17e224 */ /* 0x000fe200078e0a17 */
[----:B------:R-:W-:Y:S01]  /*bbe0*/  ISETP.GE.AND P6, PT, R13, RZ, PT ;  /* 0x000000ff0d00720c */ /* 0x000fe20003fc6270 */
[----:B------:R-:W-:Y:S01]  /*bbf0*/  IMAD.MOV.U32 R22, RZ, RZ, R9 ;  /* 0x000000ffff167224 */ /* 0x000fe200078e0009 */
[----:B------:R-:W-:-:S03]  /*bc00*/  IABS R9, R6 ;  /* 0x0000000600097213 */ /* 0x000fc60000000000 */
[--C-:B------:R-:W-:Y:S02]  /*bc10*/  @!P4 IMAD.IADD R7, R7, 0x1, -R2.reuse ;  /* 0x000000010707c824 */ /* 0x100fe400078e0a02 */
[----:B------:R-:W-:Y:S02]  /*bc20*/  @!P5 IMAD.IADD R8, R8, 0x1, -R2 ;  /* 0x000000010808d824 */ /* 0x000fe400078e0a02 */
[----:B------:R-:W-:Y:S01]  /*bc30*/  IMAD.HI.U32 R10, R3, R9, RZ ;  /* 0x00000009030a7227 */ /* 0x000fe200078e00ff */
[----:B------:R-:W-:Y:S02]  /*bc40*/  ISETP.GT.U32.AND P4, PT, R2, R7, PT ;  /* 0x000000070200720c */ /* 0x000fe40003f84070 */
[----:B------:R-:W-:Y:S01]  /*bc50*/  ISETP.GE.AND P5, PT, R6, RZ, PT ;  /* 0x000000ff0600720c */ /* 0x000fe20003fa6270 */
[----:B------:R-:W-:Y:S01]  /*bc60*/  IMAD.MOV.U32 R21, RZ, RZ, R8 ;  /* 0x000000ffff157224 */ /* 0x000fe200078e0008 */
[----:B------:R-:W-:Y:S01]  /*bc70*/  LOP3.LUT R6, R0, 0x6e, R55, 0xfe, !PT ;  /* 0x0000006e00067812 */ /* 0x000fe200078efe37 */
[----:B------:R-:W-:-:S02]  /*bc80*/  IMAD.MOV R8, RZ, RZ, -R10 ;  /* 0x000000ffff087224 */ /* 0x000fc400078e0a0a */
[----:B------:R-:W-:Y:S01]  /*bc90*/  @!P0 IMAD.MOV R22, RZ, RZ, -R22 ;  /* 0x000000ffff168224 */ /* 0x000fe200078e0a16 */
[----:B------:R-:W-:Y:S01]  /*bca0*/  ISETP.GE.AND P0, PT, R11, RZ, PT ;  /* 0x000000ff0b00720c */ /* 0x000fe20003f06270 */
[----:B------:R-:W-:Y:S01]  /*bcb0*/  @!P6 IMAD.MOV R21, RZ, RZ, -R21 ;  /* 0x000000ffff15e224 */ /* 0x000fe200078e0a15 */
[----:B------:R-:W-:Y:S02]  /*bcc0*/  IABS R11, R6 ;  /* 0x00000006000b7213 */ /* 0x000fe40000000000 */
[----:B------:R-:W-:Y:S01]  /*bcd0*/  ISETP.GE.AND P6, PT, R6, RZ, PT ;  /* 0x000000ff0600720c */ /* 0x000fe20003fc6270 */
[----:B------:R-:W-:Y:S02]  /*bce0*/  IMAD R6, R2, R8, R9 ;  /* 0x0000000802067224 */ /* 0x000fe400078e0209 */
[----:B------:R-:W-:-:S03]  /*bcf0*/  @!P4 IMAD.IADD R7, R7, 0x1, -R2 ;  /* 0x000000010707c824 */ /* 0x000fc600078e0a02 */
[----:B------:R-:W-:Y:S01]  /*bd00*/  ISETP.GT.U32.AND P4, PT, R2, R6, PT ;  /* 0x000000060200720c */ /* 0x000fe20003f84070 */
[----:B------:R-:W-:-:S04]  /*bd10*/  IMAD.MOV.U32 R10, RZ, RZ, R11 ;  /* 0x000000ffff0a7224 */ /* 0x000fc800078e000b */
[----:B------:R-:W-:-:S04]  /*bd20*/  IMAD.HI.U32 R8, R3, R10, RZ ;  /* 0x0000000a03087227 */ /* 0x000fc800078e00ff */
[----:B------:R-:W-:-:S04]  /*bd30*/  IMAD.MOV R8, RZ, RZ, -R8 ;  /* 0x000000ffff087224 */ /* 0x000fc800078e0a08 */
[----:B------:R-:W-:Y:S01]  /*bd40*/  @!P4 IMAD.IADD R6, R6, 0x1, -R2 ;  /* 0x000000010606c824 */ /* 0x000fe200078e0a02 */
[--C-:B------:R-:W-:Y:S01]  /*bd50*/  LOP3.LUT R13, R0, 0x72, R55.reuse, 0xfe, !PT ;  /* 0x00000072000d7812 */ /* 0x100fe200078efe37 */
[----:B------:R-:W-:Y:S01]  /*bd60*/  IMAD R10, R2, R8, R10 ;  /* 0x00000008020a7224 */ /* 0x000fe200078e020a */
[----:B------:R-:W-:Y:S02]  /*bd70*/  LOP3.LUT R8, R0, 0x6f, R55, 0xfe, !PT ;  /* 0x0000006f00087812 */ /* 0x000fe400078efe37 */
[C---:B------:R-:W-:Y:S01]  /*bd80*/  ISETP.GT.U32.AND P4, PT, R2.reuse, R6, PT ;  /* 0x000000060200720c */ /* 0x040fe20003f84070 */
[----:B------:R-:W-:Y:S01]  /*bd90*/  IMAD.MOV.U32 R19, RZ, RZ, R7 ;  /* 0x000000ffff137224 */ /* 0x000fe200078e0007 */
[----:B------:R-:W-:Y:S02]  /*bda0*/  IABS R11, R13 ;  /* 0x0000000d000b7213 */ /* 0x000fe40000000000 */
[----:B------:R-:W-:Y:S01]  /*bdb0*/  IABS R9, R8 ;  /* 0x0000000800097213 */ /* 0x000fe20000000000 */
[----:B------:R-:W-:Y:S01]  /*bdc0*/  @!P0 IMAD.MOV R19, RZ, RZ, -R19 ;  /* 0x000000ffff138224 */ /* 0x000fe200078e0a13 */
[----:B------:R-:W-:Y:S01]  /*bdd0*/  ISETP.GT.U32.AND P0, PT, R2, R10, PT ;  /* 0x0000000a0200720c */ /* 0x000fe20003f04070 */
[----:B------:R-:W-:-:S02]  /*bde0*/  IMAD.MOV.U32 R7, RZ, RZ, R11 ;  /* 0x000000ffff077224 */ /* 0x000fc400078e000b */
[----:B------:R-:W-:-:S04]  /*bdf0*/  IMAD.HI.U32 R11, R3, R9, RZ ;  /* 0x00000009030b7227 */ /* 0x000fc800078e00ff */
[----:B------:R-:W-:Y:S02]  /*be00*/  IMAD.MOV R11, RZ, RZ, -R11 ;  /* 0x000000ffff0b7224 */ /* 0x000fe400078e0a0b */
[----:B------:R-:W-:Y:S02]  /*be10*/  @!P4 IMAD.IADD R6, R6, 0x1, -R2 ;  /* 0x000000010606c824 */ /* 0x000fe400078e0a02 */
[----:B------:R-:W-:Y:S02]  /*be20*/  IMAD R9, R2, R11, R9 ;  /* 0x0000000b02097224 */ /* 0x000fe400078e0209 */
[----:B------:R-:W-:Y:S02]  /*be30*/  IMAD.MOV.U32 R18, RZ, RZ, R6 ;  /* 0x000000ffff127224 */ /* 0x000fe400078e0006 */
[----:B------:R-:W-:Y:S02]  /*be40*/  @!P0 IMAD.IADD R10, R10, 0x1, -R2 ;  /* 0x000000010a0a8824 */ /* 0x000fe400078e0a02 */
[----:B------:R-:W-:Y:S01]  /*be50*/  @!P5 IMAD.MOV R18, RZ, RZ, -R18 ;  /* 0x000000ffff12d224 */ /* 0x000fe200078e0a12 */
[C---:B------:R-:W-:Y:S01]  /*be60*/  ISETP.GT.U32.AND P5, PT, R2.reuse, R9, PT ;  /* 0x000000090200720c */ /* 0x040fe20003fa4070 */
[----:B------:R-:W-:Y:S01]  /*be70*/  IMAD.HI.U32 R12, R3, R7, RZ ;  /* 0x00000007030c7227 */ /* 0x000fe200078e00ff */
[----:B------:R-:W-:-:S02]  /*be80*/  ISETP.GT.U32.AND P0, PT, R2, R10, PT ;  /* 0x0000000a0200720c */ /* 0x000fc40003f04070 */
[----:B------:R-:W-:Y:S01]  /*be90*/  LOP3.LUT R11, R0, 0x73, R55, 0xfe, !PT ;  /* 0x00000073000b7812 */ /* 0x000fe200078efe37 */
[----:B------:R-:W-:Y:S01]  /*bea0*/  IMAD.MOV R12, RZ, RZ, -R12 ;  /* 0x000000ffff0c7224 */ /* 0x000fe200078e0a0c */
[----:B------:R-:W-:-:S03]  /*beb0*/  ISETP.GE.AND P4, PT, R8, RZ, PT ;  /* 0x000000ff0800720c */ /* 0x000fc60003f86270 */
[----:B------:R-:W-:Y:S01]  /*bec0*/  IMAD R8, R2, R12, R7 ;  /* 0x0000000c02087224 */ /* 0x000fe200078e0207 */
[----:B------:R-:W-:-:S03]  /*bed0*/  IABS R7, R11 ;  /* 0x0000000b00077213 */ /* 0x000fc60000000000 */
[--C-:B------:R-:W-:Y:S01]  /*bee0*/  @!P5 IMAD.IADD R9, R9, 0x1, -R2.reuse ;  /* 0x000000010909d824 */ /* 0x100fe200078e0a02 */
[----:B---3--:R-:W-:Y:S01]  /*bef0*/  STL [R1+0x12c], R16 ;  /* 0x00012c1001007387 */ /* 0x008fe20000100800 */
[----:B------:R-:W-:Y:S01]  /*bf00*/  @!P0 IMAD.IADD R10, R10, 0x1, -R2 ;  /* 0x000000010a0a8824 */ /* 0x000fe200078e0a02 */
[C---:B------:R-:W-:Y:S02]  /*bf10*/  ISETP.GT.U32.AND P0, PT, R2.reuse, R8, PT ;  /* 0x000000080200720c */ /* 0x040fe40003f04070 */
[----:B--2---:R0:W-:Y:S01]  /*bf20*/  STL [R1+0xec], R14 ;  /* 0x0000ec0e01007387 */ /* 0x0041e20000100800 */
[----:B------:R-:W-:Y:S01]  /*bf30*/  ISETP.GT.U32.AND P5, PT, R2, R9, PT ;  /* 0x000000090200720c */ /* 0x000fe20003fa4070 */
[----:B0-----:R-:W-:-:S04]  /*bf40*/  IMAD.HI.U32 R14, R3, R7, RZ ;  /* 0x00000007030e7227 */ /* 0x001fc800078e00ff */
[----:B------:R-:W-:-:S04]  /*bf50*/  IMAD.MOV R14, RZ, RZ, -R14 ;  /* 0x000000ffff0e7224 */ /* 0x000fc800078e0a0e */
[----:B------:R-:W-:-:S04]  /*bf60*/  IMAD R7, R2, R14, R7 ;  /* 0x0000000e02077224 */ /* 0x000fc800078e0207 */
[--C-:B------:R-:W-:Y:S02]  /*bf70*/  @!P5 IMAD.IADD R9, R9, 0x1, -R2.reuse ;  /* 0x000000010909d824 */ /* 0x100fe400078e0a02 */
[----:B------:R-:W-:Y:S01]  /*bf80*/  @!P0 IMAD.IADD R8, R8, 0x1, -R2 ;  /* 0x0000000108088824 */ /* 0x000fe200078e0a02 */
[----:B------:R-:W-:Y:S02]  /*bf90*/  ISETP.GT.U32.AND P5, PT, R2, R7, PT ;  /* 0x000000070200720c */ /* 0x000fe40003fa4070 */
[----:B------:R-:W-:Y:S02]  /*bfa0*/  LOP3.LUT R12, R0, 0x74, R55, 0xfe, !PT ;  /* 0x00000074000c7812 */ /* 0x000fe400078efe37 */
[----:B------:R-:W-:Y:S02]  /*bfb0*/  ISETP.GT.U32.AND P0, PT, R2, R8, PT ;  /* 0x000000080200720c */ /* 0x000fe40003f04070 */
[----:B------:R-:W-:Y:S01]  /*bfc0*/  IABS R6, R12 ;  /* 0x0000000c00067213 */ /* 0x000fe20000000000 */
[----:B------:R-:W-:Y:S01]  /*bfd0*/  IMAD.MOV.U32 R16, RZ, RZ, R9 ;  /* 0x000000ffff107224 */ /* 0x000fe200078e0009 */
[----:B------:R-:W-:-:S03]  /*bfe0*/  LOP3.LUT R9, R0, 0x75, R55, 0xfe, !PT ;  /* 0x0000007500097812 */ /* 0x000fc600078efe37 */
[----:B------:R-:W-:-:S04]  /*bff0*/  IMAD.HI.U32 R14, R3, R6, RZ ;  /* 0x00000006030e7227 */ /* 0x000fc800078e00ff */
[----:B------:R-:W-:Y:S02]  /*c000*/  @!P5 IMAD.IADD R7, R7, 0x1, -R2 ;  /* 0x000000010707d824 */ /* 0x000fe400078e0a02 */
[----:B------:R-:W-:Y:S02]  /*c010*/  IMAD.MOV R14, RZ, RZ, -R14 ;  /* 0x000000ffff0e7224 */ /* 0x000fe400078e0a0e */
[----:B------:R-:W-:Y:S01]  /*c020*/  IMAD.MOV.U32 R17, RZ, RZ, R10 ;  /* 0x000000ffff117224 */ /* 0x000fe200078e000a */
[----:B------:R-:W-:Y:S01]  /*c030*/  IABS R10, R9 ;  /* 0x00000009000a7213 */ /* 0x000fe20000000000 */
[----:B------:R-:W-:Y:S01]  /*c040*/  @!P0 IMAD.IADD R8, R8, 0x1, -R2 ;  /* 0x0000000108088824 */ /* 0x000fe200078e0a02 */
[C---:B------:R-:W-:Y:S01]  /*c050*/  ISETP.GT.U32.AND P5, PT, R2.reuse, R7, PT ;  /* 0x000000070200720c */ /* 0x040fe20003fa4070 */
[----:B------:R-:W-:Y:S02]  /*c060*/  IMAD R6, R2, R14, R6 ;  /* 0x0000000e02067224 */ /* 0x000fe400078e0206 */
[----:B------:R-:W-:-:S02]  /*c070*/  IMAD.MOV.U32 R15, RZ, RZ, R8 ;  /* 0x000000ffff0f7224 */ /* 0x000fc400078e0008 */
[----:B------:R-:W-:Y:S01]  /*c080*/  IMAD.MOV.U32 R8, RZ, RZ, R10 ;  /* 0x000000ffff087224 */ /* 0x000fe200078e000a */
[----:B------:R-:W-:Y:S01]  /*c090*/  ISETP.GT.U32.AND P0, PT, R2, R6, PT ;  /* 0x000000060200720c */ /* 0x000fe20003f04070 */
[----:B------:R-:W-:Y:S01]  /*c0a0*/  @!P4 IMAD.MOV R16, RZ, RZ, -R16 ;  /* 0x000000ffff10c224 */ /* 0x000fe200078e0a10 */
[----:B------:R-:W-:Y:S01]  /*c0b0*/  ISETP.GE.AND P4, PT, R11, RZ, PT ;  /* 0x000000ff0b00720c */ /* 0x000fe20003f86270 */
[----:B------:R-:W-:-:S04]  /*c0c0*/  IMAD.HI.U32 R10, R3, R8, RZ ;  /* 0x00000008030a7227 */ /* 0x000fc800078e00ff */
[----:B------:R-:W-:Y:S02]  /*c0d0*/  IMAD.MOV R10, RZ, RZ, -R10 ;  /* 0x000000ffff0a7224 */ /* 0x000fe400078e0a0a */
[----:B------:R-:W-:Y:S02]  /*c0e0*/  @!P5 IMAD.IADD R7, R7, 0x1, -R2 ;  /* 0x000000010707d824 */ /* 0x000fe400078e0a02 */
[----:B------:R-:W-:Y:S02]  /*c0f0*/  IMAD R8, R2, R10, R8 ;  /* 0x0000000a02087224 */ /* 0x000fe400078e0208 */
[----:B------:R-:W-:Y:S02]  /*c100*/  IMAD.MOV.U32 R14, RZ, RZ, R7 ;  /* 0x000000ffff0e7224 */ /* 0x000fe400078e0007 */
[----:B------:R-:W-:Y:S01]  /*c110*/  @!P6 IMAD.MOV R17, RZ, RZ, -R17 ;  /* 0x000000ffff11e224 */ /* 0x000fe200078e0a11 */
[----:B------:R-:W-:Y:S01]  /*c120*/  ISETP.GE.AND P6, PT, R13, RZ, PT ;  /* 0x000000ff0d00720c */ /* 0x000fe20003fc6270 */
[----:B------:R-:W-:-:S02]  /*c130*/  @!P0 IMAD.IADD R6, R6, 0x1, -R2 ;  /* 0x0000000106068824 */ /* 0x000fc400078e0a02 */
[----:B------:R-:W-:Y:S01]  /*c140*/  @!P4 IMAD.MOV R14, RZ, RZ, -R14 ;  /* 0x000000ffff0ec224 */ /* 0x000fe200078e0a0e */
[C---:B------:R-:W-:Y:S02]  /*c150*/  ISETP.GT.U32.AND P4, PT, R2.reuse, R8, PT ;  /* 0x000000080200720c */ /* 0x040fe40003f84070 */
[----:B------:R-:W-:Y:S02]  /*c160*/  ISETP.GT.U32.AND P0, PT, R2, R6, PT ;  /* 0x000000060200720c */ /* 0x000fe40003f04070 */
[----:B------:R-:W-:Y:S02]  /*c170*/  LOP3.LUT R7, R0, 0x76, R55, 0xfe, !PT ;  /* 0x0000007600077812 */ /* 0x000fe400078efe37 */
[----:B------:R-:W-:-:S03]  /*c180*/  ISETP.GE.AND P5, PT, R9, RZ, PT ;  /* 0x000000ff0900720c */ /* 0x000fc60003fa6270 */
[----:B------:R-:W-:Y:S01]  /*c190*/  @!P6 IMAD.MOV R15, RZ, RZ, -R15 ;  /* 0x000000ffff0fe224 */ /* 0x000fe200078e0a0f */
[----:B------:R-:W-:Y:S02]  /*c1a0*/  ISETP.GE.AND P6, PT, R12, RZ, PT ;  /* 0x000000ff0c00720c */ /* 0x000fe40003fc6270 */
[----:B------:R-:W-:Y:S01]  /*c1b0*/  IABS R9, R7 ;  /* 0x0000000700097213 */ /* 0x000fe20000000000 */
        /* <DEDUP_REMOVED lines=9> */
[----:B------:R-:W-:Y:S02]  /*c250*/  IABS R10, R7 ;  /* 0x00000007000a7213 */ /* 0x000fe40000000000 */
[----:B------:R-:W-:Y:S01]  /*c260*/  ISETP.GE.AND P6, PT, R7, RZ, PT ;  /* 0x000000ff0700720c */ /* 0x000fe20003fc6270 */
[----:B------:R-:W-:Y:S02]  /*c270*/  IMAD R7, R2, R6, R9 ;  /* 0x0000000602077224 */ /* 0x000fe400078e0209 */
[----:B------:R-:W-:-:S03]  /*c280*/  @!P4 IMAD.IADD R8, R8, 0x1, -R2 ;  /* 0x000000010808c824 */ /* 0x000fc600078e0a02 */
[----:B------:R-:W-:Y:S02]  /*c290*/  ISETP.GT.U32.AND P4, PT, R2, R7, PT ;  /* 0x000000070200720c */ /* 0x000fe40003f84070 */
[----:B------:R-:W-:-:S04]  /*c2a0*/  LOP3.LUT R33, R0, 0x7a, R55, 0xfe, !PT ;  /* 0x0000007a00217812 */ /* 0x000fc800078efe37 */
[----:B------:R-:W-:Y:S01]  /*c2b0*/  IABS R9, R33 ;  /* 0x0000002100097213 */ /* 0x000fe20000000000 */
[----:B------:R-:W-:-:S06]  /*c2c0*/  IMAD.MOV.U32 R12, RZ, RZ, R8 ;  /* 0x000000ffff0c7224 */ /* 0x000fcc00078e0008 */
[----:B------:R-:W-:Y:S02]  /*c2d0*/  @!P4 IMAD.IADD R7, R7, 0x1, -R2 ;  /* 0x000000010707c824 */ /* 0x000fe400078e0a02 */
[----:B------:R-:W-:-:S03]  /*c2e0*/  IMAD.HI.U32 R8, R3, R9, RZ ;  /* 0x0000000903087227 */ /* 0x000fc600078e00ff */
[----:B------:R-:W-:Y:S01]  /*c2f0*/  ISETP.GT.U32.AND P4, PT, R2, R7, PT ;  /* 0x000000070200720c */ /* 0x000fe20003f84070 */
[----:B------:R-:W-:Y:S02]  /*c300*/  IMAD.MOV R8, RZ, RZ, -R8 ;  /* 0x000000ffff087224 */ /* 0x000fe400078e0a08 */
[----:B------:R-:W-:-:S04]  /*c310*/  IMAD.HI.U32 R6, R3, R10, RZ ;  /* 0x0000000a03067227 */ /* 0x000fc800078e00ff */
[----:B------:R-:W-:Y:S02]  /*c320*/  IMAD R8, R2, R8, R9 ;  /* 0x0000000802087224 */ /* 0x000fe400078e0209 */
[----:B------:R-:W-:-:S04]  /*c330*/  IMAD.MOV R6, RZ, RZ, -R6 ;  /* 0x000000ffff067224 */ /* 0x000fc800078e0a06 */
[----:B------:R-:W-:Y:S01]  /*c340*/  @!P4 IMAD.IADD R7, R7, 0x1, -R2 ;  /* 0x000000010707c824 */ /* 0x000fe200078e0a02 */
[C---:B------:R-:W-:Y:S01]  /*c350*/  ISETP.GT.U32.AND P4, PT, R2.reuse, R8, PT ;  /* 0x000000080200720c */ /* 0x040fe20003f84070 */
[----:B------:R-:W-:Y:S02]  /*c360*/  IMAD R6, R2, R6, R10 ;  /* 0x0000000602067224 */ /* 0x000fe400078e020a */
[----:B------:R-:W-:-:S03]  /*c370*/  @!P5 IMAD.MOV R12, RZ, RZ, -R12 ;  /* 0x000000ffff0cd224 */ /* 0x000fc600078e0a0c */
[----:B------:R-:W-:Y:S02]  /*c380*/  ISETP.GT.U32.AND P5, PT, R2, R6, PT ;  /* 0x000000060200720c */ /* 0x000fe40003fa4070 */
[----:B------:R-:W-:-:S04]  /*c390*/  LOP3.LUT R40, R0, 0x7b, R55, 0xfe, !PT ;  /* 0x0000007b00287812 */ /* 0x000fc800078efe37 */
[----:B------:R-:W-:Y:S01]  /*c3a0*/  IABS R11, R40 ;  /* 0x00000028000b7213 */ /* 0x000fe20000000000 */
[----:B------:R-:W-:Y:S01]  /*c3b0*/  @!P4 IMAD.IADD R8, R8, 0x1, -R2 ;  /* 0x000000010808c824 */ /* 0x000fe200078e0a02 */
[----:B------:R-:W-:-:S03]  /*c3c0*/  LOP3.LUT R39, R0, 0x7c, R55, 0xfe, !PT ;  /* 0x0000007c00277812 */ /* 0x000fc600078efe37 */
[----:B------:R-:W-:Y:S01]  /*c3d0*/  IMAD.HI.U32 R9, R3, R11, RZ ;  /* 0x0000000b03097227 */ /* 0x000fe200078e00ff */
[----:B------:R-:W-:-:S03]  /*c3e0*/  ISETP.GT.U32.AND P4, PT, R2, R8, PT ;  /* 0x000000080200720c */ /* 0x000fc60003f84070 */
[----:B------:R-:W-:Y:S01]  /*c3f0*/  @!P5 IMAD.IADD R6, R6, 0x1, -R2 ;  /* 0x000000010606d824 */ /* 0x000fe200078e0a02 */
[----:B------:R-:W-:Y:S01]  /*c400*/  IABS R10, R39 ;  /* 0x00000027000a7213 */ /* 0x000fe20000000000 */
[----:B------:R-:W-:-:S03]  /*c410*/  IMAD.MOV R9, RZ, RZ, -R9 ;  /* 0x000000ffff097224 */ /* 0x000fc600078e0a09 */
[C---:B------:R-:W-:Y:S01]  /*c420*/  ISETP.GT.U32.AND P5, PT, R2.reuse, R6, PT ;  /* 0x000000060200720c */ /* 0x040fe20003fa4070 */
[----:B------:R-:W-:Y:S02]  /*c430*/  IMAD R11, R2, R9, R11 ;  /* 0x00000009020b7224 */ /* 0x000fe400078e020b */
[----:B------:R-:W-:-:S04]  /*c440*/  IMAD.HI.U32 R9, R3, R10, RZ ;  /* 0x0000000a03097227 */ /* 0x000fc800078e00ff */
[----:B------:R-:W-:Y:S01]  /*c450*/  @!P4 IMAD.IADD R8, R8, 0x1, -R2 ;  /* 0x000000010808c824 */ /* 0x000fe200078e0a02 */
[----:B------:R-:W-:Y:S01]  /*c460*/  ISETP.GT.U32.AND P4, PT, R2, R11, PT ;  /* 0x0000000b0200720c */ /* 0x000fe20003f84070 */
[----:B------:R-:W-:Y:S01]  /*c470*/  IMAD.MOV.U32 R43, RZ, RZ, R38 ;  /* 0x000000ffff2b7224 */ /* 0x000fe200078e0026 */
[C---:B------:R-:W-:Y:S01]  /*c480*/  LOP3.LUT R38, R0.reuse, 0x7d, R55, 0xfe, !PT ;  /* 0x0000007d00267812 */ /* 0x040fe200078efe37 */
[----:B------:R-:W-:Y:S02]  /*c490*/  IMAD.MOV R9, RZ, RZ, -R9 ;  /* 0x000000ffff097224 */ /* 0x000fe400078e0a09 */
[----:B------:R-:W-:Y:S01]  /*c4a0*/  IMAD.MOV.U32 R44, RZ, RZ, R41 ;  /* 0x000000ffff2c7224 */ /* 0x000fe200078e0029 */
[----:B------:R-:W-:Y:S01]  /*c4b0*/  LOP3.LUT R41, R0, 0x7e, R55, 0xfe, !PT ;  /* 0x0000007e00297812 */ /* 0x000fe200078efe37 */
[----:B------:R-:W-:Y:S01]  /*c4c0*/  @!P5 IMAD.IADD R6, R6, 0x1, -R2 ;  /* 0x000000010606d824 */ /* 0x000fe200078e0a02 */
[----:B------:R-:W-:Y:S01]  /*c4d0*/  ISETP.GE.AND P5, PT, R33, RZ, PT ;  /* 0x000000ff2100720c */ /* 0x000fe20003fa6270 */
[----:B------:R-:W-:Y:S01]  /*c4e0*/  IMAD R10, R2, R9, R10 ;  /* 0x00000009020a7224 */ /* 0x000fe200078e020a */
[----:B------:R-:W-:-:S02]  /*c4f0*/  IABS R9, R38 ;  /* 0x0000002600097213 */ /* 0x000fc40000000000 */
[----:B------:R-:W-:Y:S01]  /*c500*/  IABS R33, R41 ;  /* 0x0000002900217213 */ /* 0x000fe20000000000 */
[----:B------:R-:W-:Y:S02]  /*c510*/  @!P4 IMAD.IADD R11, R11, 0x1, -R2 ;  /* 0x000000010b0bc824 */ /* 0x000fe400078e0a02 */
[----:B------:R-:W-:-:S04]  /*c520*/  IMAD.HI.U32 R42, R3, R9, RZ ;  /* 0x00000009032a7227 */ /* 0x000fc800078e00ff */
[----:B------:R-:W-:Y:S01]  /*c530*/  IMAD.HI.U32 R3, R3, R33, RZ ;  /* 0x0000002103037227 */ /* 0x000fe200078e00ff */
[----:B------:R-:W-:-:S03]  /*c540*/  ISETP.GT.U32.AND P4, PT, R2, R10, PT ;  /* 0x0000000a0200720c */ /* 0x000fc60003f84070 */
[----:B------:R-:W-:Y:S02]  /*c550*/  IMAD.MOV R3, RZ, RZ, -R3 ;  /* 0x000000ffff037224 */ /* 0x000fe400078e0a03 */
[----:B------:R-:W-:Y:S01]  /*c560*/  @!P0 IMAD.MOV R7, RZ, RZ, -R7 ;  /* 0x000000ffff078224 */ /* 0x000fe200078e0a07 */
[C---:B------:R-:W-:Y:S01]  /*c570*/  ISETP.GT.U32.AND P0, PT, R2.reuse, R11, PT ;  /* 0x0000000b0200720c */ /* 0x040fe20003f04070 */
[----:B------:R-:W-:Y:S01]  /*c580*/  IMAD R3, R2, R3, R33 ;  /* 0x0000000302037224 */ /* 0x000fe200078e0221 */
[----:B------:R-:W-:Y:S01]  /*c590*/  SEL R33, R20, R43, !P3 ;  /* 0x0000002b14217207 */ /* 0x000fe20005800000 */
[----:B------:R0:W-:Y:S04]  /*c5a0*/  STL [R1+0x720], R0 ;  /* 0x0007200001007387 */ /* 0x0001e80000100800 */
[----:B------:R-:W-:-:S02]  /*c5b0*/  IMAD R33, R33, UR6, RZ ;  /* 0x0000000621217c24 */ /* 0x000fc4000f8e02ff */
[----:B------:R-:W-:Y:S02]  /*c5c0*/  IMAD.MOV R42, RZ, RZ, -R42 ;  /* 0x000000ffff2a7224 */ /* 0x000fe400078e0a2a */
[--C-:B------:R-:W-:Y:S01]  /*c5d0*/  @!P4 IMAD.IADD R10, R10, 0x1, -R2.reuse ;  /* 0x000000010a0ac824 */ /* 0x100fe200078e0a02 */
[----:B0-----:R-:W-:Y:S01]  /*c5e0*/  LEA R0, P4, R33, R5, 0x1 ;  /* 0x0000000521007211 */ /* 0x001fe200078808ff */
[----:B------:R-:W-:Y:S01]  /*c5f0*/  @!P0 IMAD.IADD R11, R11, 0x1, -R2 ;  /* 0x000000010b0b8824 */ /* 0x000fe200078e0a02 */
[C---:B------:R-:W-:Y:S01]  /*c600*/  ISETP.GT.U32.AND P0, PT, R2.reuse, R3, PT ;  /* 0x000000030200720c */ /* 0x040fe20003f04070 */
[C---:B------:R-:W-:Y:S01]  /*c610*/  IMAD R9, R2.reuse, R42, R9 ;  /* 0x0000002a02097224 */ /* 0x040fe200078e0209 */
[----:B------:R-:W-:Y:S01]  /*c620*/  LEA.HI.X.SX32 R42, R33, R4, 0x1, P4 ;  /* 0x00000004212a7211 */ /* 0x000fe200020f0eff */
[----:B------:R-:W-:Y:S01]  /*c630*/  @!P6 IMAD.MOV R6, RZ, RZ, -R6 ;  /* 0x000000ffff06e224 */ /* 0x000fe200078e0a06 */
[----:B------:R-:W-:Y:S02]  /*c640*/  ISETP.GT.U32.AND P6, PT, R2, R10, PT ;  /* 0x0000000a0200720c */ /* 0x000fe40003fc4070 */
[----:B------:R-:W-:Y:S01]  /*c650*/  SEL R33, R20, R44, !P3 ;  /* 0x0000002c14217207 */ /* 0x000fe20005800000 */
[----:B------:R-:W-:Y:S01]  /*c660*/  STL [R1+0x108], R0 ;  /* 0x0001080001007387 */ /* 0x000fe20000100800 */
[----:B------:R-:W-:-:S03]  /*c670*/  @P1 IMAD.MOV.U32 R43, RZ, RZ, R42 ;  /* 0x000000ffff2b1224 */ /* 0x000fc600078e002a */
[----:B------:R-:W-:Y:S01]  /*c680*/  IMAD R33, R33, UR6, RZ ;  /* 0x0000000621217c24 */ /* 0x000fe2000f8e02ff */
[----:B------:R0:W-:Y:S01]  /*c690*/  STL [R1+0x104], R42 ;  /* 0x0001042a01007387 */ /* 0x0001e20000100800 */
[----:B------:R-:W-:Y:S01]  /*c6a0*/  @!P0 IMAD.IADD R3, R3, 0x1, -R2 ;  /* 0x0000000103038824 */ /* 0x000fe200078e0a02 */
[----:B------:R-:W-:-:S03]  /*c6b0*/  PRMT R62, RZ, 0x7610, R62 ;  /* 0x00007610ff3e7816 */ /* 0x000fc6000000003e */
[----:B------:R-:W-:Y:S01]  /*c6c0*/  @!P6 IMAD.IADD R10, R10, 0x1, -R2 ;  /* 0x000000010a0ae824 */ /* 0x000fe200078e0a02 */
[----:B------:R-:W-:Y:S01]  /*c6d0*/  ISETP.GE.AND P6, PT, R40, RZ, PT ;  /* 0x000000ff2800720c */ /* 0x000fe20003fc6270 */
[----:B0-----:R-:W-:Y:S01]  /*c6e0*/  @P1 IMAD.MOV.U32 R42, RZ, RZ, R0 ;  /* 0x000000ffff2a1224 */ /* 0x001fe200078e0000 */
[----:B------:R-:W-:-:S04]  /*c6f0*/  LEA R0, P0, R33, R5, 0x1 ;  /* 0x0000000521007211 */ /* 0x000fc800078008ff */
[----:B------:R-:W-:Y:S01]  /*c700*/  LEA.HI.X.SX32 R40, R33, R4, 0x1, P0 ;  /* 0x0000000421287211 */ /* 0x000fe200000f0eff */
[----:B------:R0:W2:Y:S01]  /*c710*/  @P1 LDG.E.U16 R62, desc[UR24][R42.64] ;  /* 0x000000182a3e1981 */ /* 0x0000a2000c1e1500 */
[----:B------:R-:W-:Y:S01]  /*c720*/  PRMT R60, RZ, 0x7610, R60 ;  /* 0x00007610ff3c7816 */ /* 0x000fe2000000003c */
[----:B0-----:R-:W-:Y:S02]  /*c730*/  @P1 IMAD.MOV.U32 R42, RZ, RZ, R0 ;  /* 0x000000ffff2a1224 */ /* 0x001fe400078e0000 */
[----:B------:R-:W-:-:S05]  /*c740*/  @P1 IMAD.MOV.U32 R43, RZ, RZ, R40 ;  /* 0x000000ffff2b1224 */ /* 0x000fca00078e0028 */
[----:B------:R-:W3:Y:S01]  /*c750*/  @P1 LDG.E.U16 R60, desc[UR24][R42.64] ;  /* 0x000000182a3c1981 */ /* 0x000ee2000c1e1500 */
[C---:B------:R-:W-:Y:S02]  /*c760*/  ISETP.GT.U32.AND P4, PT, R2.reuse, R9, PT ;  /* 0x000000090200720c */ /* 0x040fe40003f84070 */
[----:B------:R-:W-:Y:S01]  /*c770*/  ISETP.GT.U32.AND P0, PT, R2, R3, PT ;  /* 0x000000030200720c */ /* 0x000fe20003f04070 */
[----:B------:R-:W-:Y:S01]  /*c780*/  @!P5 IMAD.MOV R8, RZ, RZ, -R8 ;  /* 0x000000ffff08d224 */ /* 0x000fe200078e0a08 */
[----:B------:R-:W-:-:S09]  /*c790*/  SEL R33, R20, R63, !P3 ;  /* 0x0000003f14217207 */ /* 0x000fd20005800000 */
[----:B------:R-:W-:-:S05]  /*c7a0*/  @!P4 IMAD.IADD R9, R9, 0x1, -R2 ;  /* 0x000000010909c824 */ /* 0x000fca00078e0a02 */
[----:B------:R-:W-:Y:S01]  /*c7b0*/  ISETP.GT.U32.AND P5, PT, R2, R9, PT ;  /* 0x000000090200720c */ /* 0x000fe20003fa4070 */
[----:B------:R-:W-:Y:S02]  /*c7c0*/  IMAD R33, R33, UR6, RZ ;  /* 0x0000000621217c24 */ /* 0x000fe4000f8e02ff */
[----:B------:R-:W-:Y:S01]  /*c7d0*/  @!P0 IMAD.IADD R3, R3, 0x1, -R2 ;  /* 0x0000000103038824 */ /* 0x000fe200078e0a02 */
[----:B------:R-:W-:Y:S02]  /*c7e0*/  ISETP.GE.AND P4, PT, R39, RZ, PT ;  /* 0x000000ff2700720c */ /* 0x000fe40003f86270 */
[----:B------:R-:W-:-:S07]  /*c7f0*/  PRMT R55, RZ, 0x7610, R55 ;  /* 0x00007610ff377816 */ /* 0x000fce0000000037 */
[----:B------:R-:W-:Y:S01]  /*c800*/  @!P5 IMAD.IADD R9, R9, 0x1, -R2 ;  /* 0x000000010909d824 */ /* 0x000fe200078e0a02 */
[----:B------:R-:W-:Y:S01]  /*c810*/  ISETP.GE.AND P5, PT, R38, RZ, PT ;  /* 0x000000ff2600720c */ /* 0x000fe20003fa6270 */
[----:B--2---:R-:W-:Y:S04]  /*c820*/  STL [R1+0x728], R62 ;  /* 0x0007283e01007387 */ /* 0x004fe80000100800 */
[----:B------:R0:W-:Y:S04]  /*c830*/  STL [R1+0x148], R0 ;  /* 0x0001480001007387 */ /* 0x0001e80000100800 */
[----:B------:R-:W-:Y:S04]  /*c840*/  STL [R1+0x144], R40 ;  /* 0x0001442801007387 */ /* 0x000fe80000100800 */
[----:B------:R-:W2:Y:S01]  /*c850*/  LDL.LU R44, [R1+0x1a0] ;  /* 0x0001a000012c7983 */ /* 0x000ea20000300800 */
[----:B0-----:R-:W-:-:S03]  /*c860*/  LEA R0, P0, R33, R5, 0x1 ;  /* 0x0000000521007211 */ /* 0x001fc600078008ff */
[----:B------:R-:W2:Y:S01]  /*c870*/  LDL.LU R87, [R1+0x19c] ;  /* 0x00019c0001577983 */ /* 0x000ea20000300800 */
[----:B------:R-:W-:Y:S01]  /*c880*/  LEA.HI.X.SX32 R39, R33, R4, 0x1, P0 ;  /* 0x0000000421277211 */ /* 0x000fe200000f0eff */
[----:B------:R-:W-:Y:S02]  /*c890*/  @P1 IMAD.MOV.U32 R38, RZ, RZ, R0 ;  /* 0x000000ffff261224 */ /* 0x000fe400078e0000 */
[----:B---3--:R0:W-:Y:S04]  /*c8a0*/  STL [R1+0x72c], R60 ;  /* 0x00072c3c01007387 */ /* 0x0081e80000100800 */
[----:B------:R-:W3:Y:S04]  /*c8b0*/  @P1 LDG.E.U16 R55, desc[UR24][R38.64] ;  /* 0x0000001826371981 */ /* 0x000ee8000c1e1500 */
[----:B0-----:R-:W2:Y:S01]  /*c8c0*/  LDL.LU R60, [R1+0x198] ;  /* 0x00019800013c7983 */ /* 0x001ea20000300800 */
[----:B------:R-:W-:-:S03]  /*c8d0*/  ISETP.GE.AND P0, PT, R41, RZ, PT ;  /* 0x000000ff2900720c */ /* 0x000fc60003f06270 */
[----:B------:R0:W-:Y:S04]  /*c8e0*/  STL [R1+0x190], R0 ;  /* 0x0001900001007387 */ /* 0x0001e80000100800 */
[----:B------:R1:W-:Y:S04]  /*c8f0*/  STL [R1+0x18c], R39 ;  /* 0x00018c2701007387 */ /* 0x0003e80000100800 */
[----:B------:R-:W4:Y:S04]  /*c900*/  LDL.LU R45, [R1+0x154] ;  /* 0x00015400012d7983 */ /* 0x000f280000300800 */
        /* <DEDUP_REMOVED lines=9> */
[----:B0-----:R-:W4:Y:S04]  /*c9a0*/  LDL.LU R0, [R1+0xc] ;  /* 0x00000c0001007983 */ /* 0x001f280000300800 */
[----:B------:R-:W4:Y:S04]  /*c9b0*/  LDL.LU R48, [R1+0x8] ;  /* 0x0000080001307983 */ /* 0x000f280000300800 */
[----:B------:R-:W4:Y:S04]  /*c9c0*/  LDL.LU R63, [R1] ;  /* 0x00000000013f7983 */ /* 0x000f280000300800 */
[----:B------:R-:W4:Y:S04]  /*c9d0*/  LDL.LU R38, [R1+0x150] ;  /* 0x0001500001267983 */ /* 0x000f280000300800 */
[----:B-1----:R-:W4:Y:S04]  /*c9e0*/  LDL.LU R39, [R1+0x118] ;  /* 0x0001180001277983 */ /* 0x002f280000300800 */
[----:B---3--:R0:W-:Y:S01]  /*c9f0*/  STL [R1+0x724], R55 ;  /* 0x0007243701007387 */ /* 0x0081e20000100800 */
[----:B--2---:R-:W-:-:S03]  /*ca00*/  SEL R60, R20, R60, !P3 ;  /* 0x0000003c143c7207 */ /* 0x004fc60005800000 */
[----:B0-----:R-:W2:Y:S04]  /*ca10*/  LDL.LU R55, [R1+0x158] ;  /* 0x0001580001377983 */ /* 0x001ea80000300800 */
[----:B------:R0:W-:Y:S04]  /*ca20*/  STL [R1+0x730], R60 ;  /* 0x0007303c01007387 */ /* 0x0001e80000100800 */
[----:B0-----:R-:W3:Y:S01]  /*ca30*/  LDL.LU R60, [R1+0x194] ;  /* 0x00019400013c7983 */ /* 0x001ee20000300800 */
[C---:B----4-:R-:W-:Y:S02]  /*ca40*/  SEL R62, R20.reuse, R62, !P3 ;  /* 0x0000003e143e7207 */ /* 0x050fe40005800000 */
[----:B------:R-:W-:-:S02]  /*ca50*/  SEL R38, R20, R38, !P3 ;  /* 0x0000002614267207 */ /* 0x000fc40005800000 */
[C---:B------:R-:W-:Y:S01]  /*ca60*/  SEL R39, R20.reuse, R39, !P3 ;  /* 0x0000002714277207 */ /* 0x040fe20005800000 */
[----:B------:R-:W-:Y:S01]  /*ca70*/  @!P0 IMAD.MOV R3, RZ, RZ, -R3 ;  /* 0x000000ffff038224 */ /* 0x000fe200078e0a03 */
[C---:B--2---:R-:W-:Y:S02]  /*ca80*/  SEL R55, R20.reuse, R55, !P3 ;  /* 0x0000003714377207 */ /* 0x044fe40005800000 */
[----:B---3--:R-:W-:-:S05]  /*ca90*/  SEL R60, R20, R60, !P3 ;  /* 0x0000003c143c7207 */ /* 0x008fca0005800000 */
[----:B------:R-:W-:Y:S04]  /*caa0*/  STL [R1+0x238], R60 ;  /* 0x0002383c01007387 */ /* 0x000fe80000100800 */
[----:B------:R0:W-:Y:S04]  /*cab0*/  STL [R1+0x278], R55 ;  /* 0x0002783701007387 */ /* 0x0001e80000100800 */
[----:B------:R1:W-:Y:S04]  /*cac0*/  STL [R1+0x734], R62 ;  /* 0x0007343e01007387 */ /* 0x0003e80000100800 */
[----:B------:R2:W-:Y:S01]  /*cad0*/  STL [R1+0x4], R38 ;  /* 0x0000042601007387 */ /* 0x0005e20000100800 */
[----:B0-----:R-:W-:-:S02]  /*cae0*/  SEL R55, R20, R2, !P3 ;  /* 0x0000000214377207 */ /* 0x001fc40005800000 */
[C---:B------:R-:W-:Y:S02]  /*caf0*/  SEL R2, R20.reuse, R43, !P3 ;  /* 0x0000002b14027207 */ /* 0x040fe40005800000 */
[C---:B-1----:R-:W-:Y:S02]  /*cb00*/  SEL R62, R20.reuse, R33, !P3 ;  /* 0x00000021143e7207 */ /* 0x042fe40005800000 */
[C---:B------:R-:W-:Y:S02]  /*cb10*/  SEL R33, R20.reuse, R42, !P3 ;  /* 0x0000002a14217207 */ /* 0x040fe40005800000 */
[C---:B--2---:R-:W-:Y:S01]  /*cb20*/  SEL R38, R20.reuse, R41, !P3 ;  /* 0x0000002914267207 */ /* 0x044fe20005800000 */
[----:B------:R-:W-:Y:S04]  /*cb30*/  STL [R1+0x26c], R39 ;  /* 0x00026c2701007387 */ /* 0x000fe80000100800 */
[----:B------:R-:W-:Y:S04]  /*cb40*/  STL [R1+0x2b8], R38 ;  /* 0x0002b82601007387 */ /* 0x000fe80000100800 */
[----:B------:R0:W-:Y:S04]  /*cb50*/  STL [R1+0x270], R33 ;  /* 0x0002702101007387 */ /* 0x0001e80000100800 */
[----:B------:R1:W-:Y:S01]  /*cb60*/  STL [R1+0x2f4], R2 ;  /* 0x0002f40201007387 */ /* 0x0003e20000100800 */
[----:B0-----:R-:W-:-:S02]  /*cb70*/  SEL R33, R20, R0, !P3 ;  /* 0x0000000014217207 */ /* 0x001fc40005800000 */
[C---:B------:R-:W-:Y:S02]  /*cb80*/  SEL R0, R20.reuse, R63, !P3 ;  /* 0x0000003f14007207 */ /* 0x040fe40005800000 */
[C---:B-1----:R-:W-:Y:S01]  /*cb90*/  SEL R2, R20.reuse, R48, !P3 ;  /* 0x0000003014027207 */ /* 0x042fe20005800000 */
[----:B------:R-:W-:Y:S04]  /*cba0*/  STL [R1+0xc], R33 ;  /* 0x00000c2101007387 */ /* 0x000fe80000100800 */
[----:B------:R-:W-:Y:S04]  /*cbb0*/  STL [R1+0x8], R2 ;  /* 0x0000080201007387 */ /* 0x000fe80000100800 */
[----:B------:R0:W-:Y:S02]  /*cbc0*/  STL [R1+0x370], R0 ;  /* 0x0003700001007387 */ /* 0x0001e40000100800 */
[----:B0-----:R-:W-:-:S05]  /*cbd0*/  SEL R0, R20, R88, !P3 ;  /* 0x0000005814007207 */ /* 0x001fca0005800000 */
[----:B------:R0:W-:Y:S02]  /*cbe0*/  STL [R1+0x338], R0 ;  /* 0x0003380001007387 */ /* 0x0001e40000100800 */
[----:B0-----:R-:W-:-:S05]  /*cbf0*/  SEL R0, R20, R81, !P3 ;  /* 0x0000005114007207 */ /* 0x001fca0005800000 */
[----:B------:R0:W-:Y:S02]  /*cc00*/  STL [R1+0x334], R0 ;  /* 0x0003340001007387 */ /* 0x0001e40000100800 */
[----:B0-----:R-:W-:-:S05]  /*cc10*/  SEL R0, R20, R76, !P3 ;  /* 0x0000004c14007207 */ /* 0x001fca0005800000 */
[----:B------:R0:W-:Y:S01]  /*cc20*/  STL [R1+0x2f8], R0 ;  /* 0x0002f80001007387 */ /* 0x0001e20000100800 */
[C---:B------:R-:W-:Y:S02]  /*cc30*/  SEL R2, R20.reuse, R64, !P3 ;  /* 0x0000004014027207 */ /* 0x040fe40005800000 */
[----:B0-----:R-:W-:-:S05]  /*cc40*/  SEL R0, R20, R69, !P3 ;  /* 0x0000004514007207 */ /* 0x001fca0005800000 */
[----:B------:R0:W-:Y:S04]  /*cc50*/  STL [R1+0x718], R0 ;  /* 0x0007180001007387 */ /* 0x0001e80000100800 */
[----:B------:R1:W-:Y:S01]  /*cc60*/  STL [R1+0x274], R2 ;  /* 0x0002740201007387 */ /* 0x0003e20000100800 */
[C---:B0-----:R-:W-:Y:S02]  /*cc70*/  SEL R0, R20.reuse, R61, !P3 ;  /* 0x0000003d14007207 */ /* 0x041fe40005800000 */
[----:B-1----:R-:W-:-:S03]  /*cc80*/  SEL R2, R20, R54, !P3 ;  /* 0x0000003614027207 */ /* 0x002fc60005800000 */
[----:B------:R0:W-:Y:S04]  /*cc90*/  STL [R1+0x3d4], R0 ;  /* 0x0003d40001007387 */ /* 0x0001e80000100800 */
[----:B------:R-:W-:Y:S01]  /*cca0*/  STL [R1], R2 ;  /* 0x0000000201007387 */ /* 0x000fe20000100800 */
[----:B0-----:R-:W-:-:S05]  /*ccb0*/  SEL R0, R20, R53, !P3 ;  /* 0x0000003514007207 */ /* 0x001fca0005800000 */
[----:B------:R0:W-:Y:S01]  /*ccc0*/  STL [R1+0x3a4], R0 ;  /* 0x0003a40001007387 */ /* 0x0001e20000100800 */
[C---:B------:R-:W-:Y:S02]  /*ccd0*/  SEL R39, R20.reuse, R80, !P3 ;  /* 0x0000005014277207 */ /* 0x040fe40005800000 */
[C---:B------:R-:W-:Y:S02]  /*cce0*/  SEL R80, R20.reuse, R70, !P3 ;  /* 0x0000004614507207 */ /* 0x040fe40005800000 */
[C---:B0-----:R-:W-:Y:S02]  /*ccf0*/  SEL R0, R20.reuse, R36, !P3 ;  /* 0x0000002414007207 */ /* 0x041fe40005800000 */
[----:B------:R-:W-:-:S03]  /*cd00*/  SEL R70, R20, R31, !P3 ;  /* 0x0000001f14467207 */ /* 0x000fc60005800000 */
[----:B------:R0:W-:Y:S01]  /*cd10*/  STL [R1+0x374], R0 ;  /* 0x0003740001007387 */ /* 0x0001e20000100800 */
[----:B------:R-:W1:Y:S01]  /*cd20*/  S2R R31, SR_TID.X ;  /* 0x00000000001f7919 */ /* 0x000e620000002100 */
[----:B0-----:R-:W-:-:S05]  /*cd30*/  SEL R0, R20, R29, !P3 ;  /* 0x0000001d14007207 */ /* 0x001fca0005800000 */
[----:B------:R0:W-:Y:S01]  /*cd40*/  STL [R1+0x3a0], R0 ;  /* 0x0003a00001007387 */ /* 0x0001e20000100800 */
[C---:B------:R-:W-:Y:S02]  /*cd50*/  SEL R42, R20.reuse, R59, !P3 ;  /* 0x0000003b142a7207 */ /* 0x040fe40005800000 */
[C---:B------:R-:W-:Y:S02]  /*cd60*/  SEL R69, R20.reuse, R25, !P3 ;  /* 0x0000001914457207 */ /* 0x040fe40005800000 */
[C---:B------:R-:W-:Y:S01]  /*cd70*/  SEL R59, R20.reuse, R50, !P3 ;  /* 0x00000032143b7207 */ /* 0x040fe20005800000 */
[----:B------:R-:W2:Y:S01]  /*cd80*/  LDL.LU R25, [R1+0x1cc] ;  /* 0x0001cc0001197983 */ /* 0x000ea20000300800 */
[C---:B0-----:R-:W-:Y:S02]  /*cd90*/  SEL R0, R20.reuse, R23, !P3 ;  /* 0x0000001714007207 */ /* 0x041fe40005800000 */
[C---:B------:R-:W-:Y:S02]  /*cda0*/  SEL R50, R20.reuse, R19, !P3 ;  /* 0x0000001314327207 */ /* 0x040fe40005800000 */
[C---:B------:R-:W-:Y:S01]  /*cdb0*/  SEL R54, R20.reuse, R26, !P3 ;  /* 0x0000001a14367207 */ /* 0x040fe20005800000 */
[----:B------:R0:W-:Y:S04]  /*cdc0*/  STL [R1+0x3d0], R0 ;  /* 0x0003d00001007387 */ /* 0x0001e80000100800 */
[----:B------:R-:W3:Y:S04]  /*cdd0*/  LDL.LU R19, [R1+0x1d0] ;  /* 0x0001d00001137983 */ /* 0x000ee80000300800 */
[----:B------:R-:W4:Y:S01]  /*cde0*/  LDL.LU R26, [R1+0x20c] ;  /* 0x00020c00011a7983 */ /* 0x000f220000300800 */
[----:B------:R-:W-:-:S02]  /*cdf0*/  SEL R76, R20, R56, !P3 ;  /* 0x00000038144c7207 */ /* 0x000fc40005800000 */
[C---:B0-----:R-:W-:Y:S02]  /*ce00*/  SEL R0, R20.reuse, R16, !P3 ;  /* 0x0000001014007207 */ /* 0x041fe40005800000 */
[C---:B------:R-:W-:Y:S02]  /*ce10*/  SEL R56, R20.reuse, R32, !P3 ;  /* 0x0000002014387207 */ /* 0x040fe40005800000 */
[C---:B------:R-:W-:Y:S02]  /*ce20*/  SEL R32, R20.reuse, R27, !P3 ;  /* 0x0000001b14207207 */ /* 0x040fe40005800000 */
[----:B------:R-:W3:Y:S04]  /*ce30*/  LDL.LU R27, [R1+0x1d4] ;  /* 0x0001d400011b7983 */ /* 0x000ee80000300800 */
[----:B------:R0:W-:Y:S04]  /*ce40*/  STL [R1+0x404], R0 ;  /* 0x0004040001007387 */ /* 0x0001e80000100800 */
[----:B------:R-:W3:Y:S01]  /*ce50*/  LDL.LU R29, [R1+0x250] ;  /* 0x00025000011d7983 */ /* 0x000ee20000300800 */
[----:B------:R-:W-:-:S02]  /*ce60*/  SEL R48, R20, R92, !P3 ;  /* 0x0000005c14307207 */ /* 0x000fc40005800000 */
[C---:B------:R-:W-:Y:S02]  /*ce70*/  SEL R92, R20.reuse, R30, !P3 ;  /* 0x0000001e145c7207 */ /* 0x040fe40005800000 */
[----:B------:R-:W3:Y:S01]  /*ce80*/  LDL.LU R30, [R1+0x24c] ;  /* 0x00024c00011e7983 */ /* 0x000ee20000300800 */
[C---:B------:R-:W-:Y:S01]  /*ce90*/  SEL R81, R20.reuse, R77, !P3 ;  /* 0x0000004d14517207 */ /* 0x040fe20005800000 */
[----:B-1----:R-:W-:Y:S01]  /*cea0*/  IMAD.SHL.U32 R2, R31, 0x2, RZ ;  /* 0x000000021f027824 */ /* 0x002fe200078e00ff */
[C---:B------:R-:W-:Y:S02]  /*ceb0*/  SEL R88, R20.reuse, R24, !P3 ;  /* 0x0000001814587207 */ /* 0x040fe40005800000 */
[----:B------:R-:W-:Y:S01]  /*cec0*/  SEL R77, R20, R3, !P3 ;  /* 0x00000003144d7207 */ /* 0x000fe20005800000 */
[----:B------:R-:W3:Y:S01]  /*ced0*/  LDL.LU R24, [R1+0x290] ;  /* 0x0002900001187983 */ /* 0x000ee20000300800 */
[----:B------:R-:W-:-:S03]  /*cee0*/  SHF.R.S32.HI R3, RZ, 0x6, R31 ;  /* 0x00000006ff037819 */ /* 0x000fc6000001141f */
[----:B------:R-:W3:Y:S01]  /*cef0*/  LDL.LU R31, [R1+0x28c] ;  /* 0x00028c00011f7983 */ /* 0x000ee20000300800 */
[C---:B------:R-:W-:Y:S02]  /*cf00*/  SEL R33, R20.reuse, R93, !P3 ;  /* 0x0000005d14217207 */ /* 0x040fe40005800000 */
[C---:B------:R-:W-:Y:S02]  /*cf10*/  SEL R93, R20.reuse, R37, !P3 ;  /* 0x00000025145d7207 */ /* 0x040fe40005800000 */
[C---:B------:R-:W-:Y:S02]  /*cf20*/  SEL R37, R20.reuse, R21, !P3 ;  /* 0x0000001514257207 */ /* 0x040fe40005800000 */
[----:B------:R-:W-:Y:S02]  /*cf30*/  SEL R21, R20, R8, !P3 ;  /* 0x0000000814157207 */ /* 0x000fe40005800000 */
[----:B------:R-:W-:Y:S02]  /*cf40*/  LOP3.LUT R8, R2, 0x7e, RZ, 0xc0, !PT ;  /* 0x0000007e02087812 */ /* 0x000fe400078ec0ff */
[----:B------:R-:W-:Y:S01]  /*cf50*/  SGXT R2, R3, 0x1 ;  /* 0x000000010302781a */ /* 0x000fe20000000200 */
[----:B------:R-:W-:Y:S01]  /*cf60*/  IMAD R3, R33, UR6, RZ ;  /* 0x0000000621037c24 */ /* 0x000fe2000f8e02ff */
[----:B------:R-:W-:-:S04]  /*cf70*/  @!UP2 UIADD3 UR4, UPT, UPT, -UR5, 0x100000, URZ ;  /* 0x001000000504a890 */ /* 0x000fc8000fffe1ff */
[----:B------:R-:W-:Y:S02]  /*cf80*/  @!UP2 USHF.L.U32 UR5, UR4, 0xb, URZ ;  /* 0x0000000b0405a899 */ /* 0x000fe400080006ff */
[----:B------:R-:W-:Y:S01]  /*cf90*/  @!UP2 USHF.L.U32 UR4, UR4, 0x1, URZ ;  /* 0x000000010404a899 */ /* 0x000fe200080006ff */
[----:B------:R-:W-:Y:S01]  /*cfa0*/  @!P5 IMAD.MOV R9, RZ, RZ, -R9 ;  /* 0x000000ffff09d224 */ /* 0x000fe200078e0a09 */
[----:B------:R-:W-:Y:S02]  /*cfb0*/  LOP3.LUT R2, R8, 0x90, R2, 0x78, !PT ;  /* 0x0000009008027812 */ /* 0x000fe400078e7802 */
[C---:B------:R-:W-:Y:S02]  /*cfc0*/  SEL R38, R20.reuse, R86, !P3 ;  /* 0x0000005614267207 */ /* 0x040fe40005800000 */
[C---:B------:R-:W-:Y:S01]  /*cfd0*/  LEA R8, P0, R3.reuse, R5, 0x1 ;  /* 0x0000000503087211 */ /* 0x040fe200078008ff */
[----:B------:R-:W-:Y:S01]  /*cfe0*/  VOTEU.ALL UP1, P2 ;  /* 0x0000000000ff7886 */ /* 0x000fe20001020000 */
[----:B------:R-:W-:Y:S01]  /*cff0*/  SEL R61, R20, R9, !P3 ;  /* 0x00000009143d7207 */ /* 0x000fe20005800000 */
[----:B------:R-:W-:Y:S01]  /*d000*/  @!P4 IMAD.MOV R10, RZ, RZ, -R10 ;  /* 0x000000ffff0ac224 */ /* 0x000fe200078e0a0a */
[----:B------:R-:W-:Y:S01]  /*d010*/  LEA.HI.X.SX32 R9, R3, R4, 0x1, P0 ;  /* 0x0000000403097211 */ /* 0x000fe200000f0eff */
[----:B------:R-:W-:Y:S01]  /*d020*/  IMAD R3, R38, UR6, RZ ;  /* 0x0000000626037c24 */ /* 0x000fe2000f8e02ff */
[C---:B0-----:R-:W-:Y:S01]  /*d030*/  SEL R0, R20.reuse, R6, !P3 ;  /* 0x0000000614007207 */ /* 0x041fe20005800000 */
[----:B------:R-:W-:Y:S01]  /*d040*/  @!P6 IMAD.MOV R11, RZ, RZ, -R11 ;  /* 0x000000ffff0be224 */ /* 0x000fe200078e0a0b */
[----:B------:R-:W-:Y:S01]  /*d050*/  PRMT R6, RZ, 0x7610, R6 ;  /* 0x00007610ff067816 */ /* 0x000fe20000000006 */
[----:B------:R0:W1:Y:S01]  /*d060*/  @!UP1 SYNCS.EXCH.64 URZ, [UR8+0x18008], UR4 ;  /* 0x0180080408ff95b2 */ /* 0x0000620008000100 */
[C---:B------:R-:W-:Y:S01]  /*d070*/  SEL R43, R20.reuse, R52, !P3 ;  /* 0x00000034142b7207 */ /* 0x040fe20005800000 */
[----:B------:R0:W-:Y:S01]  /*d080*/  STL [R1+0x1d0], R8 ;  /* 0x0001d00801007387 */ /* 0x0001e20000100800 */
[----:B------:R-:W-:-:S02]  /*d090*/  SEL R52, R20, R10, !P3 ;  /* 0x0000000a14347207 */ /* 0x000fc40005800000 */
[----:B------:R-:W-:Y:S01]  /*d0a0*/  LEA R10, P0, R3, R5, 0x1 ;  /* 0x00000005030a7211 */ /* 0x000fe200078008ff */
[----:B------:R-:W-:Y:S01]  /*d0b0*/  STL [R1+0x1cc], R9 ;  /* 0x0001cc0901007387 */ /* 0x000fe20000100800 */
[----:B------:R-:W-:-:S03]  /*d0c0*/  SEL R36, R20, R11, !P3 ;  /* 0x0000000b14247207 */ /* 0x000fc60005800000 */
[----:B------:R1:W3:Y:S01]  /*d0d0*/  @P1 LDG.E.U16 R6, desc[UR24][R8.64] ;  /* 0x0000001808061981 */ /* 0x0002e2000c1e1500 */
[----:B------:R-:W-:Y:S01]  /*d0e0*/  LEA.HI.X.SX32 R11, R3, R4, 0x1, P0 ;  /* 0x00000004030b7211 */ /* 0x000fe200000f0eff */
[----:B------:R-:W-:Y:S01]  /*d0f0*/  IMAD R3, R39, UR6, RZ ;  /* 0x0000000627037c24 */ /* 0x000fe2000f8e02ff */
[C---:B------:R-:W-:Y:S01]  /*d100*/  SEL R60, R20.reuse, R40, !P3 ;  /* 0x00000028143c7207 */ /* 0x040fe20005800000 */
[----:B0-----:R-:W0:Y:S01]  /*d110*/  LDCU UR4, c[0x0][0x3b0] ;  /* 0x00007600ff0477ac */ /* 0x001e220008000800 */
[C---:B------:R-:W-:Y:S02]  /*d120*/  SEL R63, R20.reuse, R85, !P3 ;  /* 0x00000055143f7207 */ /* 0x040fe40005800000 */
[----:B------:R-:W-:Y:S01]  /*d130*/  SEL R64, R20, R12, !P3 ;  /* 0x0000000c14407207 */ /* 0x000fe20005800000 */
[----:B------:R-:W0:Y:S01]  /*d140*/  LDCU UR5, c[0x0][0x3b0] ;  /* 0x00007600ff0577ac */ /* 0x000e220008000800 */
[----:B-1----:R-:W-:-:S06]  /*d150*/  PRMT R8, RZ, 0x7610, R8 ;  /* 0x00007610ff087816 */ /* 0x002fcc0000000008 */
[----:B------:R1:W3:Y:S04]  /*d160*/  @P1 LDG.E.U16 R8, desc[UR24][R10.64] ;  /* 0x000000180a081981 */ /* 0x0002e8000c1e1500 */
[----:B--2---:R2:W-:Y:S04]  /*d170*/  STS.U16 [R2+UR8+0x10400], R25 ;  /* 0x0104001902007988 */ /* 0x0045e80008000408 */
[----:B--2---:R-:W2:Y:S04]  /*d180*/  LDL.LU R25, [R1+0x2d0] ;  /* 0x0002d00001197983 */ /* 0x004ea80000300800 */
[----:B----4-:R4:W-:Y:S04]  /*d190*/  STS.U16 [R2+UR8+0x10800], R26 ;  /* 0x0108001a02007988 */ /* 0x0109e80008000408 */
[----:B----4-:R-:W4:Y:S04]  /*d1a0*/  LDL.LU R26, [R1+0x2cc] ;  /* 0x0002cc00011a7983 */ /* 0x010f280000300800 */
[----:B------:R1:W-:Y:S04]  /*d1b0*/  STL [R1+0x210], R10 ;  /* 0x0002100a01007387 */ /* 0x0003e80000100800 */
[----:B---3--:R3:W-:Y:S04]  /*d1c0*/  STS.U16 [R2+UR8+0x10c00], R27 ;  /* 0x010c001b02007988 */ /* 0x0087e80008000408 */
[----:B------:R0:W-:Y:S01]  /*d1d0*/  STL [R1+0x20c], R11 ;  /* 0x00020c0b01007387 */ /* 0x0001e20000100800 */
[----:B-1----:R-:W-:-:S03]  /*d1e0*/  LEA R10, P0, R3, R5, 0x1 ;  /* 0x00000005030a7211 */ /* 0x002fc600078008ff */
[----:B------:R1:W-:Y:S04]  /*d1f0*/  STS.U16 [R2+UR8+0x11000], R29 ;  /* 0x0110001d02007988 */ /* 0x0003e80008000408 */
[----:B---3--:R-:W3:Y:S01]  /*d200*/  LDL.LU R27, [R1+0x310] ;  /* 0x00031000011b7983 */ /* 0x008ee20000300800 */
[----:B0-----:R-:W-:-:S03]  /*d210*/  LEA.HI.X.SX32 R11, R3, R4, 0x1, P0 ;  /* 0x00000004030b7211 */ /* 0x001fc600000f0eff */
[----:B-1----:R-:W3:Y:S04]  /*d220*/  LDL.LU R29, [R1+0x30c] ;  /* 0x00030c00011d7983 */ /* 0x002ee80000300800 */
[----:B------:R-:W-:Y:S04]  /*d230*/  STL [R1+0x250], R10 ;  /* 0x0002500a01007387 */ /* 0x000fe80000100800 */
[----:B------:R0:W-:Y:S04]  /*d240*/  STS.U16 [R2+UR8+0x11400], R30 ;  /* 0x0114001e02007988 */ /* 0x0001e80008000408 */
[----:B------:R-:W-:Y:S04]  /*d250*/  STL [R1+0x24c], R11 ;  /* 0x00024c0b01007387 */ /* 0x000fe80000100800 */
[----:B0-----:R-:W3:Y:S04]  /*d260*/  LDL.LU R30, [R1+0x34c] ;  /* 0x00034c00011e7983 */ /* 0x001ee80000300800 */
[----:B------:R0:W-:Y:S04]  /*d270*/  STS.U16 [R2+UR8+0x11c00], R31 ;  /* 0x011c001f02007988 */ /* 0x0001e80008000408 */
[----:B0-----:R-:W3:Y:S01]  /*d280*/  LDL.LU R31, [R1+0x348] ;  /* 0x00034800011f7983 */ /* 0x001ee20000300800 */
[----:B------:R-:W-:-:S02]  /*d290*/  SEL R40, R20, R75, !P3 ;  /* 0x0000004b14287207 */ /* 0x000fc40005800000 */
[----:B------:R-:W-:Y:S02]  /*d2a0*/  SEL R85, R20, R7, !P3 ;  /* 0x0000000714557207 */ /* 0x000fe40005800000 */
[----:B------:R-:W-:Y:S01]  /*d2b0*/  PRMT R7, RZ, 0x7610, R7 ;  /* 0x00007610ff077816 */ /* 0x000fe20000000007 */
[----:B------:R-:W-:Y:S01]  /*d2c0*/  IMAD R3, R40, UR6, RZ ;  /* 0x0000000628037c24 */ /* 0x000fe2000f8e02ff */
[----:B------:R-:W-:-:S04]  /*d2d0*/  SEL R41, R20, R68, !P3 ;  /* 0x0000004414297207 */ /* 0x000fc80005800000 */
[C---:B------:R-:W-:Y:S01]  /*d2e0*/  LEA R12, P0, R3.reuse, R5, 0x1 ;  /* 0x00000005030c7211 */ /* 0x040fe200078008ff */
[----:B------:R0:W3:Y:S01]  /*d2f0*/  @P1 LDG.E.U16 R7, desc[UR24][R10.64] ;  /* 0x000000180a071981 */ /* 0x0000e2000c1e1500 */
[----:B------:R-:W-:Y:S02]  /*d300*/  SEL R53, R20, R13, !P3 ;  /* 0x0000000d14357207 */ /* 0x000fe40005800000 */
[----:B------:R-:W-:Y:S01]  /*d310*/  LEA.HI.X.SX32 R13, R3, R4, 0x1, P0 ;  /* 0x00000004030d7211 */ /* 0x000fe200000f0eff */
[----:B------:R-:W-:Y:S01]  /*d320*/  IMAD R3, R41, UR6, RZ ;  /* 0x0000000629037c24 */ /* 0x000fe2000f8e02ff */
[----:B0-----:R-:W-:Y:S01]  /*d330*/  PRMT R10, RZ, 0x7610, R10 ;  /* 0x00007610ff0a7816 */ /* 0x001fe2000000000a */
[----:B------:R-:W-:Y:S04]  /*d340*/  STL [R1+0x290], R12 ;  /* 0x0002900c01007387 */ /* 0x000fe80000100800 */
[----:B------:R0:W-:Y:S04]  /*d350*/  STS.U16 [R2+UR8+0x11800], R24 ;  /* 0x0118001802007988 */ /* 0x0001e80008000408 */
[----:B------:R1:W3:Y:S04]  /*d360*/  @P1 LDG.E.U16 R10, desc[UR24][R12.64] ;  /* 0x000000180c0a1981 */ /* 0x0002e8000c1e1500 */
[----:B------:R1:W-:Y:S04]  /*d370*/  STL [R1+0x28c], R13 ;  /* 0x00028c0d01007387 */ /* 0x0003e80000100800 */
[----:B0-----:R-:W3:Y:S01]  /*d380*/  LDL.LU R24, [R1+0x36c] ;  /* 0x00036c0001187983 */ /* 0x001ee20000300800 */
[----:B-1----:R-:W-:-:S02]  /*d390*/  LEA R12, P0, R3, R5, 0x1 ;  /* 0x00000005030c7211 */ /* 0x002fc400078008ff */
[----:B------:R-:W-:Y:S02]  /*d3a0*/  PRMT R9, RZ, 0x7610, R9 ;  /* 0x00007610ff097816 */ /* 0x000fe40000000009 */
[----:B------:R-:W-:Y:S01]  /*d3b0*/  LEA.HI.X.SX32 R13, R3, R4, 0x1, P0 ;  /* 0x00000004030d7211 */ /* 0x000fe200000f0eff */
[----:B------:R-:W-:Y:S01]  /*d3c0*/  IMAD R3, R42, UR6, RZ ;  /* 0x000000062a037c24 */ /* 0x000fe2000f8e02ff */
[C---:B------:R-:W-:Y:S02]  /*d3d0*/  SEL R75, R20.reuse, R49, !P3 ;  /* 0x00000031144b7207 */ /* 0x040fe40005800000 */
[C---:B------:R-:W-:Y:S01]  /*d3e0*/  SEL R49, R20.reuse, R34, !P3 ;  /* 0x0000002214317207 */ /* 0x040fe20005800000 */
[----:B------:R0:W3:Y:S01]  /*d3f0*/  @P1 LDG.E.U16 R9, desc[UR24][R12.64] ;  /* 0x000000180c091981 */ /* 0x0000e2000c1e1500 */
[----:B------:R-:W-:Y:S02]  /*d400*/  SEL R34, R20, R14, !P3 ;  /* 0x0000000e14227207 */ /* 0x000fe40005800000 */
[----:B------:R-:W-:-:S02]  /*d410*/  LEA R14, P0, R3, R5, 0x1 ;  /* 0x00000005030e7211 */ /* 0x000fc400078008ff */
[C---:B------:R-:W-:Y:S02]  /*d420*/  SEL R23, R20.reuse, R22, !P3 ;  /* 0x0000001614177207 */ /* 0x040fe40005800000 */
[----:B------:R-:W-:Y:S02]  /*d430*/  SEL R22, R20, R15, !P3 ;  /* 0x0000000f14167207 */ /* 0x000fe40005800000 */
[----:B------:R-:W-:Y:S01]  /*d440*/  LEA.HI.X.SX32 R15, R3, R4, 0x1, P0 ;  /* 0x00000004030f7211 */ /* 0x000fe200000f0eff */
[----:B------:R-:W-:Y:S01]  /*d450*/  IMAD R3, R43, UR4, RZ ;  /* 0x000000042b037c24 */ /* 0x000fe2000f8e02ff */
[----:B------:R-:W1:Y:S01]  /*d460*/  LDCU UR4, c[0x0][0x3b0] ;  /* 0x00007600ff0477ac */ /* 0x000e620008000800 */
[----:B--2---:R2:W-:Y:S04]  /*d470*/  STS.U16 [R2+UR8+0x12000], R25 ;  /* 0x0120001902007988 */ /* 0x0045e80008000408 */
[----:B--2---:R-:W2:Y:S04]  /*d480*/  LDL.LU R25, [R1+0x368] ;  /* 0x0003680001197983 */ /* 0x004ea80000300800 */
[----:B----4-:R4:W-:Y:S04]  /*d490*/  STS.U16 [R2+UR8+0x12400], R26 ;  /* 0x0124001a02007988 */ /* 0x0109e80008000408 */
[----:B----4-:R-:W4:Y:S04]  /*d4a0*/  LDL.LU R26, [R1+0x328] ;  /* 0x00032800011a7983 */ /* 0x010f280000300800 */
[----:B------:R0:W-:Y:S04]  /*d4b0*/  STL [R1+0x2d0], R12 ;  /* 0x0002d00c01007387 */ /* 0x0001e80000100800 */
[----:B------:R-:W-:Y:S01]  /*d4c0*/  STL [R1+0x2cc], R13 ;  /* 0x0002cc0d01007387 */ /* 0x000fe20000100800 */
[----:B0-----:R-:W-:-:S03]  /*d4d0*/  PRMT R12, RZ, 0x7610, R12 ;  /* 0x00007610ff0c7816 */ /* 0x001fc6000000000c */
[----:B---3--:R0:W-:Y:S04]  /*d4e0*/  STS.U16 [R2+UR8+0x12800], R27 ;  /* 0x0128001b02007988 */ /* 0x0081e80008000408 */
[----:B------:R3:W-:Y:S04]  /*d4f0*/  STS.U16 [R2+UR8+0x12c00], R29 ;  /* 0x012c001d02007988 */ /* 0x0007e80008000408 */
[----:B------:R1:W4:Y:S04]  /*d500*/  @P1 LDG.E.U16 R12, desc[UR24][R14.64] ;  /* 0x000000180e0c1981 */ /* 0x000328000c1e1500 */
[----:B0-----:R-:W4:Y:S04]  /*d510*/  LDL.LU R27, [R1+0x360] ;  /* 0x00036000011b7983 */ /* 0x001f280000300800 */
[----:B---3--:R-:W3:Y:S04]  /*d520*/  LDL.LU R29, [R1+0x35c] ;  /* 0x00035c00011d7983 */ /* 0x008ee80000300800 */
[----:B------:R1:W-:Y:S04]  /*d530*/  STL [R1+0x310], R14 ;  /* 0x0003100e01007387 */ /* 0x0003e80000100800 */
[----:B------:R0:W-:Y:S01]  /*d540*/  STL [R1+0x30c], R15 ;  /* 0x00030c0f01007387 */ /* 0x0001e20000100800 */
[----:B-1----:R-:W-:-:S03]  /*d550*/  LEA R14, P0, R3, R5, 0x1 ;  /* 0x00000005030e7211 */ /* 0x002fc600078008ff */
[----:B------:R1:W-:Y:S01]  /*d560*/  STS.U16 [R2+UR8+0x13000], R30 ;  /* 0x0130001e02007988 */ /* 0x0003e20008000408 */
[----:B0-----:R-:W-:-:S03]  /*d570*/  LEA.HI.X.SX32 R15, R3, R4, 0x1, P0 ;  /* 0x00000004030f7211 */ /* 0x001fc600000f0eff */
[----:B------:R0:W-:Y:S04]  /*d580*/  STS.U16 [R2+UR8+0x13400], R31 ;  /* 0x0134001f02007988 */ /* 0x0001e80008000408 */
[----:B-1----:R-:W3:Y:S04]  /*d590*/  LDL.LU R30, [R1+0x388] ;  /* 0x00038800011e7983 */ /* 0x002ee80000300800 */
[----:B------:R1:W-:Y:S04]  /*d5a0*/  STL [R1+0x34c], R14 ;  /* 0x00034c0e01007387 */ /* 0x0003e80000100800 */
[----:B------:R-:W-:Y:S04]  /*d5b0*/  STL [R1+0x348], R15 ;  /* 0x0003480f01007387 */ /* 0x000fe80000100800 */
[----:B0-----:R-:W3:Y:S01]  /*d5c0*/  LDL.LU R31, [R1+0x318] ;  /* 0x00031800011f7983 */ /* 0x001ee20000300800 */
[----:B------:R-:W-:-:S03]  /*d5d0*/  SEL R35, R20, R35, !P3 ;  /* 0x0000002314237207 */ /* 0x000fc60005800000 */
[----:B------:R-:W3:Y:S01]  /*d5e0*/  LDL.LU R33, [R1+0x390] ;  /* 0x0003900001217983 */ /* 0x000ee20000300800 */
[----:B------:R-:W-:Y:S01]  /*d5f0*/  PRMT R11, RZ, 0x7610, R11 ;  /* 0x00007610ff0b7816 */ /* 0x000fe2000000000b */
[----:B------:R-:W-:Y:S01]  /*d600*/  IMAD R3, R35, UR4, RZ ;  /* 0x0000000423037c24 */ /* 0x000fe2000f8e02ff */
[----:B------:R-:W0:Y:S01]  /*d610*/  LDCU UR4, c[0x0][0x3b0] ;  /* 0x00007600ff0477ac */ /* 0x000e220008000800 */
[----:B------:R-:W-:-:S03]  /*d620*/  SEL R28, R20, R28, !P3 ;  /* 0x0000001c141c7207 */ /* 0x000fc60005800000 */
[C---:B------:R-:W-:Y:S01]  /*d630*/  LEA R16, P0, R3.reuse, R5, 0x1 ;  /* 0x0000000503107211 */ /* 0x040fe200078008ff */
[----:B------:R1:W3:Y:S01]  /*d640*/  @P1 LDG.E.U16 R11, desc[UR24][R14.64] ;  /* 0x000000180e0b1981 */ /* 0x0002e2000c1e1500 */
[----:B------:R-:W-:Y:S02]  /*d650*/  SEL R86, R20, R17, !P3 ;  /* 0x0000001114567207 */ /* 0x000fe40005800000 */
[----:B------:R-:W-:Y:S01]  /*d660*/  LEA.HI.X.SX32 R17, R3, R4, 0x1, P0 ;  /* 0x0000000403117211 */ /* 0x000fe200000f0eff */
[----:B------:R0:W-:Y:S01]  /*d670*/  STS.U16 [R2+UR8+0x13800], R24 ;  /* 0x0138001802007988 */ /* 0x0001e20008000408 */
[----:B------:R-:W-:-:S03]  /*d680*/  IMAD R3, R28, UR5, RZ ;  /* 0x000000051c037c24 */ /* 0x000fc6000f8e02ff */
[----:B------:R-:W-:Y:S01]  /*d690*/  STS.U16 [R2+UR8+0x10000], R19 ;  /* 0x0100001302007988 */ /* 0x000fe20008000408 */
[----:B-1----:R-:W-:Y:S01]  /*d6a0*/  PRMT R14, RZ, 0x7610, R14 ;  /* 0x00007610ff0e7816 */ /* 0x002fe2000000000e */
[----:B------:R-:W1:Y:S01]  /*d6b0*/  LDCU UR5, c[0x0][0x3b0] ;  /* 0x00007600ff0577ac */ /* 0x000e620008000800 */
[----:B0-----:R-:W-:-:S04]  /*d6c0*/  LOP3.LUT R24, R2, 0x20, RZ, 0x3c, !PT ;  /* 0x0000002002187812 */ /* 0x001fc800078e3cff */
[----:B------:R0:W3:Y:S01]  /*d6d0*/  @P1 LDG.E.U16 R14, desc[UR24][R16.64] ;  /* 0x00000018100e1981 */ /* 0x0000e2000c1e1500 */
[C---:B------:R-:W-:Y:S02]  /*d6e0*/  SEL R44, R20.reuse, R44, !P3 ;  /* 0x0000002c142c7207 */ /* 0x040fe40005800000 */
[C---:B------:R-:W-:Y:S02]  /*d6f0*/  SEL R87, R20.reuse, R87, !P3 ;  /* 0x0000005714577207 */ /* 0x040fe40005800000 */
[C---:B------:R-:W-:Y:S02]  /*d700*/  SEL R45, R20.reuse, R45, !P3 ;  /* 0x0000002d142d7207 */ /* 0x040fe40005800000 */
[C---:B------:R-:W-:Y:S02]  /*d710*/  SEL R46, R20.reuse, R46, !P3 ;  /* 0x0000002e142e7207 */ /* 0x040fe40005800000 */
[C---:B------:R-:W-:Y:S02]  /*d720*/  SEL R47, R20.reuse, R47, !P3 ;  /* 0x0000002f142f7207 */ /* 0x040fe40005800000 */
[----:B------:R-:W-:-:S02]  /*d730*/  SEL R91, R20, R91, !P3 ;  /* 0x0000005b145b7207 */ /* 0x000fc40005800000 */
        /* <DEDUP_REMOVED lines=17> */
[----:B------:R-:W-:Y:S01]  /*d850*/  SEL R68, R20, R18, !P3 ;  /* 0x0000001214447207 */ /* 0x000fe20005800000 */
[----:B--2---:R-:W-:Y:S04]  /*d860*/  STS.U16 [R2+UR8+0x13c00], R25 ;  /* 0x013c001902007988 */ /* 0x004fe80008000408 */
[----:B----4-:R2:W-:Y:S04]  /*d870*/  STS.U16 [R24+UR8+0x10100], R26 ;  /* 0x0101001a18007988 */ /* 0x0105e80008000408 */
[----:B--2---:R-:W2:Y:S04]  /*d880*/  LDL.LU R26, [R1+0x2f0] ;  /* 0x0002f000011a7983 */ /* 0x004ea80000300800 */
[----:B------:R0:W-:Y:S04]  /*d890*/  STL [R1+0x37c], R16 ;  /* 0x00037c1001007387 */ /* 0x0001e80000100800 */
[----:B------:R4:W-:Y:S04]  /*d8a0*/  STL [R1+0x378], R17 ;  /* 0x0003781101007387 */ /* 0x0009e80000100800 */
[----:B------:R-:W2:Y:S01]  /*d8b0*/  LDL.LU R20, [R1+0x384] ;  /* 0x0003840001147983 */ /* 0x000ea20000300800 */
[----:B0-----:R-:W-:-:S04]  /*d8c0*/  LEA R16, P0, R3, R5, 0x1 ;  /* 0x0000000503107211 */ /* 0x001fc800078008ff */
[-C--:B----4-:R-:W-:Y:S01]  /*d8d0*/  LEA.HI.X.SX32 R17, R3, R4.reuse, 0x1, P0 ;  /* 0x0000000403117211 */ /* 0x090fe200000f0eff */
[----:B------:R-:W-:Y:S01]  /*d8e0*/  IMAD R3, R23, UR4, RZ ;  /* 0x0000000417037c24 */ /* 0x000fe2000f8e02ff */
[----:B------:R0:W-:Y:S01]  /*d8f0*/  STS.U16 [R24+UR8+0x10500], R27 ;  /* 0x0105001b18007988 */ /* 0x0001e20008000408 */
[----:B------:R-:W-:Y:S01]  /*d900*/  PRMT R13, RZ, 0x7610, R13 ;  /* 0x00007610ff0d7816 */ /* 0x000fe2000000000d */
[----:B------:R-:W4:Y:S02]  /*d910*/  LDCU UR4, c[0x0][0x3b0] ;  /* 0x00007600ff0477ac */ /* 0x000f240008000800 */
[C---:B------:R-:W-:Y:S01]  /*d920*/  LEA R18, P0, R3.reuse, R5, 0x1 ;  /* 0x0000000503127211 */ /* 0x040fe200078008ff */
[----:B---3--:R-:W-:Y:S04]  /*d930*/  STS.U16 [R24+UR8+0x10900], R29 ;  /* 0x0109001d18007988 */ /* 0x008fe80008000408 */
[----:B0-----:R-:W3:Y:S01]  /*d940*/  LDL.LU R27, [R1+0x2e8] ;  /* 0x0002e800011b7983 */ /* 0x001ee20000300800 */
[----:B------:R-:W-:-:S03]  /*d950*/  LEA.HI.X.SX32 R19, R3, R4, 0x1, P0 ;  /* 0x0000000403137211 */ /* 0x000fc600000f0eff */
[----:B------:R-:W-:Y:S04]  /*d960*/  STL [R1+0x3ac], R16 ;  /* 0x0003ac1001007387 */ /* 0x000fe80000100800 */
[----:B------:R-:W-:Y:S04]  /*d970*/  STL [R1+0x3a8], R17 ;  /* 0x0003a81101007387 */ /* 0x000fe80000100800 */
[----:B------:R-:W3:Y:S04]  /*d980*/  LDL.LU R25, [R1+0x354] ;  /* 0x0003540001197983 */ /* 0x000ee80000300800 */
[----:B------:R0:W-:Y:S04]  /*d990*/  STS.U16 [R24+UR8+0x10d00], R30 ;  /* 0x010d001e18007988 */ /* 0x0001e80008000408 */
[----:B------:R1:W3:Y:S04]  /*d9a0*/  @P1 LDG.E.U16 R13, desc[UR24][R16.64] ;  /* 0x00000018100d1981 */ /* 0x0002e8000c1e1500 */
[----:B0-----:R-:W3:Y:S04]  /*d9b0*/  LDL.LU R30, [R1+0x350] ;  /* 0x00035000011e7983 */ /* 0x001ee80000300800 */
[----:B------:R-:W-:Y:S04]  /*d9c0*/  STL [R1+0x3dc], R18 ;  /* 0x0003dc1201007387 */ /* 0x000fe80000100800 */
[----:B------:R-:W-:Y:S04]  /*d9d0*/  STL [R1+0x3d8], R19 ;  /* 0x0003d81301007387 */ /* 0x000fe80000100800 */
[----:B------:R0:W-:Y:S04]  /*d9e0*/  STS.U16 [R24+UR8+0x11100], R31 ;  /* 0x0111001f18007988 */ /* 0x0001e80008000408 */
[----:B------:R-:W3:Y:S04]  /*d9f0*/  LDL.LU R29, [R1+0x380] ;  /* 0x00038000011d7983 */ /* 0x000ee80000300800 */
[----:B0-----:R-:W3:Y:S01]  /*da00*/  LDL.LU R31, [R1+0x258] ;  /* 0x00025800011f7983 */ /* 0x001ee20000300800 */
[----:B-1----:R-:W-:Y:S01]  /*da10*/  PRMT R16, RZ, 0x7610, R16 ;  /* 0x00007610ff107816 */ /* 0x002fe20000000010 */
[----:B------:R-:W-:Y:S01]  /*da20*/  IMAD R3, R22, UR5, RZ ;  /* 0x0000000516037c24 */ /* 0x000fe2000f8e02ff */
[----:B------:R-:W-:Y:S01]  /*da30*/  PRMT R15, RZ, 0x7610, R15 ;  /* 0x00007610ff0f7816 */ /* 0x000fe2000000000f */
[----:B------:R0:W-:Y:S01]  /*da40*/  STS.U16 [R24+UR8+0x11500], R33 ;  /* 0x0115002118007988 */ /* 0x0001e20008000408 */
[----:B------:R-:W-:Y:S01]  /*da50*/  PRMT R17, RZ, 0x7610, R17 ;  /* 0x00007610ff117816 */ /* 0x000fe20000000011 */
[----:B------:R-:W1:Y:S02]  /*da60*/  LDCU UR5, c[0x0][0x3b0] ;  /* 0x00007600ff0577ac */ /* 0x000e640008000800 */
[----:B------:R0:W3:Y:S02]  /*da70*/  @P1 LDG.E.U16 R16, desc[UR24][R18.64] ;  /* 0x0000001812101981 */ /* 0x0000e4000c1e1500 */
[----:B0-----:R-:W-:-:S04]  /*da80*/  LEA R18, P0, R3, R5, 0x1 ;  /* 0x0000000503127211 */ /* 0x001fc800078008ff */
[----:B------:R-:W-:Y:S01]  /*da90*/  LEA.HI.X.SX32 R19, R3, R4, 0x1, P0 ;  /* 0x0000000403137211 */ /* 0x000fe200000f0eff */
[----:B------:R0:W-:Y:S04]  /*daa0*/  STL [R1+0x40c], R18 ;  /* 0x00040c1201007387 */ /* 0x0001e80000100800 */
[----:B------:R0:W-:Y:S04]  /*dab0*/  STL [R1+0x408], R19 ;  /* 0x0004081301007387 */ /* 0x0001e80000100800 */
[----:B------:R-:W3:Y:S01]  /*dac0*/  LDL.LU R33, [R1+0x38c] ;  /* 0x00038c0001217983 */ /* 0x000ee20000300800 */
[----:B----4-:R-:W-:Y:S01]  /*dad0*/  IMAD R3, R21, UR4, RZ ;  /* 0x0000000415037c24 */ /* 0x010fe2000f8e02ff */
[----:B------:R-:W-:Y:S01]  /*dae0*/  LOP3.LUT R35, R2, 0x40, RZ, 0x3c, !PT ;  /* 0x0000004002237812 */ /* 0x000fe200078e3cff */
[----:B------:R-:W4:Y:S01]  /*daf0*/  LDCU UR4, c[0x0][0x3b0] ;  /* 0x00007600ff0477ac */ /* 0x000f220008000800 */
[----:B------:R0:W4:Y:S02]  /*db00*/  @P1 LDG.E.U16 R15, desc[UR24][R18.64] ;  /* 0x00000018120f1981 */ /* 0x000124000c1e1500 */
[----:B0-----:R-:W-:-:S04]  /*db10*/  LEA R18, P0, R3, R5, 0x1 ;  /* 0x0000000503127211 */ /* 0x001fc800078008ff */
[----:B------:R-:W-:Y:S01]  /*db20*/  LEA.HI.X.SX32 R19, R3, R4, 0x1, P0 ;  /* 0x0000000403137211 */ /* 0x000fe200000f0eff */
[----:B------:R-:W-:-:S04]  /*db30*/  IMAD R3, R44, UR6, RZ ;  /* 0x000000062c037c24 */ /* 0x000fc8000f8e02ff */
[----:B------:R0:W4:Y:S04]  /*db40*/  @P1 LDG.E.U16 R17, desc[UR24][R18.64] ;  /* 0x0000001812111981 */ /* 0x000128000c1e1500 */
[----:B--2---:R2:W-:Y:S04]  /*db50*/  STS.U16 [R24+UR8+0x11900], R26 ;  /* 0x0119001a18007988 */ /* 0x0045e80008000408 */
[----:B--2---:R-:W2:Y:S04]  /*db60*/  LDL.LU R26, [R1+0x1d8] ;  /* 0x0001d800011a7983 */ /* 0x004ea80000300800 */
[----:B------:R0:W-:Y:S04]  /*db70*/  STS.U16 [R24+UR8+0x11d00], R20 ;  /* 0x011d001418007988 */ /* 0x0001e80008000408 */
[----:B------:R-:W-:Y:S04]  /*db80*/  STL [R1+0x434], R18 ;  /* 0x0004341201007387 */ /* 0x000fe80000100800 */
[----:B------:R-:W-:Y:S01]  /*db90*/  STL [R1+0x430], R19 ;  /* 0x0004301301007387 */ /* 0x000fe20000100800 */
[----:B0-----:R-:W-:-:S03]  /*dba0*/  LEA R20, P0, R3, R5, 0x1 ;  /* 0x0000000503147211 */ /* 0x001fc600078008ff */
[----:B---3--:R0:W-:Y:S01]  /*dbb0*/  STS.U16 [R24+UR8+0x12100], R27 ;  /* 0x0121001b18007988 */ /* 0x0081e20008000408 */
[----:B------:R-:W-:-:S03]  /*dbc0*/  LEA.HI.X.SX32 R21, R3, R4, 0x1, P0 ;  /* 0x0000000403157211 */ /* 0x000fc600000f0eff */
[----:B0-----:R-:W3:Y:S04]  /*dbd0*/  LDL.LU R27, [R1+0x364] ;  /* 0x00036400011b7983 */ /* 0x001ee80000300800 */
[----:B------:R-:W-:Y:S04]  /*dbe0*/  STS.U16 [R24+UR8+0x12500], R25 ;  /* 0x0125001918007988 */ /* 0x000fe80008000408 */
[----:B------:R0:W-:Y:S04]  /*dbf0*/  STS.U16 [R24+UR8+0x12900], R30 ;  /* 0x0129001e18007988 */ /* 0x0001e80008000408 */
[----:B0-----:R-:W4:Y:S04]  /*dc00*/  LDL.LU R30, [R1+0x324] ;  /* 0x00032400011e7983 */ /* 0x001f280000300800 */
[----:B------:R-:W4:Y:S04]  /*dc10*/  LDL.LU R25, [R1+0x320] ;  /* 0x0003200001197983 */ /* 0x000f280000300800 */
[----:B------:R-:W-:Y:S04]  /*dc20*/  STL [R1+0xd0], R20 ;  /* 0x0000d01401007387 */ /* 0x000fe80000100800 */
[----:B------:R-:W-:Y:S04]  /*dc30*/  STS.U16 [R24+UR8+0x12d00], R29 ;  /* 0x012d001d18007988 */ /* 0x000fe80008000408 */
[----:B------:R-:W-:Y:S04]  /*dc40*/  STL [R1+0xcc], R21 ;  /* 0x0000cc1501007387 */ /* 0x000fe80000100800 */
[----:B------:R0:W-:Y:S04]  /*dc50*/  STS.U16 [R24+UR8+0x13100], R31 ;  /* 0x0131001f18007988 */ /* 0x0001e80008000408 */
[----:B0-----:R-:W4:Y:S01]  /*dc60*/  LDL.LU R31, [R1+0x31c] ;  /* 0x00031c00011f7983 */ /* 0x001f220000300800 */
[----:B------:R-:W-:Y:S01]  /*dc70*/  PRMT R19, RZ, 0x7610, R19 ;  /* 0x00007610ff137816 */ /* 0x000fe20000000013 */
[----:B------:R-:W-:-:S02]  /*dc80*/  IMAD R3, R45, UR6, RZ ;  /* 0x000000062d037c24 */ /* 0x000fc4000f8e02ff */
[----:B------:R-:W4:Y:S04]  /*dc90*/  LDL.LU R29, [R1+0x218] ;  /* 0x00021800011d7983 */ /* 0x000f280000300800 */
[----:B------:R0:W4:Y:S02]  /*dca0*/  @P1 LDG.E.U16 R19, desc[UR24][R20.64] ;  /* 0x0000001814131981 */ /* 0x000124000c1e1500 */
[----:B0-----:R-:W-:-:S04]  /*dcb0*/  LEA R20, P0, R3, R5, 0x1 ;  /* 0x0000000503147211 */ /* 0x001fc800078008ff */
[----:B------:R-:W-:Y:S01]  /*dcc0*/  LEA.HI.X.SX32 R21, R3, R4, 0x1, P0 ;  /* 0x0000000403157211 */ /* 0x000fe200000f0eff */
[----:B------:R-:W-:Y:S04]  /*dcd0*/  STL [R1+0x110], R20 ;  /* 0x0001101401007387 */ /* 0x000fe80000100800 */
[----:B------:R-:W-:Y:S04]  /*dce0*/  STL [R1+0x10c], R21 ;  /* 0x00010c1501007387 */ /* 0x000fe80000100800 */
[----:B------:R0:W-:Y:S04]  /*dcf0*/  STS.U16 [R24+UR8+0x13500], R33 ;  /* 0x0135002118007988 */ /* 0x0001e80008000408 */
[----:B0-----:R-:W4:Y:S01]  /*dd00*/  LDL.LU R33, [R1+0x314] ;  /* 0x0003140001217983 */ /* 0x001f220000300800 */
[----:B------:R-:W-:Y:S01]  /*dd10*/  IMAD R3, R46, UR6, RZ ;  /* 0x000000062e037c24 */ /* 0x000fe2000f8e02ff */
[----:B------:R-:W-:-:S04]  /*dd20*/  PRMT R18, RZ, 0x7610, R18 ;  /* 0x00007610ff127816 */ /* 0x000fc80000000012 */
[C---:B------:R-:W-:Y:S02]  /*dd30*/  LEA R22, P0, R3.reuse, R5, 0x1 ;  /* 0x0000000503167211 */ /* 0x040fe400078008ff */
[----:B------:R0:W4:Y:S02]  /*dd40*/  @P1 LDG.E.U16 R18, desc[UR24][R20.64] ;  /* 0x0000001814121981 */ /* 0x000124000c1e1500 */
[----:B------:R-:W-:Y:S01]  /*dd50*/  LEA.HI.X.SX32 R23, R3, R4, 0x1, P0 ;  /* 0x0000000403177211 */ /* 0x000fe200000f0eff */
[----:B------:R-:W-:Y:S01]  /*dd60*/  IMAD R3, R47, UR6, RZ ;  /* 0x000000062f037c24 */ /* 0x000fe2000f8e02ff */
[----:B0-----:R-:W-:-:S06]  /*dd70*/  PRMT R21, RZ, 0x7610, R21 ;  /* 0x00007610ff157816 */ /* 0x001fcc0000000015 */
[----:B------:R0:W4:Y:S04]  /*dd80*/  @P1 LDG.E.U16 R21, desc[UR24][R22.64] ;  /* 0x0000001816151981 */ /* 0x000128000c1e1500 */
[----:B--2---:R2:W-:Y:S04]  /*dd90*/  STS.U16 [R24+UR8+0x13900], R26 ;  /* 0x0139001a18007988 */ /* 0x0045e80008000408 */
[----:B--2---:R-:W2:Y:S04]  /*dda0*/  LDL.LU R26, [R1+0x214] ;  /* 0x00021400011a7983 */ /* 0x004ea80000300800 */
[----:B------:R0:W-:Y:S04]  /*ddb0*/  STL [R1+0x150], R22 ;  /* 0x0001501601007387 */ /* 0x0001e80000100800 */
[----:B------:R1:W-:Y:S01]  /*ddc0*/  STL [R1+0x14c], R23 ;  /* 0x00014c1701007387 */ /* 0x0003e20000100800 */
[----:B0-----:R-:W-:-:S03]  /*ddd0*/  LEA R22, P0, R3, R5, 0x1 ;  /* 0x0000000503167211 */ /* 0x001fc600078008ff */
[----:B---3--:R0:W-:Y:S01]  /*dde0*/  STS.U16 [R24+UR8+0x13d00], R27 ;  /* 0x013d001b18007988 */ /* 0x0081e20008000408 */
[----:B-1----:R-:W-:-:S03]  /*ddf0*/  LEA.HI.X.SX32 R23, R3, R4, 0x1, P0 ;  /* 0x0000000403177211 */ /* 0x002fc600000f0eff */
[----:B0-----:R-:W3:Y:S04]  /*de00*/  LDL.LU R27, [R1+0x358] ;  /* 0x00035800011b7983 */ /* 0x001ee80000300800 */
[----:B----4-:R0:W-:Y:S04]  /*de10*/  STS.U16 [R35+UR8+0x10200], R30 ;  /* 0x0102001e23007988 */ /* 0x0101e80008000408 */
[----:B------:R-:W-:Y:S04]  /*de20*/  STS.U16 [R35+UR8+0x10600], R25 ;  /* 0x0106001923007988 */ /* 0x000fe80008000408 */
[----:B0-----:R-:W4:Y:S04]  /*de30*/  LDL.LU R30, [R1+0x254] ;  /* 0x00025400011e7983 */ /* 0x001f280000300800 */
[----:B------:R-:W-:Y:S04]  /*de40*/  STL [R1+0x198], R22 ;  /* 0x0001981601007387 */ /* 0x000fe80000100800 */
[----:B------:R-:W-:Y:S04]  /*de50*/  STL [R1+0x194], R23 ;  /* 0x0001941701007387 */ /* 0x000fe80000100800 */
[----:B------:R-:W4:Y:S04]  /*de60*/  LDL.LU R41, [R1+0x298] ;  /* 0x0002980001297983 */ /* 0x000f280000300800 */
        /* <DEDUP_REMOVED lines=8> */
[----:B------:R-:W-:Y:S01]  /*def0*/  STL [R1+0x1d8], R24 ;  /* 0x0001d81801007387 */ /* 0x000fe20000100800 */
[----:B0-----:R-:W-:-:S03]  /*df00*/  PRMT R23, RZ, 0x7610, R23 ;  /* 0x00007610ff177816 */ /* 0x001fc60000000017 */
[----:B------:R-:W-:Y:S04]  /*df10*/  STL [R1+0x1d4], R25 ;  /* 0x0001d41901007387 */ /* 0x000fe80000100800 */
[----:B------:R0:W-:Y:S04]  /*df20*/  STS.U16 [R35+UR8+0x10e00], R29 ;  /* 0x010e001d23007988 */ /* 0x0001e80008000408 */
[----:B------:R1:W4:Y:S04]  /*df30*/  @P1 LDG.E.U16 R23, desc[UR24][R24.64] ;  /* 0x0000001818171981 */ /* 0x000328000c1e1500 */
[----:B------:R-:W4:Y:S04]  /*df40*/  LDL.LU R40, [R1+0x2d8] ;  /* 0x0002d80001287983 */ /* 0x000f280000300800 */
[----:B0-----:R-:W4:Y:S01]  /*df50*/  LDL.LU R29, [R1+0x2d4] ;  /* 0x0002d400011d7983 */ /* 0x001f220000300800 */
[----:B-1----:R-:W-:-:S04]  /*df60*/  LEA R24, P0, R3, R5, 0x1 ;  /* 0x0000000503187211 */ /* 0x002fc800078008ff */
[----:B------:R-:W-:Y:S01]  /*df70*/  LEA.HI.X.SX32 R25, R3, R4, 0x1, P0 ;  /* 0x0000000403197211 */ /* 0x000fe200000f0eff */
[----:B------:R-:W-:Y:S04]  /*df80*/  STL [R1+0x218], R24 ;  /* 0x0002181801007387 */ /* 0x000fe80000100800 */
[----:B------:R-:W-:Y:S04]  /*df90*/  STL [R1+0x214], R25 ;  /* 0x0002141901007387 */ /* 0x000fe80000100800 */
[----:B------:R0:W-:Y:S04]  /*dfa0*/  STS.U16 [R35+UR8+0x11200], R33 ;  /* 0x0112002123007988 */ /* 0x0001e80008000408 */
[----:B------:R-:W4:Y:S04]  /*dfb0*/  LDL.LU R39, [R1+0x2e0] ;  /* 0x0002e00001277983 */ /* 0x000f280000300800 */
[----:B0-----:R-:W4:Y:S01]  /*dfc0*/  LDL.LU R33, [R1+0x2a0] ;  /* 0x0002a00001217983 */ /* 0x001f220000300800 */
[----:B------:R-:W-:Y:S01]  /*dfd0*/  IMAD R3, R73, UR6, RZ ;  /* 0x0000000649037c24 */ /* 0x000fe2000f8e02ff */
[----:B------:R-:W-:-:S06]  /*dfe0*/  PRMT R22, RZ, 0x7610, R22 ;  /* 0x00007610ff167816 */ /* 0x000fcc0000000016 */
[----:B------:R0:W4:Y:S02]  /*dff0*/  @P1 LDG.E.U16 R22, desc[UR24][R24.64] ;  /* 0x0000001818161981 */ /* 0x000124000c1e1500 */
[----:B0-----:R-:W-:Y:S02]  /*e000*/  PRMT R25, RZ, 0x7610, R25 ;  /* 0x00007610ff197816 */ /* 0x001fe40000000019 */
[----:B--2---:R0:W-:Y:S02]  /*e010*/  STS.U16 [R35+UR8+0x11600], R26 ;  /* 0x0116001a23007988 */ /* 0x0041e40008000408 */
[----:B0-----:R-:W-:-:S05]  /*e020*/  LEA R26, P0, R3, R5, 0x1 ;  /* 0x00000005031a7211 */ /* 0x001fca00078008ff */
[----:B------:R-:W-:Y:S04]  /*e030*/  STL [R1+0x258], R26 ;  /* 0x0002581a01007387 */ /* 0x000fe80000100800 */
[----:B---3--:R0:W-:Y:S02]  /*e040*/  STS.U16 [R35+UR8+0x11a00], R27 ;  /* 0x011a001b23007988 */ /* 0x0081e40008000408 */
[----:B0-----:R-:W-:-:S05]  /*e050*/  LEA.HI.X.SX32 R27, R3, R4, 0x1, P0 ;  /* 0x00000004031b7211 */ /* 0x001fca00000f0eff */
[----:B------:R-:W-:Y:S04]  /*e060*/  STL [R1+0x254], R27 ;  /* 0x0002541b01007387 */ /* 0x000fe80000100800 */
[----:B------:R-:W2:Y:S01]  /*e070*/  LDL.LU R38, [R1+0x32c] ;  /* 0x00032c0001267983 */ /* 0x000ea20000300800 */
[----:B------:R-:W-:-:S03]  /*e080*/  IMAD R3, R74, UR6, RZ ;  /* 0x000000064a037c24 */ /* 0x000fc6000f8e02ff */
[----:B------:R0:W3:Y:S04]  /*e090*/  @P1 LDG.E.U16 R25, desc[UR24][R26.64] ;  /* 0x000000181a191981 */ /* 0x0000e8000c1e1500 */
[----:B----4-:R1:W-:Y:S04]  /*e0a0*/  STS.U16 [R35+UR8+0x11e00], R30 ;  /* 0x011e001e23007988 */ /* 0x0103e80008000408 */
[----:B-1----:R-:W4:Y:S04]  /*e0b0*/  LDL.LU R30, [R1+0x2b0] ;  /* 0x0002b000011e7983 */ /* 0x002f280000300800 */
[----:B------:R-:W-:Y:S01]  /*e0c0*/  STS.U16 [R35+UR8+0x12200], R41 ;  /* 0x0122002923007988 */ /* 0x000fe20008000408 */
[----:B0-----:R-:W-:-:S03]  /*e0d0*/  LEA R26, P0, R3, R5, 0x1 ;  /* 0x00000005031a7211 */ /* 0x001fc600078008ff */
[----:B------:R0:W-:Y:S04]  /*e0e0*/  STS.U16 [R35+UR8+0x12600], R31 ;  /* 0x0126001f23007988 */ /* 0x0001e80008000408 */
[----:B0-----:R-:W3:Y:S01]  /*e0f0*/  LDL.LU R31, [R1+0x29c] ;  /* 0x00029c00011f7983 */ /* 0x001ee20000300800 */
[----:B------:R-:W-:-:S03]  /*e100*/  LEA.HI.X.SX32 R27, R3, R4, 0x1, P0 ;  /* 0x00000004031b7211 */ /* 0x000fc600000f0eff */
[----:B------:R-:W-:Y:S04]  /*e110*/  STL [R1+0x298], R26 ;  /* 0x0002981a01007387 */ /* 0x000fe80000100800 */
[----:B------:R0:W-:Y:S04]  /*e120*/  STL [R1+0x294], R27 ;  /* 0x0002941b01007387 */ /* 0x0001e80000100800 */
[----:B------:R-:W3:Y:S01]  /*e130*/  LDL.LU R42, [R1+0x330] ;  /* 0x00033000012a7983 */ /* 0x000ee20000300800 */
[----:B------:R-:W-:Y:S01]  /*e140*/  IMAD R3, R67, UR6, RZ ;  /* 0x0000000643037c24 */ /* 0x000fe2000f8e02ff */
[----:B------:R-:W-:-:S02]  /*e150*/  PRMT R24, RZ, 0x7610, R24 ;  /* 0x00007610ff187816 */ /* 0x000fc40000000018 */
[----:B------:R-:W3:Y:S02]  /*e160*/  LDL.LU R41, [R1+0x268] ;  /* 0x0002680001297983 */ /* 0x000ee40000300800 */
[----:B------:R-:W-:Y:S02]  /*e170*/  LEA R28, P0, R3, R5, 0x1 ;  /* 0x00000005031c7211 */ /* 0x000fe400078008ff */
[----:B------:R0:W3:Y:S04]  /*e180*/  @P1 LDG.E.U16 R24, desc[UR24][R26.64] ;  /* 0x000000181a181981 */ /* 0x0000e8000c1e1500 */
[----:B------:R-:W-:Y:S04]  /*e190*/  STS.U16 [R35+UR8+0x12a00], R40 ;  /* 0x012a002823007988 */ /* 0x000fe80008000408 */
[----:B------:R1:W-:Y:S01]  /*e1a0*/  STS.U16 [R35+UR8+0x12e00], R29 ;  /* 0x012e001d23007988 */ /* 0x0003e20008000408 */
[----:B0-----:R-:W-:-:S03]  /*e1b0*/  PRMT R27, RZ, 0x7610, R27 ;  /* 0x00007610ff1b7816 */ /* 0x001fc6000000001b */
[----:B------:R0:W-:Y:S01]  /*e1c0*/  STL [R1+0x2d8], R28 ;  /* 0x0002d81c01007387 */ /* 0x0001e20000100800 */
[----:B-1----:R-:W-:Y:S01]  /*e1d0*/  LEA.HI.X.SX32 R29, R3, R4, 0x1, P0 ;  /* 0x00000004031d7211 */ /* 0x002fe200000f0eff */
[----:B------:R-:W-:-:S04]  /*e1e0*/  IMAD R3, R58, UR6, RZ ;  /* 0x000000063a037c24 */ /* 0x000fc8000f8e02ff */
[----:B------:R0:W3:Y:S04]  /*e1f0*/  @P1 LDG.E.U16 R27, desc[UR24][R28.64] ;  /* 0x000000181c1b1981 */ /* 0x0000e8000c1e1500 */
[----:B------:R1:W-:Y:S04]  /*e200*/  STL [R1+0x2d4], R29 ;  /* 0x0002d41d01007387 */ /* 0x0003e80000100800 */
[----:B------:R-:W-:Y:S01]  /*e210*/  STS.U16 [R35+UR8+0x13200], R39 ;  /* 0x0132002723007988 */ /* 0x000fe20008000408 */
[----:B0-----:R-:W-:-:S03]  /*e220*/  LEA R28, P0, R3, R5, 0x1 ;  /* 0x00000005031c7211 */ /* 0x001fc600078008ff */
[----:B------:R0:W-:Y:S01]  /*e230*/  STS.U16 [R35+UR8+0x13600], R33 ;  /* 0x0136002123007988 */ /* 0x0001e20008000408 */
[----:B-1----:R-:W-:-:S03]  /*e240*/  LEA.HI.X.SX32 R29, R3, R4, 0x1, P0 ;  /* 0x00000004031d7211 */ /* 0x002fc600000f0eff */
[----:B------:R-:W3:Y:S04]  /*e250*/  LDL.LU R40, [R1+0x2ec] ;  /* 0x0002ec0001287983 */ /* 0x000ee80000300800 */
[----:B0-----:R-:W3:Y:S04]  /*e260*/  LDL.LU R33, [R1+0x260] ;  /* 0x0002600001217983 */ /* 0x001ee80000300800 */
[----:B------:R-:W-:Y:S04]  /*e270*/  STL [R1+0x318], R28 ;  /* 0x0003181c01007387 */ /* 0x000fe80000100800 */
[----:B------:R0:W-:Y:S04]  /*e280*/  STL [R1+0x314], R29 ;  /* 0x0003141d01007387 */ /* 0x0001e80000100800 */
[----:B------:R-:W3:Y:S01]  /*e290*/  LDL.LU R39, [R1+0x2a8] ;  /* 0x0002a80001277983 */ /* 0x000ee20000300800 */
[----:B------:R-:W-:Y:S01]  /*e2a0*/  IMAD R3, R51, UR4, RZ ;  /* 0x0000000433037c24 */ /* 0x000fe2000f8e02ff */
[----:B------:R-:W-:Y:S01]  /*e2b0*/  PRMT R26, RZ, 0x7610, R26 ;  /* 0x00007610ff1a7816 */ /* 0x000fe2000000001a */
[----:B------:R-:W1:Y:S01]  /*e2c0*/  LDCU UR4, c[0x0][0x3b0] ;  /* 0x00007600ff0477ac */ /* 0x000e620008000800 */
[----:B------:R-:W-:-:S04]  /*e2d0*/  LOP3.LUT R43, R2, 0x60, RZ, 0x3c, !PT ;  /* 0x00000060022b7812 */ /* 0x000fc800078e3cff */
[----:B------:R0:W3:Y:S02]  /*e2e0*/  @P1 LDG.E.U16 R26, desc[UR24][R28.64] ;  /* 0x000000181c1a1981 */ /* 0x0000e4000c1e1500 */
[----:B0-----:R-:W-:Y:S02]  /*e2f0*/  PRMT R29, RZ, 0x7610, R29 ;  /* 0x00007610ff1d7816 */ /* 0x001fe4000000001d */
[----:B--2---:R0:W-:Y:S04]  /*e300*/  STS.U16 [R35+UR8+0x13a00], R38 ;  /* 0x013a002623007988 */ /* 0x0041e80008000408 */
[----:B0-----:R-:W2:Y:S04]  /*e310*/  LDL.LU R38, [R1+0x2a4] ;  /* 0x0002a40001267983 */ /* 0x001ea80000300800 */
[----:B----4-:R0:W-:Y:S02]  /*e320*/  STS.U16 [R35+UR8+0x13e00], R30 ;  /* 0x013e001e23007988 */ /* 0x0101e40008000408 */
[----:B0-----:R-:W-:-:S05]  /*e330*/  LEA R30, P0, R3, R5, 0x1 ;  /* 0x00000005031e7211 */ /* 0x001fca00078008ff */
[----:B------:R-:W-:Y:S04]  /*e340*/  STL [R1+0x354], R30 ;  /* 0x0003541e01007387 */ /* 0x000fe80000100800 */
[----:B---3--:R0:W-:Y:S02]  /*e350*/  STS.U16 [R43+UR8+0x10300], R31 ;  /* 0x0103001f2b007988 */ /* 0x0081e40008000408 */
[----:B0-----:R-:W-:Y:S01]  /*e360*/  LEA.HI.X.SX32 R31, R3, R4, 0x1, P0 ;  /* 0x00000004031f7211 */ /* 0x001fe200000f0eff */
[----:B------:R-:W-:Y:S01]  /*e370*/  IMAD R3, R49, UR5, RZ ;  /* 0x0000000531037c24 */ /* 0x000fe2000f8e02ff */
[----:B------:R-:W-:Y:S01]  /*e380*/  STS.U16 [R43+UR8+0x10b00], R42 ;  /* 0x010b002a2b007988 */ /* 0x000fe20008000408 */
[----:B------:R-:W0:Y:S03]  /*e390*/  LDCU UR5, c[0x0][0x3b0] ;  /* 0x00007600ff0577ac */ /* 0x000e260008000800 */
[----:B------:R3:W4:Y:S04]  /*e3a0*/  @P1 LDG.E.U16 R29, desc[UR24][R30.64] ;  /* 0x000000181e1d1981 */ /* 0x000728000c1e1500 */
[----:B------:R1:W-:Y:S04]  /*e3b0*/  STL [R1+0x350], R31 ;  /* 0x0003501f01007387 */ /* 0x0003e80000100800 */
[----:B------:R-:W4:Y:S01]  /*e3c0*/  LDL.LU R44, [R1+0x2dc] ;  /* 0x0002dc00012c7983 */ /* 0x000f220000300800 */
[----:B---3--:R-:W-:-:S03]  /*e3d0*/  LEA R30, P0, R3, R5, 0x1 ;  /* 0x00000005031e7211 */ /* 0x008fc600078008ff */
[----:B------:R-:W3:Y:S01]  /*e3e0*/  LDL.LU R35, [R1+0x21c] ;  /* 0x00021c0001237983 */ /* 0x000ee20000300800 */
[----:B-1----:R-:W-:-:S03]  /*e3f0*/  LEA.HI.X.SX32 R31, R3, R4, 0x1, P0 ;  /* 0x00000004031f7211 */ /* 0x002fc600000f0eff */
[----:B------:R-:W-:Y:S04]  /*e400*/  STL [R1+0x384], R30 ;  /* 0x0003841e01007387 */ /* 0x000fe80000100800 */
[----:B------:R-:W-:Y:S04]  /*e410*/  STL [R1+0x380], R31 ;  /* 0x0003801f01007387 */ /* 0x000fe80000100800 */
[----:B------:R-:W3:Y:S01]  /*e420*/  LDL.LU R42, [R1+0x2e4] ;  /* 0x0002e400012a7983 */ /* 0x000ee20000300800 */
[----:B------:R-:W-:Y:S01]  /*e430*/  IMAD R3, R32, UR4, RZ ;  /* 0x0000000420037c24 */ /* 0x000fe2000f8e02ff */
[----:B------:R-:W-:Y:S01]  /*e440*/  PRMT R28, RZ, 0x7610, R28 ;  /* 0x00007610ff1c7816 */ /* 0x000fe2000000001c */
[----:B------:R-:W1:Y:S01]  /*e450*/  LDCU UR4, c[0x0][0x3b0] ;  /* 0x00007600ff0477ac */ /* 0x000e620008000800 */
[----:B------:R0:W-:Y:S02]  /*e460*/  STS.U16 [R43+UR8+0x11300], R41 ;  /* 0x011300292b007988 */ /* 0x0001e40008000408 */
[----:B------:R-:W-:-:S02]  /*e470*/  LEA R32, P0, R3, R5, 0x1 ;  /* 0x0000000503207211 */ /* 0x000fc400078008ff */
[----:B------:R1:W3:Y:S04]  /*e480*/  @P1 LDG.E.U16 R28, desc[UR24][R30.64] ;  /* 0x000000181e1c1981 */ /* 0x0002e8000c1e1500 */
[----:B0-----:R-:W3:Y:S04]  /*e490*/  LDL.LU R41, [R1+0x264] ;  /* 0x0002640001297983 */ /* 0x001ee80000300800 */
[----:B------:R-:W-:Y:S04]  /*e4a0*/  STS.U16 [R43+UR8+0x11b00], R40 ;  /* 0x011b00282b007988 */ /* 0x000fe80008000408 */
[----:B------:R0:W-:Y:S04]  /*e4b0*/  STS.U16 [R43+UR8+0x12300], R33 ;  /* 0x012300212b007988 */ /* 0x0001e80008000408 */
[----:B------:R-:W-:Y:S01]  /*e4c0*/  STL [R1+0x3b4], R32 ;  /* 0x0003b42001007387 */ /* 0x000fe20000100800 */
[----:B0-----:R-:W-:-:S03]  /*e4d0*/  LEA.HI.X.SX32 R33, R3, R4, 0x1, P0 ;  /* 0x0000000403217211 */ /* 0x001fc600000f0eff */
[----:B------:R0:W-:Y:S04]  /*e4e0*/  STS.U16 [R43+UR8+0x12b00], R39 ;  /* 0x012b00272b007988 */ /* 0x0001e80008000408 */
[----:B------:R1:W-:Y:S04]  /*e4f0*/  STL [R1+0x3b0], R33 ;  /* 0x0003b02101007387 */ /* 0x0003e80000100800 */
[----:B------:R-:W3:Y:S04]  /*e500*/  LDL.LU R40, [R1+0x2ac] ;  /* 0x0002ac0001287983 */ /* 0x000ee80000300800 */
[----:B0-----:R-:W3:Y:S01]  /*e510*/  LDL.LU R39, [R1+0x25c] ;  /* 0x00025c0001277983 */ /* 0x001ee20000300800 */
[----:B-1----:R-:W-:Y:S01]  /*e520*/  PRMT R31, RZ, 0x7610, R31 ;  /* 0x00007610ff1f7816 */ /* 0x002fe2000000001f */
[----:B------:R-:W-:Y:S01]  /*e530*/  IMAD R3, R37, UR5, RZ ;  /* 0x0000000525037c24 */ /* 0x000fe2000f8e02ff */
[----:B------:R-:W0:Y:S04]  /*e540*/  LDCU UR5, c[0x0][0x3b0] ;  /* 0x00007600ff0577ac */ /* 0x000e280008000800 */
[----:B------:R1:W3:Y:S02]  /*e550*/  @P1 LDG.E.U16 R31, desc[UR24][R32.64] ;  /* 0x00000018201f1981 */ /* 0x0002e4000c1e1500 */
[----:B-1----:R-:W-:-:S04]  /*e560*/  LEA R32, P0, R3, R5, 0x1 ;  /* 0x0000000503207211 */ /* 0x002fc800078008ff */
[----:B------:R-:W-:Y:S01]  /*e570*/  LEA.HI.X.SX32 R33, R3, R4, 0x1, P0 ;  /* 0x0000000403217211 */ /* 0x000fe200000f0eff */
[----:B------:R-:W-:Y:S04]  /*e580*/  STL [R1+0x3e4], R32 ;  /* 0x0003e42001007387 */ /* 0x000fe80000100800 */
[----:B------:R-:W-:Y:S04]  /*e590*/  STL [R1+0x3e0], R33 ;  /* 0x0003e02101007387 */ /* 0x000fe80000100800 */
[----:B------:R-:W3:Y:S04]  /*e5a0*/  LDL.LU R46, [R1+0x220] ;  /* 0x00022000012e7983 */ /* 0x000ee80000300800 */
[----:B------:R-:W3:Y:S01]  /*e5b0*/  LDL.LU R45, [R1+0x1dc] ;  /* 0x0001dc00012d7983 */ /* 0x000ee20000300800 */
[----:B------:R-:W-:Y:S01]  /*e5c0*/  IMAD R3, R34, UR4, RZ ;  /* 0x0000000422037c24 */ /* 0x000fe2000f8e02ff */
[----:B------:R-:W-:Y:S01]  /*e5d0*/  PRMT R30, RZ, 0x7610, R30 ;  /* 0x00007610ff1e7816 */ /* 0x000fe2000000001e */
[----:B------:R-:W1:Y:S03]  /*e5e0*/  LDCU UR4, c[0x0][0x3b0] ;  /* 0x00007600ff0477ac */ /* 0x000e660008000800 */
[----:B------:R-:W-:-:S02]  /*e5f0*/  LEA R34, P0, R3, R5, 0x1 ;  /* 0x0000000503227211 */ /* 0x000fc400078008ff */
[----:B------:R0:W3:Y:S04]  /*e600*/  @P1 LDG.E.U16 R30, desc[UR24][R32.64] ;  /* 0x00000018201e1981 */ /* 0x0000e8000c1e1500 */
[----:B--2---:R2:W-:Y:S04]  /*e610*/  STS.U16 [R43+UR8+0x13300], R38 ;  /* 0x013300262b007988 */ /* 0x0045e80008000408 */
[----:B--2---:R-:W2:Y:S04]  /*e620*/  LDL.LU R38, [R1+0x4] ;  /* 0x0000040001267983 */ /* 0x004ea80000300800 */
[----:B------:R-:W-:Y:S04]  /*e630*/  STL [R1+0x414], R34 ;  /* 0x0004142201007387 */ /* 0x000fe80000100800 */
[----:B----4-:R-:W-:Y:S04]  /*e640*/  STS.U16 [R43+UR8+0x13b00], R44 ;  /* 0x013b002c2b007988 */ /* 0x010fe80008000408 */
[----:B---3--:R3:W-:Y:S02]  /*e650*/  STS.U16 [R43+UR8+0x10700], R35 ;  /* 0x010700232b007988 */ /* 0x0087e40008000408 */
[----:B---3--:R-:W-:-:S02]  /*e660*/  LEA.HI.X.SX32 R35, R3, R4, 0x1, P0 ;  /* 0x0000000403237211 */ /* 0x008fc400000f0eff */
[----:B------:R3:W-:Y:S04]  /*e670*/  STS.U16 [R43+UR8+0x10f00], R42 ;  /* 0x010f002a2b007988 */ /* 0x0007e80008000408 */
[----:B------:R4:W-:Y:S04]  /*e680*/  STL [R1+0x410], R35 ;  /* 0x0004102301007387 */ /* 0x0009e80000100800 */
[----:B---3--:R-:W3:Y:S01]  /*e690*/  LDL.LU R42, [R1+0x1e0] ;  /* 0x0001e000012a7983 */ /* 0x008ee20000300800 */
[----:B0-----:R-:W-:Y:S01]  /*e6a0*/  PRMT R33, RZ, 0x7610, R33 ;  /* 0x00007610ff217816 */ /* 0x001fe20000000021 */
[----:B------:R-:W-:Y:S01]  /*e6b0*/  IMAD R3, R36, UR5, RZ ;  /* 0x0000000524037c24 */ /* 0x000fe2000f8e02ff */
[----:B------:R-:W-:Y:S01]  /*e6c0*/  PRMT R32, RZ, 0x7610, R32 ;  /* 0x00007610ff207816 */ /* 0x000fe20000000020 */
[----:B------:R-:W-:Y:S01]  /*e6d0*/  STS.U16 [R43+UR8+0x11700], R41 ;  /* 0x011700292b007988 */ /* 0x000fe20008000408 */
[----:B------:R-:W0:Y:S03]  /*e6e0*/  LDCU UR5, c[0x0][0x3b0] ;  /* 0x00007600ff0577ac */ /* 0x000e260008000800 */
[----:B------:R1:W3:Y:S04]  /*e6f0*/  @P1 LDG.E.U16 R33, desc[UR24][R34.64] ;  /* 0x0000001822211981 */ /* 0x0002e8000c1e1500 */
[----:B------:R-:W3:Y:S01]  /*e700*/  LDL.LU R44, [R1+0xdc] ;  /* 0x0000dc00012c7983 */ /* 0x000ee20000300800 */
[----:B-1----:R-:W-:-:S04]  /*e710*/  LEA R34, P0, R3, R5, 0x1 ;  /* 0x0000000503227211 */ /* 0x002fc800078008ff */
[----:B----4-:R-:W-:Y:S01]  /*e720*/  LEA.HI.X.SX32 R35, R3, R4, 0x1, P0 ;  /* 0x0000000403237211 */ /* 0x010fe200000f0eff */
[----:B------:R-:W-:Y:S04]  /*e730*/  STS.U16 [R43+UR8+0x11f00], R40 ;  /* 0x011f00282b007988 */ /* 0x000fe80008000408 */
[----:B------:R1:W-:Y:S04]  /*e740*/  STS.U16 [R43+UR8+0x12700], R39 ;  /* 0x012700272b007988 */ /* 0x0003e80008000408 */
[----:B------:R-:W-:Y:S01]  /*e750*/  STL [R1+0x43c], R34 ;  /* 0x00043c2201007387 */ /* 0x000fe20000100800 */
[----:B------:R-:W-:-:S03]  /*e760*/  IMAD R3, R87, UR6, RZ ;  /* 0x0000000657037c24 */ /* 0x000fc6000f8e02ff */
[----:B------:R4:W3:Y:S01]  /*e770*/  @P1 LDG.E.U16 R32, desc[UR24][R34.64] ;  /* 0x0000001822201981 */ /* 0x0008e2000c1e1500 */
[----:B-1----:R-:W1:Y:S03]  /*e780*/  S2R R39, SR_TID.X ;  /* 0x0000000000277919 */ /* 0x002e660000002100 */
[----:B------:R4:W-:Y:S04]  /*e790*/  STL [R1+0x438], R35 ;  /* 0x0004382301007387 */ /* 0x0009e80000100800 */
[----:B------:R-:W3:Y:S04]  /*e7a0*/  LDL.LU R41, [R1+0xe8] ;  /* 0x0000e80001297983 */ /* 0x000ee80000300800 */
[----:B------:R-:W3:Y:S01]  /*e7b0*/  LDL.LU R40, [R1+0xe0] ;  /* 0x0000e00001287983 */ /* 0x000ee20000300800 */
[----:B----4-:R-:W-:-:S04]  /*e7c0*/  LEA R35, P0, R3, R5, 0x1 ;  /* 0x0000000503237211 */ /* 0x010fc800078008ff */
[----:B------:R-:W-:Y:S01]  /*e7d0*/  LEA.HI.X.SX32 R36, R3, R4, 0x1, P0 ;  /* 0x0000000403247211 */ /* 0x000fe200000f0eff */
[----:B------:R-:W-:Y:S01]  /*e7e0*/  STL [R1+0xd8], R35 ;  /* 0x0000d82301007387 */ /* 0x000fe20000100800 */
[----:B------:R-:W-:-:S03]  /*e7f0*/  PRMT R34, RZ, 0x7610, R34 ;  /* 0x00007610ff227816 */ /* 0x000fc60000000022 */
[----:B------:R4:W-:Y:S01]  /*e800*/  STL [R1+0xd4], R36 ;  /* 0x0000d42401007387 */ /* 0x0009e20000100800 */
[----:B------:R-:W-:-:S03]  /*e810*/  @P1 IMAD.MOV.U32 R37, RZ, RZ, R36 ;  /* 0x000000ffff251224 */ /* 0x000fc600078e0024 */
[----:B------:R0:W-:Y:S04]  /*e820*/  STS.U16 [R43+UR8+0x12f00], R46 ;  /* 0x012f002e2b007988 */ /* 0x0001e80008000408 */
[----:B------:R-:W3:Y:S01]  /*e830*/  LDL.LU R47, [R1+0x120] ;  /* 0x00012000012f7983 */ /* 0x000ee20000300800 */
[----:B----4-:R-:W-:Y:S01]  /*e840*/  @P1 IMAD.MOV.U32 R36, RZ, RZ, R35 ;  /* 0x000000ffff241224 */ /* 0x010fe200078e0023 */
[----:B-1----:R-:W-:Y:S02]  /*e850*/  LOP3.LUT R3, R39, 0x40, RZ, 0xc0, !PT ;  /* 0x0000004027037812 */ /* 0x002fe400078ec0ff */
[----:B------:R-:W-:Y:S04]  /*e860*/  STS.U16 [R43+UR8+0x13700], R45 ;  /* 0x0137002d2b007988 */ /* 0x000fe80008000408 */
[----:B------:R1:W4:Y:S04]  /*e870*/  @P1 LDG.E.U16 R34, desc[UR24][R36.64] ;  /* 0x0000001824221981 */ /* 0x000328000c1e1500 */
[----:B0-----:R-:W4:Y:S01]  /*e880*/  LDL.LU R46, [R1+0xe4] ;  /* 0x0000e400012e7983 */ /* 0x001f220000300800 */
[----:B-1----:R-:W-:Y:S01]  /*e890*/  PRMT R36, RZ, 0x7610, R36 ;  /* 0x00007610ff247816 */ /* 0x002fe20000000024 */
[----:B--2---:R-:W-:-:S02]  /*e8a0*/  IMAD R35, R38, UR6, RZ ;  /* 0x0000000626237c24 */ /* 0x004fc4000f8e02ff */
[----:B------:R-:W-:-:S03]  /*e8b0*/  IMAD.SHL.U32 R38, R39, 0x2, RZ ;  /* 0x0000000227267824 */ /* 0x000fc600078e00ff */
[----:B------:R-:W-:Y:S02]  /*e8c0*/  LEA R37, P0, R35, R5, 0x1 ;  /* 0x0000000523257211 */ /* 0x000fe400078008ff */
[----:B------:R-:W-:-:S05]  /*e8d0*/  LOP3.LUT R38, R38, 0x7e, RZ, 0xc0, !PT ;  /* 0x0000007e26267812 */ /* 0x000fca00078ec0ff */
[----:B------:R-:W-:Y:S01]  /*e8e0*/  IMAD R3, R3, 0x100, R38 ;  /* 0x0000010003037824 */ /* 0x000fe200078e0226 */
[----:B------:R-:W-:Y:S01]  /*e8f0*/  LEA.HI.X.SX32 R38, R35, R4, 0x1, P0 ;  /* 0x0000000423267211 */ /* 0x000fe200000f0eff */
[----:B------:R-:W-:Y:S01]  /*e900*/  STL [R1+0x118], R37 ;  /* 0x0001182501007387 */ /* 0x000fe20000100800 */
[----:B------:R-:W-:-:S03]  /*e910*/  IMAD R35, R62, UR6, RZ ;  /* 0x000000063e237c24 */ /* 0x000fc6000f8e02ff */
[----:B------:R0:W-:Y:S04]  /*e920*/  STL [R1+0x114], R38 ;  /* 0x0001142601007387 */ /* 0x0001e80000100800 */
[----:B------:R-:W2:Y:S01]  /*e930*/  LDL.LU R62, [R1+0x734] ;  /* 0x00073400013e7983 */ /* 0x000ea20000300800 */
[----:B------:R-:W-:Y:S02]  /*e940*/  @P1 IMAD.MOV.U32 R39, RZ, RZ, R38 ;  /* 0x000000ffff271224 */ /* 0x000fe400078e0026 */
[----:B0-----:R-:W-:Y:S01]  /*e950*/  @P1 IMAD.MOV.U32 R38, RZ, RZ, R37 ;  /* 0x000000ffff261224 */ /* 0x001fe200078e0025 */
[----:B------:R-:W-:-:S04]  /*e960*/  LEA R37, P0, R35, R5, 0x1 ;  /* 0x0000000523257211 */ /* 0x000fc800078008ff */
[----:B------:R0:W2:Y:S02]  /*e970*/  @P1 LDG.E.U16 R36, desc[UR24][R38.64] ;  /* 0x0000001826241981 */ /* 0x0000a4000c1e1500 */
[----:B0-----:R-:W-:-:S05]  /*e980*/  LEA.HI.X.SX32 R38, R35, R4, 0x1, P0 ;  /* 0x0000000423267211 */ /* 0x001fca00000f0eff */
[----:B------:R-:W-:Y:S01]  /*e990*/  @P1 IMAD.MOV.U32 R39, RZ, RZ, R38 ;  /* 0x000000ffff271224 */ /* 0x000fe200078e0026 */
[----:B---3--:R0:W-:Y:S04]  /*e9a0*/  STS.U16 [R43+UR8+0x13f00], R42 ;  /* 0x013f002a2b007988 */ /* 0x0081e80008000408 */
[----:B0-----:R-:W3:Y:S04]  /*e9b0*/  LDL.LU R43, [R1+0x128] ;  /* 0x00012800012b7983 */ /* 0x001ee80000300800 */
[----:B------:R-:W2:Y:S04]  /*e9c0*/  LDL.LU R42, [R1+0x11c] ;  /* 0x00011c00012a7983 */ /* 0x000ea80000300800 */
[----:B------:R-:W-:Y:S04]  /*e9d0*/  STL [R1+0x158], R37 ;  /* 0x0001582501007387 */ /* 0x000fe80000100800 */
[----:B------:R0:W-:Y:S02]  /*e9e0*/  STL [R1+0x154], R38 ;  /* 0x0001542601007387 */ /* 0x0001e40000100800 */
[----:B0-----:R-:W-:-:S02]  /*e9f0*/  @P1 IMAD.MOV.U32 R38, RZ, RZ, R37 ;  /* 0x000000ffff261224 */ /* 0x001fc400078e0025 */
[----:B------:R-:W-:Y:S02]  /*ea00*/  IMAD R37, R60, UR6, RZ ;  /* 0x000000063c257c24 */ /* 0x000fe4000f8e02ff */
[----:B------:R-:W3:Y:S04]  /*ea10*/  LDL.LU R60, [R1+0x730] ;  /* 0x00073000013c7983 */ /* 0x000ee80000300800 */
[----:B------:R-:W3:Y:S04]  /*ea20*/  LDL.LU R74, [R1+0x160] ;  /* 0x00016000014a7983 */ /* 0x000ee80000300800 */
[----:B------:R-:W3:Y:S01]  /*ea30*/  LDL.LU R63, [R1+0x124] ;  /* 0x00012400013f7983 */ /* 0x000ee20000300800 */
[----:B------:R-:W-:-:S06]  /*ea40*/  PRMT R35, RZ, 0x7610, R35 ;  /* 0x00007610ff237816 */ /* 0x000fcc0000000023 */
[----:B------:R0:W3:Y:S02]  /*ea50*/  @P1 LDG.E.U16 R35, desc[UR24][R38.64] ;  /* 0x0000001826231981 */ /* 0x0000e4000c1e1500 */
[----:B0-----:R-:W-:Y:S02]  /*ea60*/  LEA R39, P0, R37, R5, 0x1 ;  /* 0x0000000525277211 */ /* 0x001fe400078008ff */
[----:B------:R0:W-:Y:S01]  /*ea70*/  STS.U16 [R3+UR8+0x800], R40 ;  /* 0x0008002803007988 */ /* 0x0001e20008000408 */
[----:B------:R-:W-:-:S03]  /*ea80*/  PRMT R38, RZ, 0x7610, R38 ;  /* 0x00007610ff267816 */ /* 0x000fc60000000026 */
[----:B------:R1:W-:Y:S01]  /*ea90*/  STS.U16 [R3+UR8+0x400], R41 ;  /* 0x0004002903007988 */ /* 0x0003e20008000408 */
[----:B0-----:R-:W-:Y:S01]  /*eaa0*/  LEA.HI.X.SX32 R40, R37, R4, 0x1, P0 ;  /* 0x0000000425287211 */ /* 0x001fe200000f0eff */
[----:B------:R-:W-:Y:S02]  /*eab0*/  IMAD R37, R91, UR6, RZ ;  /* 0x000000065b257c24 */ /* 0x000fe4000f8e02ff */
[----:B------:R-:W-:Y:S02]  /*eac0*/  STL [R1+0x1a0], R39 ;  /* 0x0001a02701007387 */ /* 0x000fe40000100800 */
[----:B-1----:R-:W-:Y:S02]  /*ead0*/  @P1 IMAD.MOV.U32 R41, RZ, RZ, R40 ;  /* 0x000000ffff291224 */ /* 0x002fe400078e0028 */
[----:B------:R0:W-:Y:S04]  /*eae0*/  STL [R1+0x19c], R40 ;  /* 0x00019c2801007387 */ /* 0x0001e80000100800 */
[----:B------:R1:W-:Y:S04]  /*eaf0*/  STS.U16 [R3+UR8], R44 ;  /* 0x0000002c03007988 */ /* 0x0003e80008000408 */
[----:B------:R-:W3:Y:S01]  /*eb00*/  LDL.LU R45, [R1+0x168] ;  /* 0x00016800012d7983 */ /* 0x000ee20000300800 */
[----:B0-----:R-:W-:Y:S01]  /*eb10*/  @P1 IMAD.MOV.U32 R40, RZ, RZ, R39 ;  /* 0x000000ffff281224 */ /* 0x001fe200078e0027 */
[----:B------:R-:W-:-:S02]  /*eb20*/  LEA R39, P0, R37, R5, 0x1 ;  /* 0x0000000525277211 */ /* 0x000fc400078008ff */
[----:B-1----:R-:W3:Y:S04]  /*eb30*/  LDL.LU R44, [R1+0x15c] ;  /* 0x00015c00012c7983 */ /* 0x002ee80000300800 */
[----:B------:R0:W3:Y:S04]  /*eb40*/  @P1 LDG.E.U16 R38, desc[UR24][R40.64] ;  /* 0x0000001828261981 */ /* 0x0000e8000c1e1500 */
[----:B------:R-:W-:Y:S01]  /*eb50*/  STL [R1+0x1e0], R39 ;  /* 0x0001e02701007387 */ /* 0x000fe20000100800 */
[----:B0-----:R-:W-:-:S05]  /*eb60*/  LEA.HI.X.SX32 R40, R37, R4, 0x1, P0 ;  /* 0x0000000425287211 */ /* 0x001fca00000f0eff */
[----:B------:R0:W-:Y:S04]  /*eb70*/  STL [R1+0x1dc], R40 ;  /* 0x0001dc2801007387 */ /* 0x0001e80000100800 */
[----:B------:R-:W3:Y:S04]  /*eb80*/  LDL.LU R73, [R1+0x174] ;  /* 0x0001740001497983 */ /* 0x000ee80000300800 */
[----:B------:R-:W3:Y:S01]  /*eb90*/  LDL.LU R48, [R1+0x164] ;  /* 0x0001640001307983 */ /* 0x000ee20000300800 */
[----:B------:R-:W-:Y:S01]  /*eba0*/  PRMT R37, RZ, 0x7610, R37 ;  /* 0x00007610ff257816 */ /* 0x000fe20000000025 */
[----:B------:R-:W-:-:S02]  /*ebb0*/  @P1 IMAD.MOV.U32 R41, RZ, RZ, R40 ;  /* 0x000000ffff291224 */ /* 0x000fc400078e0028 */
[----:B0-----:R-:W-:Y:S02]  /*ebc0*/  @P1 IMAD.MOV.U32 R40, RZ, RZ, R39 ;  /* 0x000000ffff281224 */ /* 0x001fe400078e0027 */
[----:B------:R-:W-:-:S03]  /*ebd0*/  IMAD R39, R84, UR6, RZ ;  /* 0x0000000654277c24 */ /* 0x000fc6000f8e02ff */
[----:B------:R0:W3:Y:S02]  /*ebe0*/  @P1 LDG.E.U16 R37, desc[UR24][R40.64] ;  /* 0x0000001828251981 */ /* 0x0000e4000c1e1500 */
[----:B0-----:R-:W-:Y:S02]  /*ebf0*/  LEA R41, P0, R39, R5, 0x1 ;  /* 0x0000000527297211 */ /* 0x001fe400078008ff */
[----:B------:R-:W-:-:S03]  /*ec00*/  PRMT R40, RZ, 0x7610, R40 ;  /* 0x00007610ff287816 */ /* 0x000fc60000000028 */
[----:B------:R-:W-:Y:S04]  /*ec10*/  STL [R1+0x220], R41 ;  /* 0x0002202901007387 */ /* 0x000fe80000100800 */
[----:B------:R-:W-:Y:S04]  /*ec20*/  STS.U16 [R3+UR8+0xc00], R47 ;  /* 0x000c002f03007988 */ /* 0x000fe80008000408 */
[----:B----4-:R-:W-:Y:S04]  /*ec30*/  STS.U16 [R3+UR8+0x1000], R46 ;  /* 0x0010002e03007988 */ /* 0x010fe80008000408 */
[----:B--2---:R0:W-:Y:S04]  /*ec40*/  STS.U16 [R3+UR8+0x1800], R42 ;  /* 0x0018002a03007988 */ /* 0x0041e80008000408 */
[----:B---3--:R1:W-:Y:S01]  /*ec50*/  STS.U16 [R3+UR8+0x1400], R43 ;  /* 0x0014002b03007988 */ /* 0x0083e20008000408 */
[----:B0-----:R-:W-:Y:S01]  /*ec60*/  LEA.HI.X.SX32 R42, R39, R4, 0x1, P0 ;  /* 0x00000004272a7211 */ /* 0x001fe200000f0eff */
[----:B------:R-:W-:-:S04]  /*ec70*/  IMAD R39, R79, UR6, RZ ;  /* 0x000000064f277c24 */ /* 0x000fc8000f8e02ff */
[----:B------:R0:W-:Y:S01]  /*ec80*/  STL [R1+0x21c], R42 ;  /* 0x00021c2a01007387 */ /* 0x0001e20000100800 */
[----:B-1----:R-:W-:-:S03]  /*ec90*/  @P1 IMAD.MOV.U32 R43, RZ, RZ, R42 ;  /* 0x000000ffff2b1224 */ /* 0x002fc600078e002a */
[----:B------:R-:W2:Y:S04]  /*eca0*/  LDL.LU R47, [R1+0x178] ;  /* 0x00017800012f7983 */ /* 0x000ea80000300800 */
[----:B------:R-:W3:Y:S01]  /*ecb0*/  LDL.LU R46, [R1+0x16c] ;  /* 0x00016c00012e7983 */ /* 0x000ee20000300800 */
[----:B0-----:R-:W-:Y:S01]  /*ecc0*/  @P1 IMAD.MOV.U32 R42, RZ, RZ, R41 ;  /* 0x000000ffff2a1224 */ /* 0x001fe200078e0029 */
[----:B------:R-:W-:-:S04]  /*ecd0*/  LEA R41, P0, R39, R5, 0x1 ;  /* 0x0000000527297211 */ /* 0x000fc800078008ff */
[----:B------:R0:W4:Y:S04]  /*ece0*/  @P1 LDG.E.U16 R40, desc[UR24][R42.64] ;  /* 0x000000182a281981 */ /* 0x000128000c1e1500 */
[----:B------:R-:W-:Y:S01]  /*ecf0*/  STL [R1+0x260], R41 ;  /* 0x0002602901007387 */ /* 0x000fe20000100800 */
[----:B0-----:R-:W-:-:S03]  /*ed00*/  LEA.HI.X.SX32 R42, R39, R4, 0x1, P0 ;  /* 0x00000004272a7211 */ /* 0x001fc600000f0eff */
[----:B------:R0:W-:Y:S04]  /*ed10*/  STS.U16 [R3+UR8+0x1c00], R74 ;  /* 0x001c004a03007988 */ /* 0x0001e80008000408 */
[----:B------:R-:W-:Y:S04]  /*ed20*/  STL [R1+0x25c], R42 ;  /* 0x00025c2a01007387 */ /* 0x000fe80000100800 */
[----:B------:R-:W4:Y:S04]  /*ed30*/  LDL.LU R49, [R1+0x1ac] ;  /* 0x0001ac0001317983 */ /* 0x000f280000300800 */
[----:B------:R1:W-:Y:S04]  /*ed40*/  STS.U16 [R3+UR8+0x2000], R63 ;  /* 0x0020003f03007988 */ /* 0x0003e80008000408 */
[----:B0-----:R-:W4:Y:S04]  /*ed50*/  LDL.LU R74, [R1+0x1b4] ;  /* 0x0001b400014a7983 */ /* 0x001f280000300800 */
[----:B-1----:R-:W4:Y:S01]  /*ed60*/  LDL.LU R63, [R1+0x1a4] ;  /* 0x0001a400013f7983 */ /* 0x002f220000300800 */
[----:B------:R-:W-:Y:S01]  /*ed70*/  PRMT R39, RZ, 0x7610, R39 ;  /* 0x00007610ff277816 */ /* 0x000fe20000000027 */
[----:B------:R-:W-:-:S02]  /*ed80*/  @P1 IMAD.MOV.U32 R43, RZ, RZ, R42 ;  /* 0x000000ffff2b1224 */ /* 0x000fc400078e002a */
[----:B------:R-:W-:Y:S02]  /*ed90*/  @P1 IMAD.MOV.U32 R42, RZ, RZ, R41 ;  /* 0x000000ffff2a1224 */ /* 0x000fe400078e0029 */
[----:B------:R-:W-:-:S03]  /*eda0*/  IMAD R41, R72, UR6, RZ ;  /* 0x0000000648297c24 */ /* 0x000fc6000f8e02ff */
[----:B------:R0:W4:Y:S04]  /*edb0*/  @P1 LDG.E.U16 R39, desc[UR24][R42.64] ;  /* 0x000000182a271981 */ /* 0x000128000c1e1500 */
[----:B------:R1:W-:Y:S01]  /*edc0*/  STS.U16 [R3+UR8+0x2800], R44 ;  /* 0x0028002c03007988 */ /* 0x0003e20008000408 */
[----:B0-----:R-:W-:-:S03]  /*edd0*/  LEA R43, P0, R41, R5, 0x1 ;  /* 0x00000005292b7211 */ /* 0x001fc600078008ff */
[----:B------:R0:W-:Y:S01]  /*ede0*/  STS.U16 [R3+UR8+0x2400], R45 ;  /* 0x0024002d03007988 */ /* 0x0001e20008000408 */
[----:B------:R-:W-:Y:S02]  /*edf0*/  PRMT R42, RZ, 0x7610, R42 ;  /* 0x00007610ff2a7816 */ /* 0x000fe4000000002a */
[----:B-1----:R-:W-:Y:S01]  /*ee00*/  LEA.HI.X.SX32 R44, R41, R4, 0x1, P0 ;  /* 0x00000004292c7211 */ /* 0x002fe200000f0eff */
[----:B------:R-:W-:Y:S01]  /*ee10*/  IMAD R41, R66, UR6, RZ ;  /* 0x0000000642297c24 */ /* 0x000fe2000f8e02ff */
[----:B------:R-:W-:Y:S03]  /*ee20*/  STL [R1+0x2a0], R43 ;  /* 0x0002a02b01007387 */ /* 0x000fe60000100800 */
[----:B0-----:R-:W-:Y:S01]  /*ee30*/  @P1 IMAD.MOV.U32 R45, RZ, RZ, R44 ;  /* 0x000000ffff2d1224 */ /* 0x001fe200078e002c */
[----:B------:R0:W-:Y:S04]  /*ee40*/  STL [R1+0x29c], R44 ;  /* 0x00029c2c01007387 */ /* 0x0001e80000100800 */
[----:B------:R-:W4:Y:S01]  /*ee50*/  LDL.LU R51, [R1+0x1e8] ;  /* 0x0001e80001337983 */ /* 0x000f220000300800 */
[----:B0-----:R-:W-:Y:S01]  /*ee60*/  @P1 IMAD.MOV.U32 R44, RZ, RZ, R43 ;  /* 0x000000ffff2c1224 */ /* 0x001fe200078e002b */
[----:B------:R-:W-:-:S02]  /*ee70*/  LEA R43, P0, R41, R5, 0x1 ;  /* 0x00000005292b7211 */ /* 0x000fc400078008ff */
[----:B------:R0:W-:Y:S04]  /*ee80*/  STS.U16 [R3+UR8+0x3000], R48 ;  /* 0x0030003003007988 */ /* 0x0001e80008000408 */
[----:B------:R1:W4:Y:S04]  /*ee90*/  @P1 LDG.E.U16 R42, desc[UR24][R44.64] ;  /* 0x000000182c2a1981 */ /* 0x000328000c1e1500 */
[----:B0-----:R-:W4:Y:S01]  /*eea0*/  LDL.LU R48, [R1+0x1b0] ;  /* 0x0001b00001307983 */ /* 0x001f220000300800 */
[----:B-1----:R-:W-:-:S03]  /*eeb0*/  LEA.HI.X.SX32 R44, R41, R4, 0x1, P0 ;  /* 0x00000004292c7211 */ /* 0x002fc600000f0eff */
[----:B------:R-:W-:Y:S04]  /*eec0*/  STL [R1+0x2e0], R43 ;  /* 0x0002e02b01007387 */ /* 0x000fe80000100800 */
[----:B------:R-:W-:Y:S04]  /*eed0*/  STL [R1+0x2dc], R44 ;  /* 0x0002dc2c01007387 */ /* 0x000fe80000100800 */
[----:B------:R0:W-:Y:S04]  /*eee0*/  STS.U16 [R3+UR8+0x2c00], R73 ;  /* 0x002c004903007988 */ /* 0x0001e80008000408 */
[----:B------:R-:W4:Y:S04]  /*eef0*/  LDL.LU R67, [R1+0x1f8] ;  /* 0x0001f80001437983 */ /* 0x000f280000300800 */
[----:B0-----:R-:W4:Y:S01]  /*ef00*/  LDL.LU R73, [R1+0x1e4] ;  /* 0x0001e40001497983 */ /* 0x001f220000300800 */
[----:B------:R-:W-:Y:S01]  /*ef10*/  PRMT R41, RZ, 0x7610, R41 ;  /* 0x00007610ff297816 */ /* 0x000fe20000000029 */
[----:B------:R-:W-:-:S02]  /*ef20*/  @P1 IMAD.MOV.U32 R45, RZ, RZ, R44 ;  /* 0x000000ffff2d1224 */ /* 0x000fc400078e002c */
[----:B------:R-:W-:Y:S02]  /*ef30*/  @P1 IMAD.MOV.U32 R44, RZ, RZ, R43 ;  /* 0x000000ffff2c1224 */ /* 0x000fe400078e002b */
[----:B------:R-:W-:-:S03]  /*ef40*/  IMAD R43, R57, UR6, RZ ;  /* 0x00000006392b7c24 */ /* 0x000fc6000f8e02ff */
[----:B------:R0:W4:Y:S01]  /*ef50*/  @P1 LDG.E.U16 R41, desc[UR24][R44.64] ;  /* 0x000000182c291981 */ /* 0x000122000c1e1500 */
[----:B------:R-:W-:Y:S02]  /*ef60*/  LOP3.LUT R66, R3, 0x10, RZ, 0x3c, !PT ;  /* 0x0000001003427812 */ /* 0x000fe400078e3cff */
[----:B0-----:R-:W-:-:S05]  /*ef70*/  LEA R45, P0, R43, R5, 0x1 ;  /* 0x000000052b2d7211 */ /* 0x001fca00078008ff */
[----:B------:R-:W-:Y:S04]  /*ef80*/  STL [R1+0x320], R45 ;  /* 0x0003202d01007387 */ /* 0x000fe80000100800 */
[----:B---3--:R0:W-:Y:S04]  /*ef90*/  STS.U16 [R3+UR8+0x3800], R46 ;  /* 0x0038002e03007988 */ /* 0x0081e80008000408 */
[----:B--2---:R-:W-:Y:S01]  /*efa0*/  STS.U16 [R3+UR8+0x3400], R47 ;  /* 0x0034002f03007988 */ /* 0x004fe20008000408 */
[----:B0-----:R-:W-:-:S05]  /*efb0*/  LEA.HI.X.SX32 R46, R43, R4, 0x1, P0 ;  /* 0x000000042b2e7211 */ /* 0x001fca00000f0eff */
[----:B------:R-:W-:Y:S04]  /*efc0*/  STL [R1+0x31c], R46 ;  /* 0x00031c2e01007387 */ /* 0x000fe80000100800 */
[----:B----4-:R-:W-:Y:S04]  /*efd0*/  STS.U16 [R3+UR8+0x3c00], R49 ;  /* 0x003c003103007988 */ /* 0x010fe80008000408 */
[----:B------:R0:W-:Y:S04]  /*efe0*/  STS.U16 [R66+UR8+0x80], R74 ;  /* 0x0000804a42007988 */ /* 0x0001e80008000408 */
[----:B------:R1:W-:Y:S04]  /*eff0*/  STS.U16 [R66+UR8+0x480], R63 ;  /* 0x0004803f42007988 */ /* 0x0003e80008000408 */
[----:B0-----:R-:W2:Y:S04]  /*f000*/  LDL.LU R74, [R1+0x224] ;  /* 0x00022400014a7983 */ /* 0x001ea80000300800 */
[----:B-1----:R-:W3:Y:S01]  /*f010*/  LDL.LU R63, [R1+0x1f4] ;  /* 0x0001f400013f7983 */ /* 0x002ee20000300800 */
[----:B------:R-:W-:Y:S01]  /*f020*/  IMAD R43, R59, UR4, RZ ;  /* 0x000000043b2b7c24 */ /* 0x000fe2000f8e02ff */
[----:B------:R-:W-:Y:S01]  /*f030*/  PRMT R44, RZ, 0x7610, R44 ;  /* 0x00007610ff2c7816 */ /* 0x000fe2000000002c */
[----:B------:R-:W-:Y:S01]  /*f040*/  @P1 IMAD.MOV.U32 R47, RZ, RZ, R46 ;  /* 0x000000ffff2f1224 */ /* 0x000fe200078e002e */
[----:B------:R-:W0:Y:S01]  /*f050*/  LDCU UR4, c[0x0][0x3b0] ;  /* 0x00007600ff0477ac */ /* 0x000e220008000800 */
[----:B------:R-:W-:Y:S01]  /*f060*/  @P1 IMAD.MOV.U32 R46, RZ, RZ, R45 ;  /* 0x000000ffff2e1224 */ /* 0x000fe200078e002d */
[----:B------:R-:W-:-:S04]  /*f070*/  LEA R45, P0, R43, R5, 0x1 ;  /* 0x000000052b2d7211 */ /* 0x000fc800078008ff */
[----:B------:R1:W4:Y:S04]  /*f080*/  @P1 LDG.E.U16 R44, desc[UR24][R46.64] ;  /* 0x000000182e2c1981 */ /* 0x000328000c1e1500 */
[----:B------:R-:W-:Y:S01]  /*f090*/  STL [R1+0x35c], R45 ;  /* 0x00035c2d01007387 */ /* 0x000fe20000100800 */
[----:B-1----:R-:W-:Y:S02]  /*f0a0*/  LEA.HI.X.SX32 R46, R43, R4, 0x1, P0 ;  /* 0x000000042b2e7211 */ /* 0x002fe400000f0eff */
[----:B------:R-:W-:-:S03]  /*f0b0*/  PRMT R43, RZ, 0x7610, R43 ;  /* 0x00007610ff2b7816 */ /* 0x000fc6000000002b */
[----:B------:R1:W-:Y:S01]  /*f0c0*/  STL [R1+0x358], R46 ;  /* 0x0003582e01007387 */ /* 0x0003e20000100800 */
[----:B------:R-:W-:-:S03]  /*f0d0*/  @P1 IMAD.MOV.U32 R47, RZ, RZ, R46 ;  /* 0x000000ffff2f1224 */ /* 0x000fc600078e002e */
[----:B------:R-:W-:Y:S04]  /*f0e0*/  STS.U16 [R66+UR8+0x880], R51 ;  /* 0x0008803342007988 */ /* 0x000fe80008000408 */
[----:B------:R-:W4:Y:S01]  /*f0f0*/  LDL.LU R72, [R1+0x228] ;  /* 0x0002280001487983 */ /* 0x000f220000300800 */
[----:B-1----:R-:W-:Y:S02]  /*f100*/  @P1 IMAD.MOV.U32 R46, RZ, RZ, R45 ;  /* 0x000000ffff2e1224 */ /* 0x002fe400078e002d */
[----:B------:R-:W-:Y:S01]  /*f110*/  IMAD R45, R56, UR5, RZ ;  /* 0x00000005382d7c24 */ /* 0x000fe2000f8e02ff */
[----:B------:R-:W4:Y:S01]  /*f120*/  LDL.LU R79, [R1+0x1f0] ;  /* 0x0001f000014f7983 */ /* 0x000f220000300800 */
[----:B------:R-:W1:Y:S03]  /*f130*/  LDCU UR5, c[0x0][0x3b0] ;  /* 0x00007600ff0577ac */ /* 0x000e660008000800 */
[----:B------:R0:W4:Y:S04]  /*f140*/  @P1 LDG.E.U16 R43, desc[UR24][R46.64] ;  /* 0x000000182e2b1981 */ /* 0x000128000c1e1500 */
[----:B------:R1:W-:Y:S01]  /*f150*/  STS.U16 [R66+UR8+0xc80], R48 ;  /* 0x000c803042007988 */ /* 0x0003e20008000408 */
[----:B0-----:R-:W-:-:S04]  /*f160*/  LEA R47, P0, R45, R5, 0x1 ;  /* 0x000000052d2f7211 */ /* 0x001fc800078008ff */
[----:B-1----:R-:W-:Y:S01]  /*f170*/  LEA.HI.X.SX32 R48, R45, R4, 0x1, P0 ;  /* 0x000000042d307211 */ /* 0x002fe200000f0eff */
[----:B------:R-:W-:Y:S04]  /*f180*/  STL [R1+0x38c], R47 ;  /* 0x00038c2f01007387 */ /* 0x000fe80000100800 */
[----:B------:R-:W-:Y:S04]  /*f190*/  STL [R1+0x388], R48 ;  /* 0x0003883001007387 */ /* 0x000fe80000100800 */
[----:B------:R-:W-:Y:S04]  /*f1a0*/  STS.U16 [R66+UR8+0x1080], R67 ;  /* 0x0010804342007988 */ /* 0x000fe80008000408 */
[----:B------:R0:W-:Y:S04]  /*f1b0*/  STS.U16 [R66+UR8+0x1480], R73 ;  /* 0x0014804942007988 */ /* 0x0001e80008000408 */
[----:B------:R-:W4:Y:S04]  /*f1c0*/  LDL.LU R84, [R1+0x1ec] ;  /* 0x0001ec0001547983 */ /* 0x000f280000300800 */
[----:B0-----:R-:W4:Y:S01]  /*f1d0*/  LDL.LU R73, [R1+0x1b8] ;  /* 0x0001b80001497983 */ /* 0x001f220000300800 */
        /* <DEDUP_REMOVED lines=8> */
[----:B-1----:R-:W-:-:S05]  /*f260*/  LEA.HI.X.SX32 R48, R45, R4, 0x1, P0 ;  /* 0x000000042d307211 */ /* 0x002fca00000f0eff */
[----:B------:R-:W-:Y:S04]  /*f270*/  STL [R1+0x3b8], R48 ;  /* 0x0003b83001007387 */ /* 0x000fe80000100800 */
[----:B------:R-:W4:Y:S04]  /*f280*/  LDL.LU R91, [R1+0x1a8] ;  /* 0x0001a800015b7983 */ /* 0x000f280000300800 */
[----:B------:R-:W4:Y:S04]  /*f290*/  LDL.LU R87, [R1+0x170] ;  /* 0x0001700001577983 */ /* 0x000f280000300800 */
[----:B------:R-:W4:Y:S04]  /*f2a0*/  LDL.LU R67, [R1+0x130] ;  /* 0x0001300001437983 */ /* 0x000f280000300800 */
[----:B--2---:R-:W-:Y:S04]  /*f2b0*/  STS.U16 [R66+UR8+0x1880], R74 ;  /* 0x0018804a42007988 */ /* 0x004fe80008000408 */
[----:B---3--:R1:W-:Y:S04]  /*f2c0*/  STS.U16 [R66+UR8+0x1c80], R63 ;  /* 0x001c803f42007988 */ /* 0x0083e80008000408 */
[----:B-1----:R-:W2:Y:S01]  /*f2d0*/  LDL.LU R63, [R1+0x12c] ;  /* 0x00012c00013f7983 */ /* 0x002ea20000300800 */
[----:B------:R-:W-:Y:S01]  /*f2e0*/  PRMT R45, RZ, 0x7610, R45 ;  /* 0x00007610ff2d7816 */ /* 0x000fe2000000002d */
[----:B------:R-:W-:-:S02]  /*f2f0*/  @P1 IMAD.MOV.U32 R49, RZ, RZ, R48 ;  /* 0x000000ffff311224 */ /* 0x000fc400078e0030 */
[----:B------:R-:W-:Y:S02]  /*f300*/  @P1 IMAD.MOV.U32 R48, RZ, RZ, R47 ;  /* 0x000000ffff301224 */ /* 0x000fe400078e002f */
[----:B------:R-:W-:Y:S01]  /*f310*/  IMAD R47, R50, UR5, RZ ;  /* 0x00000005322f7c24 */ /* 0x000fe2000f8e02ff */
[----:B------:R-:W1:Y:S02]  /*f320*/  LDCU UR5, c[0x0][0x3b0] ;  /* 0x00007600ff0577ac */ /* 0x000e640008000800 */
[----:B------:R3:W2:Y:S02]  /*f330*/  @P1 LDG.E.U16 R45, desc[UR24][R48.64] ;  /* 0x00000018302d1981 */ /* 0x0006a4000c1e1500 */
[----:B---3--:R-:W-:-:S04]  /*f340*/  LEA R49, P0, R47, R5, 0x1 ;  /* 0x000000052f317211 */ /* 0x008fc800078008ff */
[----:B------:R-:W-:Y:S01]  /*f350*/  LEA.HI.X.SX32 R50, R47, R4, 0x1, P0 ;  /* 0x000000042f327211 */ /* 0x000fe200000f0eff */
[----:B0-----:R-:W-:Y:S01]  /*f360*/  IMAD R47, R53, UR4, RZ ;  /* 0x00000004352f7c24 */ /* 0x001fe2000f8e02ff */
[----:B------:R-:W-:Y:S01]  /*f370*/  STL [R1+0x3ec], R49 ;  /* 0x0003ec3101007387 */ /* 0x000fe20000100800 */
[----:B------:R-:W-:Y:S01]  /*f380*/  PRMT R48, RZ, 0x7610, R48 ;  /* 0x00007610ff307816 */ /* 0x000fe20000000030 */
[----:B------:R-:W0:Y:S01]  /*f390*/  LDCU UR4, c[0x0][0x3b0] ;  /* 0x00007600ff0477ac */ /* 0x000e220008000800 */
[----:B------:R-:W-:Y:S01]  /*f3a0*/  @P1 IMAD.MOV.U32 R51, RZ, RZ, R50 ;  /* 0x000000ffff331224 */ /* 0x000fe200078e0032 */
[----:B------:R3:W-:Y:S04]  /*f3b0*/  STL [R1+0x3e8], R50 ;  /* 0x0003e83201007387 */ /* 0x0007e80000100800 */
[----:B------:R-:W2:Y:S01]  /*f3c0*/  LDL.LU R74, [R1+0xec] ;  /* 0x0000ec00014a7983 */ /* 0x000ea20000300800 */
[----:B---3--:R-:W-:Y:S01]  /*f3d0*/  @P1 IMAD.MOV.U32 R50, RZ, RZ, R49 ;  /* 0x000000ffff321224 */ /* 0x008fe200078e0031 */
[----:B------:R-:W-:-:S04]  /*f3e0*/  LEA R49, P0, R47, R5, 0x1 ;  /* 0x000000052f317211 */ /* 0x000fc800078008ff */
[----:B------:R3:W2:Y:S04]  /*f3f0*/  @P1 LDG.E.U16 R48, desc[UR24][R50.64] ;  /* 0x0000001832301981 */ /* 0x0006a8000c1e1500 */
[----:B------:R-:W-:Y:S01]  /*f400*/  STL [R1+0x41c], R49 ;  /* 0x00041c3101007387 */ /* 0x000fe20000100800 */
[----:B---3--:R-:W-:Y:S02]  /*f410*/  LEA.HI.X.SX32 R50, R47, R4, 0x1, P0 ;  /* 0x000000042f327211 */ /* 0x008fe400000f0eff */
[----:B------:R-:W-:-:S03]  /*f420*/  PRMT R47, RZ, 0x7610, R47 ;  /* 0x00007610ff2f7816 */ /* 0x000fc6000000002f */
[----:B------:R3:W-:Y:S01]  /*f430*/  STL [R1+0x418], R50 ;  /* 0x0004183201007387 */ /* 0x0007e20000100800 */
[----:B------:R-:W-:Y:S02]  /*f440*/  @P1 IMAD.MOV.U32 R51, RZ, RZ, R50 ;  /* 0x000000ffff331224 */ /* 0x000fe400078e0032 */
[----:B---3--:R-:W-:Y:S02]  /*f450*/  @P1 IMAD.MOV.U32 R50, RZ, RZ, R49 ;  /* 0x000000ffff321224 */ /* 0x008fe400078e0031 */
[----:B-1----:R-:W-:-:S03]  /*f460*/  IMAD R49, R52, UR5, RZ ;  /* 0x0000000534317c24 */ /* 0x002fc6000f8e02ff */
[----:B------:R1:W3:Y:S04]  /*f470*/  @P1 LDG.E.U16 R47, desc[UR24][R50.64] ;  /* 0x00000018322f1981 */ /* 0x0002e8000c1e1500 */
[----:B----4-:R-:W-:Y:S01]  /*f480*/  STS.U16 [R66+UR8+0x2080], R72 ;  /* 0x0020804842007988 */ /* 0x010fe20008000408 */
[----:B------:R-:W-:Y:S01]  /*f490*/  PRMT R53, RZ, 0x7610, R53 ;  /* 0x00007610ff357816 */ /* 0x000fe20000000035 */
[----:B------:R-:W4:Y:S01]  /*f4a0*/  LDCU UR5, c[0x0][0x3b0] ;  /* 0x00007600ff0577ac */ /* 0x000f220008000800 */
[C---:B-1----:R-:W-:Y:S01]  /*f4b0*/  LEA R50, P0, R49.reuse, R5, 0x1 ;  /* 0x0000000531327211 */ /* 0x042fe200078008ff */
[----:B------:R-:W-:Y:S03]  /*f4c0*/  STS.U16 [R66+UR8+0x2480], R79 ;  /* 0x0024804f42007988 */ /* 0x000fe60008000408 */
[----:B------:R-:W-:-:S02]  /*f4d0*/  LEA.HI.X.SX32 R51, R49, R4, 0x1, P0 ;  /* 0x0000000431337211 */ /* 0x000fc400000f0eff */
[----:B------:R-:W-:Y:S01]  /*f4e0*/  PRMT R49, RZ, 0x7610, R49 ;  /* 0x00007610ff317816 */ /* 0x000fe20000000031 */
[----:B------:R-:W-:Y:S04]  /*f4f0*/  STS.U16 [R66+UR8+0x2880], R84 ;  /* 0x0028805442007988 */ /* 0x000fe80008000408 */
[----:B------:R1:W-:Y:S04]  /*f500*/  STS.U16 [R66+UR8+0x2c80], R73 ;  /* 0x002c804942007988 */ /* 0x0003e80008000408 */
[----:B------:R0:W3:Y:S04]  /*f510*/  @P1 LDG.E.U16 R49, desc[UR24][R50.64] ;  /* 0x0000001832311981 */ /* 0x0000e8000c1e1500 */
[----:B-1----:R-:W3:Y:S04]  /*f520*/  LDL.LU R73, [R1+0xc] ;  /* 0x00000c0001497983 */ /* 0x002ee80000300800 */
[----:B------:R0:W-:Y:S04]  /*f530*/  STL [R1+0x444], R50 ;  /* 0x0004443201007387 */ /* 0x0001e80000100800 */
[----:B------:R1:W-:Y:S01]  /*f540*/  STL [R1+0x440], R51 ;  /* 0x0004403301007387 */ /* 0x0003e20000100800 */
[----:B0-----:R-:W-:-:S03]  /*f550*/  IMAD R50, R60, UR6, RZ ;  /* 0x000000063c327c24 */ /* 0x001fc6000f8e02ff */
[----:B------:R-:W4:Y:S02]  /*f560*/  LDL.LU R60, [R1+0x72c] ;  /* 0x00072c00013c7983 */ /* 0x000f240000300800 */
[----:B-1----:R-:W-:-:S04]  /*f570*/  LEA R51, P0, R50, R5, 0x1 ;  /* 0x0000000532337211 */ /* 0x002fc800078008ff */
[----:B------:R-:W-:Y:S01]  /*f580*/  LEA.HI.X.SX32 R72, R50, R4, 0x1, P0 ;  /* 0x0000000432487211 */ /* 0x000fe200000f0eff */
[----:B------:R0:W-:Y:S01]  /*f590*/  STL [R1+0xe0], R51 ;  /* 0x0000e03301007387 */ /* 0x0001e20000100800 */
[----:B------:R-:W-:-:S03]  /*f5a0*/  @P1 IMAD.MOV.U32 R50, RZ, RZ, R51 ;  /* 0x000000ffff321224 */ /* 0x000fc600078e0033 */
[----:B0-----:R-:W-:-:S05]  /*f5b0*/  @P1 IMAD.MOV.U32 R51, RZ, RZ, R72 ;  /* 0x000000ffff331224 */ /* 0x001fca00078e0048 */
[----:B------:R0:W4:Y:S04]  /*f5c0*/  @P1 LDG.E.U16 R53, desc[UR24][R50.64] ;  /* 0x0000001832351981 */ /* 0x000128000c1e1500 */
[----:B------:R-:W-:Y:S01]  /*f5d0*/  STS.U16 [R66+UR8+0x3080], R91 ;  /* 0x0030805b42007988 */ /* 0x000fe20008000408 */
[----:B0-----:R-:W-:-:S03]  /*f5e0*/  IMAD R50, R62, UR6, RZ ;  /* 0x000000063e327c24 */ /* 0x001fc6000f8e02ff */
[----:B------:R-:W-:Y:S02]  /*f5f0*/  STS.U16 [R66+UR8+0x3480], R87 ;  /* 0x0034805742007988 */ /* 0x000fe40008000408 */
[----:B------:R-:W-:Y:S02]  /*f600*/  LEA R51, P0, R50, R5, 0x1 ;  /* 0x0000000532337211 */ /* 0x000fe400078008ff */
[----:B------:R-:W-:Y:S01]  /*f610*/  STS.U16 [R66+UR8+0x3880], R67 ;  /* 0x0038804342007988 */ /* 0x000fe20008000408 */
[----:B------:R-:W-:-:S03]  /*f620*/  PRMT R52, RZ, 0x7610, R52 ;  /* 0x00007610ff347816 */ /* 0x000fc60000000034 */
[----:B------:R-:W-:Y:S04]  /*f630*/  STL [R1+0xdc], R72 ;  /* 0x0000dc4801007387 */ /* 0x000fe80000100800 */
[----:B------:R-:W4:Y:S04]  /*f640*/  LDL.LU R62, [R1+0x728] ;  /* 0x00072800013e7983 */ /* 0x000f280000300800 */
[----:B------:R-:W-:Y:S04]  /*f650*/  STL [R1+0x120], R51 ;  /* 0x0001203301007387 */ /* 0x000fe80000100800 */
[----:B--2---:R0:W-:Y:S02]  /*f660*/  STS.U16 [R66+UR8+0x3c80], R63 ;  /* 0x003c803f42007988 */ /* 0x0041e40008000408 */
[----:B0-----:R-:W-:Y:S01]  /*f670*/  LEA.HI.X.SX32 R66, R50, R4, 0x1, P0 ;  /* 0x0000000432427211 */ /* 0x001fe200000f0eff */
[----:B------:R-:W-:-:S04]  /*f680*/  @P1 IMAD.MOV.U32 R50, RZ, RZ, R51 ;  /* 0x000000ffff321224 */ /* 0x000fc800078e0033 */
[----:B------:R-:W-:Y:S01]  /*f690*/  @P1 IMAD.MOV.U32 R51, RZ, RZ, R66 ;  /* 0x000000ffff331224 */ /* 0x000fe200078e0042 */
[----:B------:R0:W-:Y:S04]  /*f6a0*/  STL [R1+0x11c], R66 ;  /* 0x00011c4201007387 */ /* 0x0001e80000100800 */
[----:B------:R1:W2:Y:S02]  /*f6b0*/  @P1 LDG.E.U16 R52, desc[UR24][R50.64] ;  /* 0x0000001832341981 */ /* 0x0002a4000c1e1500 */
[----:B-1----:R-:W-:Y:S02]  /*f6c0*/  IMAD R50, R55, UR6, RZ ;  /* 0x0000000637327c24 */ /* 0x002fe4000f8e02ff */
[----:B------:R-:W2:Y:S03]  /*f6d0*/  LDL.LU R55, [R1+0x724] ;  /* 0x0007240001377983 */ /* 0x000ea60000300800 */
[----:B------:R-:W-:-:S04]  /*f6e0*/  LEA R51, P0, R50, R5, 0x1 ;  /* 0x0000000532337211 */ /* 0x000fc800078008ff */
[----:B0-----:R-:W-:Y:S01]  /*f6f0*/  LEA.HI.X.SX32 R66, R50, R4, 0x1, P0 ;  /* 0x0000000432427211 */ /* 0x001fe200000f0eff */
[----:B------:R0:W-:Y:S01]  /*f700*/  STL [R1+0x160], R51 ;  /* 0x0001603301007387 */ /* 0x0001e20000100800 */
[----:B------:R-:W-:Y:S01]  /*f710*/  PRMT R59, RZ, 0x7610, R59 ;  /* 0x00007610ff3b7816 */ /* 0x000fe2000000003b */
[----:B------:R-:W-:Y:S01]  /*f720*/  @P1 IMAD.MOV.U32 R50, RZ, RZ, R51 ;  /* 0x000000ffff321224 */ /* 0x000fe200078e0033 */
[----:B------:R-:W-:Y:S01]  /*f730*/  LOP3.LUT R63, R3, 0x20, RZ, 0x3c, !PT ;  /* 0x00000020033f7812 */ /* 0x000fe200078e3cff */
[----:B0-----:R-:W-:-:S05]  /*f740*/  @P1 IMAD.MOV.U32 R51, RZ, RZ, R66 ;  /* 0x000000ffff331224 */ /* 0x001fca00078e0042 */
[----:B------:R3:W2:Y:S04]  /*f750*/  @P1 LDG.E.U16 R59, desc[UR24][R50.64] ;  /* 0x00000018323b1981 */ /* 0x0006a8000c1e1500 */
[----:B------:R-:W-:Y:S04]  /*f760*/  STS.U16 [R63+UR8+0x100], R74 ;  /* 0x0001004a3f007988 */ /* 0x000fe80008000408 */
[----:B------:R-:W-:Y:S01]  /*f770*/  STL [R1+0x15c], R66 ;  /* 0x00015c4201007387 */ /* 0x000fe20000100800 */
[----:B------:R-:W-:Y:S01]  /*f780*/  PRMT R58, RZ, 0x7610, R58 ;  /* 0x00007610ff3a7816 */ /* 0x000fe2000000003a */
[----:B---3--:R-:W-:-:S05]  /*f790*/  IMAD R50, R73, UR6, RZ ;  /* 0x0000000649327c24 */ /* 0x008fca000f8e02ff */
[----:B------:R-:W-:-:S05]  /*f7a0*/  LEA R51, P0, R50, R5, 0x1 ;  /* 0x0000000532337211 */ /* 0x000fca00078008ff */
[----:B------:R-:W-:Y:S04]  /*f7b0*/  STL [R1+0x1a8], R51 ;  /* 0x0001a83301007387 */ /* 0x000fe80000100800 */
[----:B----4-:R-:W-:Y:S04]  /*f7c0*/  STS.U16 [R63+UR8+0x500], R62 ;  /* 0x0005003e3f007988 */ /* 0x010fe80008000408 */
[----:B------:R0:W-:Y:S02]  /*f7d0*/  STS.U16 [R63+UR8+0x900], R60 ;  /* 0x0009003c3f007988 */ /* 0x0001e40008000408 */
[----:B0-----:R-:W-:Y:S01]  /*f7e0*/  LEA.HI.X.SX32 R60, R50, R4, 0x1, P0 ;  /* 0x00000004323c7211 */ /* 0x001fe200000f0eff */
[----:B------:R-:W-:-:S04]  /*f7f0*/  @P1 IMAD.MOV.U32 R50, RZ, RZ, R51 ;  /* 0x000000ffff321224 */ /* 0x000fc800078e0033 */
[----:B------:R-:W-:Y:S01]  /*f800*/  STL [R1+0x1a4], R60 ;  /* 0x0001a43c01007387 */ /* 0x000fe20000100800 */
[----:B------:R-:W-:Y:S01]  /*f810*/  @P1 IMAD.MOV.U32 R51, RZ, RZ, R60 ;  /* 0x000000ffff331224 */ /* 0x000fe200078e003c */
[----:B------:R-:W-:Y:S02]  /*f820*/  PRMT R56, RZ, 0x7610, R56 ;  /* 0x00007610ff387816 */ /* 0x000fe40000000038 */
[----:B------:R-:W-:-:S06]  /*f830*/  PRMT R57, RZ, 0x7610, R57 ;  /* 0x00007610ff397816 */ /* 0x000fcc0000000039 */
[----:B------:R0:W3:Y:S02]  /*f840*/  @P1 LDG.E.U16 R57, desc[UR24][R50.64] ;  /* 0x0000001832391981 */ /* 0x0000e4000c1e1500 */
[----:B0-----:R-:W-:Y:S02]  /*f850*/  PRMT R51, RZ, 0x7610, R51 ;  /* 0x00007610ff337816 */ /* 0x001fe40000000033 */
[----:B------:R-:W-:Y:S01]  /*f860*/  PRMT R54, RZ, 0x7610, R54 ;  /* 0x00007610ff367816 */ /* 0x000fe20000000036 */
[----:B--2---:R-:W-:Y:S04]  /*f870*/  STS.U16 [R63+UR8+0xd00], R55 ;  /* 0x000d00373f007988 */ /* 0x004fe80008000408 */
[----:B------:R0:W-:Y:S02]  /*f880*/  STS.U16 [R63+UR8+0x1100], R6 ;  /* 0x001100063f007988 */ /* 0x0001e40008000408 */
[----:B0-----:R-:W-:-:S05]  /*f890*/  IMAD R6, R90, UR6, RZ ;  /* 0x000000065a067c24 */ /* 0x001fca000f8e02ff */
[C---:B------:R-:W-:Y:S01]  /*f8a0*/  LEA R60, P0, R6.reuse, R5, 0x1 ;  /* 0x00000005063c7211 */ /* 0x040fe200078008ff */
[----:B------:R-:W-:Y:S03]  /*f8b0*/  STS.U16 [R63+UR8+0x1500], R8 ;  /* 0x001500083f007988 */ /* 0x000fe60008000408 */
[----:B------:R-:W-:Y:S01]  /*f8c0*/  LEA.HI.X.SX32 R62, R6, R4, 0x1, P0 ;  /* 0x00000004063e7211 */ /* 0x000fe200000f0eff */
[----:B------:R0:W-:Y:S01]  /*f8d0*/  STS.U16 [R63+UR8+0x1900], R7 ;  /* 0x001900073f007988 */ /* 0x0001e20008000408 */
[----:B------:R-:W-:-:S03]  /*f8e0*/  @P1 IMAD.MOV.U32 R6, RZ, RZ, R60 ;  /* 0x000000ffff061224 */ /* 0x000fc600078e003c */
[----:B0-----:R-:W-:-:S05]  /*f8f0*/  @P1 IMAD.MOV.U32 R7, RZ, RZ, R62 ;  /* 0x000000ffff071224 */ /* 0x001fca00078e003e */
[----:B------:R0:W2:Y:S02]  /*f900*/  @P1 LDG.E.U16 R58, desc[UR24][R6.64] ;  /* 0x00000018063a1981 */ /* 0x0000a4000c1e1500 */
[----:B0-----:R-:W-:Y:S02]  /*f910*/  IMAD R6, R83, UR6, RZ ;  /* 0x0000000653067c24 */ /* 0x001fe4000f8e02ff */
[----:B------:R0:W-:Y:S03]  /*f920*/  STL [R1+0x1e8], R60 ;  /* 0x0001e83c01007387 */ /* 0x0001e60000100800 */
[C---:B------:R-:W-:Y:S02]  /*f930*/  LEA R8, P0, R6.reuse, R5, 0x1 ;  /* 0x0000000506087211 */ /* 0x040fe400078008ff */
[----:B------:R-:W-:Y:S02]  /*f940*/  PRMT R55, RZ, 0x7610, R55 ;  /* 0x00007610ff377816 */ /* 0x000fe40000000037 */
[----:B0-----:R-:W-:Y:S01]  /*f950*/  LEA.HI.X.SX32 R60, R6, R4, 0x1, P0 ;  /* 0x00000004063c7211 */ /* 0x001fe200000f0eff */
[----:B------:R-:W-:-:S04]  /*f960*/  @P1 IMAD.MOV.U32 R6, RZ, RZ, R8 ;  /* 0x000000ffff061224 */ /* 0x000fc800078e0008 */
[----:B------:R-:W-:Y:S01]  /*f970*/  @P1 IMAD.MOV.U32 R7, RZ, RZ, R60 ;  /* 0x000000ffff071224 */ /* 0x000fe200078e003c */
[----:B------:R-:W-:Y:S04]  /*f980*/  STL [R1+0x1e4], R62 ;  /* 0x0001e43e01007387 */ /* 0x000fe80000100800 */
[----:B------:R0:W4:Y:S04]  /*f990*/  @P1 LDG.E.U16 R55, desc[UR24][R6.64] ;  /* 0x0000001806371981 */ /* 0x000128000c1e1500 */
[----:B------:R1:W-:Y:S01]  /*f9a0*/  STL [R1+0x228], R8 ;  /* 0x0002280801007387 */ /* 0x0003e20000100800 */
[----:B0-----:R-:W-:-:S03]  /*f9b0*/  IMAD R6, R78, UR6, RZ ;  /* 0x000000064e067c24 */ /* 0x001fc6000f8e02ff */
[----:B------:R-:W-:Y:S02]  /*f9c0*/  STS.U16 [R63+UR8+0x1d00], R10 ;  /* 0x001d000a3f007988 */ /* 0x000fe40008000408 */
[C---:B-1----:R-:W-:Y:S02]  /*f9d0*/  LEA R8, P0, R6.reuse, R5, 0x1 ;  /* 0x0000000506087211 */ /* 0x042fe400078008ff */
[----:B------:R0:W-:Y:S02]  /*f9e0*/  STS.U16 [R63+UR8+0x2100], R9 ;  /* 0x002100093f007988 */ /* 0x0001e40008000408 */
[----:B0-----:R-:W-:Y:S01]  /*f9f0*/  LEA.HI.X.SX32 R9, R6, R4, 0x1, P0 ;  /* 0x0000000406097211 */ /* 0x001fe200000f0eff */
[----:B------:R-:W-:-:S04]  /*fa00*/  @P1 IMAD.MOV.U32 R6, RZ, RZ, R8 ;  /* 0x000000ffff061224 */ /* 0x000fc800078e0008 */
[----:B------:R-:W-:Y:S01]  /*fa10*/  @P1 IMAD.MOV.U32 R7, RZ, RZ, R9 ;  /* 0x000000ffff071224 */ /* 0x000fe200078e0009 */
[----:B------:R-:W-:Y:S04]  /*fa20*/  STL [R1+0x224], R60 ;  /* 0x0002243c01007387 */ /* 0x000fe80000100800 */
[----:B------:R0:W2:Y:S04]  /*fa30*/  @P1 LDG.E.U16 R56, desc[UR24][R6.64] ;  /* 0x0000001806381981 */ /* 0x0000a8000c1e1500 */
[----:B------:R1:W-:Y:S01]  /*fa40*/  STL [R1+0x268], R8 ;  /* 0x0002680801007387 */ /* 0x0003e20000100800 */
[----:B0-----:R-:W-:-:S03]  /*fa50*/  IMAD R6, R71, UR6, RZ ;  /* 0x0000000647067c24 */ /* 0x001fc6000f8e02ff */
[----:B------:R0:W-:Y:S02]  /*fa60*/  STL [R1+0x264], R9 ;  /* 0x0002640901007387 */ /* 0x0001e40000100800 */
[----:B-1----:R-:W-:-:S04]  /*fa70*/  LEA R8, P0, R6, R5, 0x1 ;  /* 0x0000000506087211 */ /* 0x002fc800078008ff */
[----:B0-----:R-:W-:Y:S01]  /*fa80*/  LEA.HI.X.SX32 R9, R6, R4, 0x1, P0 ;  /* 0x0000000406097211 */ /* 0x001fe200000f0eff */
[----:B------:R-:W-:-:S04]  /*fa90*/  @P1 IMAD.MOV.U32 R6, RZ, RZ, R8 ;  /* 0x000000ffff061224 */ /* 0x000fc800078e0008 */
[----:B------:R-:W-:-:S05]  /*faa0*/  @P1 IMAD.MOV.U32 R7, RZ, RZ, R9 ;  /* 0x000000ffff071224 */ /* 0x000fca00078e0009 */
        /* <DEDUP_REMOVED lines=9> */
[----:B------:R-:W-:Y:S01]  /*fb40*/  STS.U16 [R63+UR8+0x2500], R12 ;  /* 0x0025000c3f007988 */ /* 0x000fe20008000408 */
[----:B0-----:R-:W-:-:S03]  /*fb50*/  IMAD R6, R76, UR6, RZ ;  /* 0x000000064c067c24 */ /* 0x001fc6000f8e02ff */
[----:B------:R-:W-:Y:S04]  /*fb60*/  STS.U16 [R63+UR8+0x2900], R11 ;  /* 0x0029000b3f007988 */ /* 0x000fe80008000408 */
[----:B------:R0:W-:Y:S01]  /*fb70*/  STL [R1+0x2e8], R8 ;  /* 0x0002e80801007387 */ /* 0x0001e20000100800 */
[----:B------:R-:W-:-:S03]  /*fb80*/  LEA R7, P0, R6, R5, 0x1 ;  /* 0x0000000506077211 */ /* 0x000fc600078008ff */
[----:B------:R-:W-:Y:S04]  /*fb90*/  STS.U16 [R63+UR8+0x2d00], R14 ;  /* 0x002d000e3f007988 */ /* 0x000fe80008000408 */
[----:B------:R-:W-:Y:S01]  /*fba0*/  STS.U16 [R63+UR8+0x3100], R13 ;  /* 0x0031000d3f007988 */ /* 0x000fe20008000408 */
[----:B0-----:R-:W-:-:S03]  /*fbb0*/  LOP3.LUT R8, R3, 0x30, RZ, 0x3c, !PT ;  /* 0x0000003003087812 */ /* 0x001fc600078e3cff */
[----:B------:R-:W-:Y:S04]  /*fbc0*/  STS.U16 [R63+UR8+0x3500], R16 ;  /* 0x003500103f007988 */ /* 0x000fe80008000408 */
[----:B------:R0:W-:Y:S04]  /*fbd0*/  STL [R1+0x2e4], R9 ;  /* 0x0002e40901007387 */ /* 0x0001e80000100800 */
[----:B------:R-:W-:Y:S04]  /*fbe0*/  STS.U16 [R63+UR8+0x3900], R15 ;  /* 0x0039000f3f007988 */ /* 0x000fe80008000408 */
[----:B------:R-:W-:Y:S01]  /*fbf0*/  STS.U16 [R63+UR8+0x3d00], R17 ;  /* 0x003d00113f007988 */ /* 0x000fe20008000408 */
[----:B0-----:R-:W-:-:S03]  /*fc00*/  LEA.HI.X.SX32 R9, R6, R4, 0x1, P0 ;  /* 0x0000000406097211 */ /* 0x001fc600000f0eff */
[----:B------:R-:W-:Y:S01]  /*fc10*/  STS.U16 [R8+UR8+0x180], R19 ;  /* 0x0001801308007988 */ /* 0x000fe20008000408 */
[----:B------:R-:W-:-:S03]  /*fc20*/  @P1 IMAD.MOV.U32 R6, RZ, RZ, R7 ;  /* 0x000000ffff061224 */ /* 0x000fc600078e0007 */
[----:B------:R0:W-:Y:S04]  /*fc30*/  STS.U16 [R8+UR8+0x580], R18 ;  /* 0x0005801208007988 */ /* 0x0001e80008000408 */
[----:B------:R1:W-:Y:S01]  /*fc40*/  STL [R1+0x328], R7 ;  /* 0x0003280701007387 */ /* 0x0003e20000100800 */
[----:B0-----:R-:W-:Y:S01]  /*fc50*/  PRMT R18, RZ, 0x7610, R18 ;  /* 0x00007610ff127816 */ /* 0x001fe20000000012 */
[----:B-1----:R-:W-:-:S05]  /*fc60*/  @P1 IMAD.MOV.U32 R7, RZ, RZ, R9 ;  /* 0x000000ffff071224 */ /* 0x002fca00078e0009 */
[----:B------:R0:W2:Y:S04]  /*fc70*/  @P1 LDG.E.U16 R18, desc[UR24][R6.64] ;  /* 0x0000001806121981 */ /* 0x0000a8000c1e1500 */
[----:B------:R1:W-:Y:S01]  /*fc80*/  STL [R1+0x324], R9 ;  /* 0x0003240901007387 */ /* 0x0003e20000100800 */
[----:B0-----:R-:W-:Y:S01]  /*fc90*/  IMAD R6, R75, UR4, RZ ;  /* 0x000000044b067c24 */ /* 0x001fe2000f8e02ff */
[----:B------:R-:W-:Y:S01]  /*fca0*/  PRMT R50, RZ, 0x7610, R50 ;  /* 0x00007610ff327816 */ /* 0x000fe20000000032 */
[----:B------:R-:W0:Y:S03]  /*fcb0*/  LDCU UR4, c[0x0][0x3b0] ;  /* 0x00007600ff0477ac */ /* 0x000e260008000800 */
[----:B-1----:R-:W-:-:S04]  /*fcc0*/  LEA R9, P0, R6, R5, 0x1 ;  /* 0x0000000506097211 */ /* 0x002fc800078008ff */
[----:B------:R-:W-:Y:S01]  /*fcd0*/  LEA.HI.X.SX32 R10, R6, R4, 0x1, P0 ;  /* 0x00000004060a7211 */ /* 0x000fe200000f0eff */
[----:B------:R-:W-:-:S04]  /*fce0*/  @P1 IMAD.MOV.U32 R6, RZ, RZ, R9 ;  /* 0x000000ffff061224 */ /* 0x000fc800078e0009 */
[----:B------:R-:W-:-:S05]  /*fcf0*/  @P1 IMAD.MOV.U32 R7, RZ, RZ, R10 ;  /* 0x000000ffff071224 */ /* 0x000fca00078e000a */
[----:B------:R1:W2:Y:S04]  /*fd00*/  @P1 LDG.E.U16 R50, desc[UR24][R6.64] ;  /* 0x0000001806321981 */ /* 0x0002a8000c1e1500 */
[----:B------:R0:W-:Y:S01]  /*fd10*/  STL [R1+0x364], R9 ;  /* 0x0003640901007387 */ /* 0x0001e20000100800 */
[----:B-1----:R-:W-:-:S03]  /*fd20*/  IMAD R6, R70, UR5, RZ ;  /* 0x0000000546067c24 */ /* 0x002fc6000f8e02ff */
[----:B------:R1:W-:Y:S01]  /*fd30*/  STL [R1+0x360], R10 ;  /* 0x0003600a01007387 */ /* 0x0003e20000100800 */
[----:B------:R-:W3:Y:S01]  /*fd40*/  LDCU UR5, c[0x0][0x3b0] ;  /* 0x00007600ff0577ac */ /* 0x000ee20008000800 */
[C---:B0-----:R-:W-:Y:S02]  /*fd50*/  LEA R9, P0, R6.reuse, R5, 0x1 ;  /* 0x0000000506097211 */ /* 0x041fe400078008ff */
[----:B------:R-:W-:Y:S02]  /*fd60*/  STS.U16 [R8+UR8+0x980], R21 ;  /* 0x0009801508007988 */ /* 0x000fe40008000408 */
[----:B-1----:R-:W-:Y:S02]  /*fd70*/  LEA.HI.X.SX32 R10, R6, R4, 0x1, P0 ;  /* 0x00000004060a7211 */ /* 0x002fe400000f0eff */
[----:B------:R-:W-:Y:S01]  /*fd80*/  STS.U16 [R8+UR8+0xd80], R20 ;  /* 0x000d801408007988 */ /* 0x000fe20008000408 */
[----:B------:R-:W-:-:S03]  /*fd90*/  @P1 IMAD.MOV.U32 R6, RZ, RZ, R9 ;  /* 0x000000ffff061224 */ /* 0x000fc600078e0009 */
[----:B------:R0:W-:Y:S01]  /*fda0*/  STS.U16 [R8+UR8+0x1180], R23 ;  /* 0x0011801708007988 */ /* 0x0001e20008000408 */
[----:B------:R-:W-:Y:S01]  /*fdb0*/  @P1 IMAD.MOV.U32 R7, RZ, RZ, R10 ;  /* 0x000000ffff071224 */ /* 0x000fe200078e000a */
[----:B0-----:R-:W-:Y:S02]  /*fdc0*/  PRMT R23, RZ, 0x7610, R23 ;  /* 0x00007610ff177816 */ /* 0x001fe40000000017 */
[----:B------:R0:W-:Y:S04]  /*fdd0*/  STL [R1+0x394], R9 ;  /* 0x0003940901007387 */ /* 0x0001e80000100800 */
[----:B------:R1:W2:Y:S02]  /*fde0*/  @P1 LDG.E.U16 R23, desc[UR24][R6.64] ;  /* 0x0000001806171981 */ /* 0x0002a4000c1e1500 */
[----:B-1----:R-:W-:-:S02]  /*fdf0*/  IMAD R6, R69, UR4, RZ ;  /* 0x0000000445067c24 */ /* 0x002fc4000f8e02ff */
[----:B------:R1:W-:Y:S01]  /*fe00*/  STL [R1+0x390], R10 ;  /* 0x0003900a01007387 */ /* 0x0003e20000100800 */
[----:B------:R-:W3:Y:S02]  /*fe10*/  LDCU UR4, c[0x0][0x3b0] ;  /* 0x00007600ff0477ac */ /* 0x000ee40008000800 */
[C---:B0-----:R-:W-:Y:S01]  /*fe20*/  LEA R9, P0, R6.reuse, R5, 0x1 ;  /* 0x0000000506097211 */ /* 0x041fe200078008ff */
[----:B------:R0:W-:Y:S03]  /*fe30*/  STS.U16 [R8+UR8+0x1580], R22 ;  /* 0x0015801608007988 */ /* 0x0001e60008000408 */
[----:B-1----:R-:W-:Y:S01]  /*fe40*/  LEA.HI.X.SX32 R10, R6, R4, 0x1, P0 ;  /* 0x00000004060a7211 */ /* 0x002fe200000f0eff */
[----:B------:R1:W-:Y:S01]  /*fe50*/  STL [R1+0x3c4], R9 ;  /* 0x0003c40901007387 */ /* 0x0003e20000100800 */
[----:B------:R-:W-:Y:S01]  /*fe60*/  @P1 IMAD.MOV.U32 R6, RZ, RZ, R9 ;  /* 0x000000ffff061224 */ /* 0x000fe200078e0009 */
[----:B0-----:R-:W-:-:S02]  /*fe70*/  PRMT R22, RZ, 0x7610, R22 ;  /* 0x00007610ff167816 */ /* 0x001fc40000000016 */
[----:B------:R0:W-:Y:S01]  /*fe80*/  STL [R1+0x3c0], R10 ;  /* 0x0003c00a01007387 */ /* 0x0001e20000100800 */
[----:B------:R-:W-:-:S03]  /*fe90*/  @P1 IMAD.MOV.U32 R7, RZ, RZ, R10 ;  /* 0x000000ffff071224 */ /* 0x000fc600078e000a */
[----:B------:R-:W2:Y:S04]  /*fea0*/  LDL.LU R67, [R1+0x238] ;  /* 0x0002380001437983 */ /* 0x000ea80000300800 */
[----:B------:R3:W4:Y:S02]  /*feb0*/  @P1 LDG.E.U16 R22, desc[UR24][R6.64] ;  /* 0x0000001806161981 */ /* 0x000724000c1e1500 */
[----:B---3--:R-:W-:Y:S01]  /*fec0*/  IMAD R6, R68, UR5, RZ ;  /* 0x0000000544067c24 */ /* 0x008fe2000f8e02ff */
[----:B------:R-:W-:Y:S01]  /*fed0*/  PRMT R21, RZ, 0x7610, R21 ;  /* 0x00007610ff157816 */ /* 0x000fe20000000015 */
[----:B------:R-:W3:Y:S03]  /*fee0*/  LDCU UR5, c[0x0][0x3b0] ;  /* 0x00007600ff0577ac */ /* 0x000ee60008000800 */
[----:B-1----:R-:W-:-:S04]  /*fef0*/  LEA R9, P0, R6, R5, 0x1 ;  /* 0x0000000506097211 */ /* 0x002fc800078008ff */
[----:B0-----:R-:W-:Y:S01]  /*ff00*/  LEA.HI.X.SX32 R10, R6, R4, 0x1, P0 ;  /* 0x00000004060a7211 */ /* 0x001fe200000f0eff */
[----:B------:R0:W-:Y:S04]  /*ff10*/  STL [R1+0x3f4], R9 ;  /* 0x0003f40901007387 */ /* 0x0001e80000100800 */
[----:B------:R1:W-:Y:S04]  /*ff20*/  STL [R1+0x3f0], R10 ;  /* 0x0003f00a01007387 */ /* 0x0003e80000100800 */
[----:B------:R-:W4:Y:S01]  /*ff30*/  LDL.LU R74, [R1+0x26c] ;  /* 0x00026c00014a7983 */ /* 0x000f220000300800 */
[----:B------:R-:W-:-:S02]  /*ff40*/  @P1 IMAD.MOV.U32 R6, RZ, RZ, R9 ;  /* 0x000000ffff061224 */ /* 0x000fc400078e0009 */
[----:B------:R-:W-:Y:S01]  /*ff50*/  @P1 IMAD.MOV.U32 R7, RZ, RZ, R10 ;  /* 0x000000ffff071224 */ /* 0x000fe200078e000a */
[----:B------:R-:W4:Y:S04]  /*ff60*/  LDL.LU R73, [R1+0x270] ;  /* 0x0002700001497983 */ /* 0x000f280000300800 */
[----:B------:R0:W4:Y:S02]  /*ff70*/  @P1 LDG.E.U16 R21, desc[UR24][R6.64] ;  /* 0x0000001806151981 */ /* 0x000124000c1e1500 */
[----:B0-----:R-:W-:Y:S01]  /*ff80*/  IMAD R6, R64, UR4, RZ ;  /* 0x0000000440067c24 */ /* 0x001fe2000f8e02ff */
[----:B------:R-:W-:Y:S02]  /*ff90*/  PRMT R20, RZ, 0x7610, R20 ;  /* 0x00007610ff147816 */ /* 0x000fe40000000014 */
[----:B------:R-:W-:Y:S01]  /*ffa0*/  PRMT R17, RZ, 0x7610, R17 ;  /* 0x00007610ff117816 */ /* 0x000fe20000000011 */
[----:B------:R-:W-:Y:S01]  /*ffb0*/  STS.U16 [R8+UR8+0x1980], R25 ;  /* 0x0019801908007988 */ /* 0x000fe20008000408 */
[C---:B------:R-:W-:Y:S01]  /*ffc0*/  LEA R9, P0, R6.reuse, R5, 0x1 ;  /* 0x0000000506097211 */ /* 0x040fe200078008ff */
[----:B------:R-:W0:Y:S03]  /*ffd0*/  LDCU UR4, c[0x0][0x3b0] ;  /* 0x00007600ff0477ac */ /* 0x000e260008000800 */
[----:B-1----:R-:W-:Y:S01]  /*ffe0*/  LEA.HI.X.SX32 R10, R6, R4, 0x1, P0 ;  /* 0x00000004060a7211 */ /* 0x002fe200000f0eff */
[----:B------:R1:W-:Y:S04]  /*fff0*/  STL [R1+0x424], R9 ;  /* 0x0004240901007387 */ /* 0x0003e80000100800 */
[----:B------:R0:W-:Y:S04]  /*10000*/  STL [R1+0x420], R10 ;  /* 0x0004200a01007387 */ /* 0x0001e80000100800 */
[----:B------:R-:W4:Y:S01]  /*10010*/  LDL.LU R63, [R1+0x8] ;  /* 0x00000800013f7983 */ /* 0x000f220000300800 */
[----:B------:R-:W-:-:S02]  /*10020*/  @P1 IMAD.MOV.U32 R6, RZ, RZ, R9 ;  /* 0x000000ffff061224 */ /* 0x000fc400078e0009 */
[----:B------:R-:W-:-:S05]  /*10030*/  @P1 IMAD.MOV.U32 R7, RZ, RZ, R10 ;  /* 0x000000ffff071224 */ /* 0x000fca00078e000a */
[----:B------:R3:W4:Y:S02]  /*10040*/  @P1 LDG.E.U16 R20, desc[UR24][R6.64] ;  /* 0x0000001806141981 */ /* 0x000724000c1e1500 */
[----:B---3--:R-:W-:Y:S02]  /*10050*/  IMAD R6, R61, UR5, RZ ;  /* 0x000000053d067c24 */ /* 0x008fe4000f8e02ff */
[----:B------:R-:W-:Y:S01]  /*10060*/  STS.U16 [R8+UR8+0x1d80], R24 ;  /* 0x001d801808007988 */ /* 0x000fe20008000408 */
[----:B------:R-:W-:Y:S01]  /*10070*/  PRMT R14, RZ, 0x7610, R14 ;  /* 0x00007610ff0e7816 */ /* 0x000fe2000000000e */
[----:B------:R-:W3:Y:S01]  /*10080*/  LDCU UR5, c[0x0][0x3b0] ;  /* 0x00007600ff0577ac */ /* 0x000ee20008000800 */
[----:B-1----:R-:W-:-:S04]  /*10090*/  LEA R9, P0, R6, R5, 0x1 ;  /* 0x0000000506097211 */ /* 0x002fc800078008ff */
[----:B0-----:R-:W-:Y:S01]  /*100a0*/  LEA.HI.X.SX32 R10, R6, R4, 0x1, P0 ;  /* 0x00000004060a7211 */ /* 0x001fe200000f0eff */
[----:B------:R-:W-:-:S04]  /*100b0*/  @P1 IMAD.MOV.U32 R6, RZ, RZ, R9 ;  /* 0x000000ffff061224 */ /* 0x000fc800078e0009 */
[----:B------:R-:W-:Y:S01]  /*100c0*/  @P1 IMAD.MOV.U32 R7, RZ, RZ, R10 ;  /* 0x000000ffff071224 */ /* 0x000fe200078e000a */
[----:B------:R-:W-:Y:S04]  /*100d0*/  STS.U16 [R8+UR8+0x2180], R27 ;  /* 0x0021801b08007988 */ /* 0x000fe80008000408 */
[----:B------:R2:W3:Y:S04]  /*100e0*/  @P1 LDG.E.U16 R17, desc[UR24][R6.64] ;  /* 0x0000001806111981 */ /* 0x0004e8000c1e1500 */
[----:B------:R-:W-:Y:S04]  /*100f0*/  STS.U16 [R8+UR8+0x2580], R26 ;  /* 0x0025801a08007988 */ /* 0x000fe80008000408 */
[----:B------:R-:W-:Y:S04]  /*10100*/  STS.U16 [R8+UR8+0x2980], R29 ;  /* 0x0029801d08007988 */ /* 0x000fe80008000408 */
[----:B------:R-:W-:Y:S04]  /*10110*/  STS.U16 [R8+UR8+0x2d80], R28 ;  /* 0x002d801c08007988 */ /* 0x000fe80008000408 */
[----:B------:R-:W-:Y:S04]  /*10120*/  STS.U16 [R8+UR8+0x3180], R31 ;  /* 0x0031801f08007988 */ /* 0x000fe80008000408 */
[----:B------:R-:W-:Y:S04]  /*10130*/  STS.U16 [R8+UR8+0x3580], R30 ;  /* 0x0035801e08007988 */ /* 0x000fe80008000408 */
[----:B------:R-:W-:Y:S04]  /*10140*/  STS.U16 [R8+UR8+0x3980], R33 ;  /* 0x0039802108007988 */ /* 0x000fe80008000408 */
[----:B------:R0:W-:Y:S04]  /*10150*/  STS.U16 [R8+UR8+0x3d80], R32 ;  /* 0x003d802008007988 */ /* 0x0001e80008000408 */
[----:B------:R-:W-:Y:S04]  /*10160*/  STL [R1+0x44c], R9 ;  /* 0x00044c0901007387 */ /* 0x000fe80000100800 */
[----:B------:R-:W-:Y:S01]  /*10170*/  STL [R1+0x448], R10 ;  /* 0x0004480a01007387 */ /* 0x000fe20000100800 */
[----:B------:R-:W-:Y:S01]  /*10180*/  PRMT R13, RZ, 0x7610, R13 ;  /* 0x00007610ff0d7816 */ /* 0x000fe2000000000d */
[----:B--2---:R-:W-:-:S05]  /*10190*/  IMAD R6, R67, UR6, RZ ;  /* 0x0000000643067c24 */ /* 0x004fca000f8e02ff */
[----:B------:R-:W-:-:S04]  /*101a0*/  LEA R7, P0, R6, R5, 0x1 ;  /* 0x0000000506077211 */ /* 0x000fc800078008ff */
[----:B0-----:R-:W-:Y:S01]  /*101b0*/  LEA.HI.X.SX32 R8, R6, R4, 0x1, P0 ;  /* 0x0000000406087211 */ /* 0x001fe200000f0eff */
[----:B------:R0:W-:Y:S01]  /*101c0*/  STL [R1+0xe8], R7 ;  /* 0x0000e80701007387 */ /* 0x0001e20000100800 */
[----:B------:R-:W-:-:S03]  /*101d0*/  @P1 IMAD.MOV.U32 R6, RZ, RZ, R7 ;  /* 0x000000ffff061224 */ /* 0x000fc600078e0007 */
[----:B0-----:R-:W-:-:S05]  /*101e0*/  @P1 IMAD.MOV.U32 R7, RZ, RZ, R8 ;  /* 0x000000ffff071224 */ /* 0x001fca00078e0008 */
[----:B------:R4:W2:Y:S02]  /*101f0*/  @P1 LDG.E.U16 R14, desc[UR24][R6.64] ;  /* 0x00000018060e1981 */ /* 0x0008a4000c1e1500 */
[----:B----4-:R-:W-:Y:S02]  /*10200*/  IMAD R6, R74, UR6, RZ ;  /* 0x000000064a067c24 */ /* 0x010fe4000f8e02ff */
[----:B------:R0:W-:Y:S03]  /*10210*/  STL [R1+0xe4], R8 ;  /* 0x0000e40801007387 */ /* 0x0001e60000100800 */
[----:B------:R-:W-:-:S04]  /*10220*/  LEA R7, P0, R6, R5, 0x1 ;  /* 0x0000000506077211 */ /* 0x000fc800078008ff */
[----:B0-----:R-:W-:Y:S01]  /*10230*/  LEA.HI.X.SX32 R8, R6, R4, 0x1, P0 ;  /* 0x0000000406087211 */ /* 0x001fe200000f0eff */
[----:B------:R0:W-:Y:S01]  /*10240*/  STL [R1+0x128], R7 ;  /* 0x0001280701007387 */ /* 0x0001e20000100800 */
[----:B------:R-:W-:-:S03]  /*10250*/  @P1 IMAD.MOV.U32 R6, RZ, RZ, R7 ;  /* 0x000000ffff061224 */ /* 0x000fc600078e0007 */
[----:B0-----:R-:W-:-:S05]  /*10260*/  @P1 IMAD.MOV.U32 R7, RZ, RZ, R8 ;  /* 0x000000ffff071224 */ /* 0x001fca00078e0008 */
[----:B------:R0:W4:Y:S02]  /*10270*/  @P1 LDG.E.U16 R13, desc[UR24][R6.64] ;  /* 0x00000018060d1981 */ /* 0x000124000c1e1500 */
[----:B0-----:R-:W-:Y:S02]  /*10280*/  IMAD R6, R73, UR6, RZ ;  /* 0x0000000649067c24 */ /* 0x001fe4000f8e02ff */
[----:B------:R0:W-:Y:S03]  /*10290*/  STL [R1+0x124], R8 ;  /* 0x0001240801007387 */ /* 0x0001e60000100800 */
[----:B------:R-:W-:-:S04]  /*102a0*/  LEA R7, P0, R6, R5, 0x1 ;  /* 0x0000000506077211 */ /* 0x000fc800078008ff */
[----:B0-----:R-:W-:Y:S01]  /*102b0*/  LEA.HI.X.SX32 R8, R6, R4, 0x1, P0 ;  /* 0x0000000406087211 */ /* 0x001fe200000f0eff */
[----:B------:R-:W-:Y:S01]  /*102c0*/  STL [R1+0x168], R7 ;  /* 0x0001680701007387 */ /* 0x000fe20000100800 */
[----:B------:R-:W-:-:S03]  /*102d0*/  PRMT R6, RZ, 0x7610, R6 ;  /* 0x00007610ff067816 */ /* 0x000fc60000000006 */
[----:B------:R0:W-:Y:S01]  /*102e0*/  STL [R1+0x164], R8 ;  /* 0x0001640801007387 */ /* 0x0001e20000100800 */
[----:B------:R-:W-:Y:S02]  /*102f0*/  @P1 IMAD.MOV.U32 R9, RZ, RZ, R8 ;  /* 0x000000ffff091224 */ /* 0x000fe400078e0008 */
[----:B0-----:R-:W-:Y:S02]  /*10300*/  @P1 IMAD.MOV.U32 R8, RZ, RZ, R7 ;  /* 0x000000ffff081224 */ /* 0x001fe400078e0007 */
[----:B------:R-:W-:-:S03]  /*10310*/  IMAD R7, R63, UR6, RZ ;  /* 0x000000063f077c24 */ /* 0x000fc6000f8e02ff */
[----:B------:R0:W2:Y:S02]  /*10320*/  @P1 LDG.E.U16 R6, desc[UR24][R8.64] ;  /* 0x0000001808061981 */ /* 0x0000a4000c1e1500 */
[----:B0-----:R-:W-:-:S04]  /*10330*/  LEA R9, P0, R7, R5, 0x1 ;  /* 0x0000000507097211 */ /* 0x001fc800078008ff */
[----:B------:R-:W-:Y:S01]  /*10340*/  LEA.HI.X.SX32 R10, R7, R4, 0x1, P0 ;  /* 0x00000004070a7211 */ /* 0x000fe200000f0eff */
[----:B------:R-:W-:Y:S01]  /*10350*/  IMAD R7, R89, UR6, RZ ;  /* 0x0000000659077c24 */ /* 0x000fe2000f8e02ff */
[----:B------:R-:W-:Y:S03]  /*10360*/  STL [R1+0x1b0], R9 ;  /* 0x0001b00901007387 */ /* 0x000fe60000100800 */
[----:B------:R-:W-:Y:S01]  /*10370*/  @P1 IMAD.MOV.U32 R11, RZ, RZ, R10 ;  /* 0x000000ffff0b1224 */ /* 0x000fe200078e000a */
[----:B------:R0:W-:Y:S04]  /*10380*/  STL [R1+0x1ac], R10 ;  /* 0x0001ac0a01007387 */ /* 0x0001e80000100800 */
[----:B------:R-:W2:Y:S01]  /*10390*/  LDL.LU R73, [R1+0x274] ;  /* 0x0002740001497983 */ /* 0x000ea20000300800 */
[----:B0-----:R-:W-:Y:S01]  /*103a0*/  @P1 IMAD.MOV.U32 R10, RZ, RZ, R9 ;  /* 0x000000ffff0a1224 */ /* 0x001fe200078e0009 */
[----:B------:R-:W-:-:S04]  /*103b0*/  LEA R9, P0, R7, R5, 0x1 ;  /* 0x0000000507097211 */ /* 0x000fc800078008ff */
[----:B------:R-:W-:Y:S01]  /*103c0*/  LEA.HI.X.SX32 R19, R7, R4, 0x1, P0 ;  /* 0x0000000407137211 */ /* 0x000fe200000f0eff */
[----:B------:R0:W-:Y:S04]  /*103d0*/  STL [R1+0x1f0], R9 ;  /* 0x0001f00901007387 */ /* 0x0001e80000100800 */
[----:B------:R1:W-:Y:S04]  /*103e0*/  STL [R1+0x1ec], R19 ;  /* 0x0001ec1301007387 */ /* 0x0003e80000100800 */
[----:B------:R-:W3:Y:S01]  /*103f0*/  LDL.LU R63, [R1] ;  /* 0x00000000013f7983 */ /* 0x000ee20000300800 */
[----:B------:R-:W-:-:S06]  /*10400*/  PRMT R8, RZ, 0x7610, R8 ;  /* 0x00007610ff087816 */ /* 0x000fcc0000000008 */
[----:B------:R0:W4:Y:S01]  /*10410*/  @P1 LDG.E.U16 R8, desc[UR24][R10.64] ;  /* 0x000000180a081981 */ /* 0x000122000c1e1500 */
[----:B------:R-:W-:Y:S01]  /*10420*/  PRMT R7, RZ, 0x7610, R7 ;  /* 0x00007610ff077816 */ /* 0x000fe20000000007 */
[----:B0-----:R-:W-:Y:S02]  /*10430*/  @P1 IMAD.MOV.U32 R10, RZ, RZ, R9 ;  /* 0x000000ffff0a1224 */ /* 0x001fe400078e0009 */
[----:B------:R-:W-:Y:S02]  /*10440*/  IMAD R9, R82, UR6, RZ ;  /* 0x0000000652097c24 */ /* 0x000fe4000f8e02ff */
[----:B------:R-:W-:-:S03]  /*10450*/  @P1 IMAD.MOV.U32 R11, RZ, RZ, R19 ;  /* 0x000000ffff0b1224 */ /* 0x000fc600078e0013 */
[C---:B-1----:R-:W-:Y:S02]  /*10460*/  LEA R19, P0, R9.reuse, R5, 0x1 ;  /* 0x0000000509137211 */ /* 0x042fe400078008ff */
[----:B------:R0:W4:Y:S02]  /*10470*/  @P1 LDG.E.U16 R7, desc[UR24][R10.64] ;  /* 0x000000180a071981 */ /* 0x000124000c1e1500 */
[----:B------:R-:W-:Y:S01]  /*10480*/  LEA.HI.X.SX32 R24, R9, R4, 0x1, P0 ;  /* 0x0000000409187211 */ /* 0x000fe200000f0eff */
[----:B------:R-:W-:Y:S01]  /*10490*/  IMAD R9, R81, UR6, RZ ;  /* 0x0000000651097c24 */ /* 0x000fe2000f8e02ff */
[----:B------:R-:W-:Y:S01]  /*104a0*/  STL [R1+0x230], R19 ;  /* 0x0002301301007387 */ /* 0x000fe20000100800 */
[----:B------:R-:W-:Y:S02]  /*104b0*/  LOP3.LUT R15, R3, 0x40, RZ, 0x3c, !PT ;  /* 0x00000040030f7812 */ /* 0x000fe400078e3cff */
[----:B------:R-:W-:Y:S01]  /*104c0*/  @P1 IMAD.MOV.U32 R25, RZ, RZ, R24 ;  /* 0x000000ffff191224 */ /* 0x000fe200078e0018 */
[----:B------:R1:W-:Y:S01]  /*104d0*/  STL [R1+0x22c], R24 ;  /* 0x00022c1801007387 */ /* 0x0003e20000100800 */
[----:B0-----:R-:W-:-:S02]  /*104e0*/  PRMT R10, RZ, 0x7610, R10 ;  /* 0x00007610ff0a7816 */ /* 0x001fc4000000000a */
[C---:B------:R-:W-:Y:S01]  /*104f0*/  LEA R11, P0, R9.reuse, R5, 0x1 ;  /* 0x00000005090b7211 */ /* 0x040fe200078008ff */
[----:B-1----:R-:W-:Y:S01]  /*10500*/  @P1 IMAD.MOV.U32 R24, RZ, RZ, R19 ;  /* 0x000000ffff181224 */ /* 0x002fe200078e0013 */
[----:B------:R-:W-:Y:S02]  /*10510*/  STS.U16 [R15+UR8+0x200], R34 ;  /* 0x000200220f007988 */ /* 0x000fe40008000408 */
[----:B------:R-:W-:Y:S02]  /*10520*/  LEA.HI.X.SX32 R19, R9, R4, 0x1, P0 ;  /* 0x0000000409137211 */ /* 0x000fe400000f0eff */
[----:B------:R0:W4:Y:S04]  /*10530*/  @P1 LDG.E.U16 R10, desc[UR24][R24.64] ;  /* 0x00000018180a1981 */ /* 0x000128000c1e1500 */
[----:B------:R1:W-:Y:S04]  /*10540*/  STL [R1+0x270], R11 ;  /* 0x0002700b01007387 */ /* 0x0003e80000100800 */
[----:B------:R-:W-:Y:S01]  /*10550*/  STS.U16 [R15+UR8+0x600], R36 ;  /* 0x000600240f007988 */ /* 0x000fe20008000408 */
[----:B0-----:R-:W-:-:S03]  /*10560*/  @P1 IMAD.MOV.U32 R24, RZ, RZ, R11 ;  /* 0x000000ffff181224 */ /* 0x001fc600078e000b */
[----:B------:R-:W-:Y:S01]  /*10570*/  STS.U16 [R15+UR8+0xa00], R35 ;  /* 0x000a00230f007988 */ /* 0x000fe20008000408 */
[----:B-1----:R-:W-:-:S03]  /*10580*/  IMAD R11, R80, UR6, RZ ;  /* 0x00000006500b7c24 */ /* 0x002fc6000f8e02ff */
[----:B------:R-:W-:Y:S01]  /*10590*/  STS.U16 [R15+UR8+0xe00], R38 ;  /* 0x000e00260f007988 */ /* 0x000fe20008000408 */
[----:B------:R-:W-:-:S03]  /*105a0*/  @P1 IMAD.MOV.U32 R25, RZ, RZ, R19 ;  /* 0x000000ffff191224 */ /* 0x000fc600078e0013 */
[----:B------:R-:W-:Y:S01]  /*105b0*/  STS.U16 [R15+UR8+0x1200], R37 ;  /* 0x001200250f007988 */ /* 0x000fe20008000408 */
[----:B------:R-:W-:-:S03]  /*105c0*/  PRMT R9, RZ, 0x7610, R9 ;  /* 0x00007610ff097816 */ /* 0x000fc60000000009 */
[----:B------:R-:W-:Y:S04]  /*105d0*/  STS.U16 [R15+UR8+0x1600], R40 ;  /* 0x001600280f007988 */ /* 0x000fe80008000408 */
[----:B------:R0:W-:Y:S04]  /*105e0*/  STL [R1+0x26c], R19 ;  /* 0x00026c1301007387 */ /* 0x0001e80000100800 */
[----:B------:R-:W-:Y:S04]  /*105f0*/  STS.U16 [R15+UR8+0x1a00], R39 ;  /* 0x001a00270f007988 */ /* 0x000fe80008000408 */
[----:B------:R-:W-:Y:S01]  /*10600*/  STS.U16 [R15+UR8+0x1e00], R42 ;  /* 0x001e002a0f007988 */ /* 0x000fe20008000408 */
[----:B0-----:R-:W-:-:S03]  /*10610*/  LEA R19, P0, R11, R5, 0x1 ;  /* 0x000000050b137211 */ /* 0x001fc600078008ff */
[----:B------:R-:W-:Y:S01]  /*10620*/  STS.U16 [R15+UR8+0x2200], R41 ;  /* 0x002200290f007988 */ /* 0x000fe20008000408 */
[----:B------:R-:W-:-:S03]  /*10630*/  LEA.HI.X.SX32 R26, R11, R4, 0x1, P0 ;  /* 0x000000040b1a7211 */ /* 0x000fc600000f0eff */
[----:B------:R-:W-:Y:S04]  /*10640*/  STS.U16 [R15+UR8+0x2600], R44 ;  /* 0x0026002c0f007988 */ /* 0x000fe80008000408 */
[----:B------:R-:W-:Y:S01]  /*10650*/  STS.U16 [R15+UR8+0x2a00], R43 ;  /* 0x002a002b0f007988 */ /* 0x000fe20008000408 */
[----:B------:R-:W-:-:S03]  /*10660*/  PRMT R12, RZ, 0x7610, R12 ;  /* 0x00007610ff0c7816 */ /* 0x000fc6000000000c */
[----:B------:R-:W-:Y:S04]  /*10670*/  STS.U16 [R15+UR8+0x2e00], R46 ;  /* 0x002e002e0f007988 */ /* 0x000fe80008000408 */
[----:B------:R-:W-:Y:S04]  /*10680*/  STS.U16 [R15+UR8+0x3200], R45 ;  /* 0x0032002d0f007988 */ /* 0x000fe80008000408 */
[----:B------:R-:W-:Y:S04]  /*10690*/  STS.U16 [R15+UR8+0x3600], R48 ;  /* 0x003600300f007988 */ /* 0x000fe80008000408 */
[----:B------:R0:W4:Y:S04]  /*106a0*/  @P1 LDG.E.U16 R9, desc[UR24][R24.64] ;  /* 0x0000001818091981 */ /* 0x000128000c1e1500 */
[----:B------:R-:W-:Y:S04]  /*106b0*/  STS.U16 [R15+UR8+0x3a00], R47 ;  /* 0x003a002f0f007988 */ /* 0x000fe80008000408 */
[----:B------:R-:W-:Y:S01]  /*106c0*/  STS.U16 [R15+UR8+0x3e00], R49 ;  /* 0x003e00310f007988 */ /* 0x000fe20008000408 */
[----:B0-----:R-:W-:-:S02]  /*106d0*/  @P1 IMAD.MOV.U32 R24, RZ, RZ, R19 ;  /* 0x000000ffff181224 */ /* 0x001fc400078e0013 */
[----:B------:R-:W-:Y:S01]  /*106e0*/  @P1 IMAD.MOV.U32 R25, RZ, RZ, R26 ;  /* 0x000000ffff191224 */ /* 0x000fe200078e001a */
[----:B------:R-:W-:Y:S04]  /*106f0*/  STL [R1+0x2b0], R19 ;  /* 0x0002b01301007387 */ /* 0x000fe80000100800 */
[----:B------:R0:W-:Y:S04]  /*10700*/  STL [R1+0x2ac], R26 ;  /* 0x0002ac1a01007387 */ /* 0x0001e80000100800 */
[----:B------:R1:W4:Y:S01]  /*10710*/  @P1 LDG.E.U16 R12, desc[UR24][R24.64] ;  /* 0x00000018180c1981 */ /* 0x000322000c1e1500 */
[----:B------:R-:W-:-:S02]  /*10720*/  PRMT R16, RZ, 0x7610, R16 ;  /* 0x00007610ff107816 */ /* 0x000fc40000000010 */
[----:B0-----:R-:W-:-:S05]  /*10730*/  LOP3.LUT R26, R3, 0x50, RZ, 0x3c, !PT ;  /* 0x00000050031a7812 */ /* 0x001fca00078e3cff */
[----:B------:R-:W-:Y:S04]  /*10740*/  STS.U16 [R26+UR8+0x280], R53 ;  /* 0x000280351a007988 */ /* 0x000fe80008000408 */
        /* <DEDUP_REMOVED lines=8> */
[----:B------:R0:W-:Y:S02]  /*107d0*/  STS.U16 [R26+UR8+0x2680], R18 ;  /* 0x002680121a007988 */ /* 0x0001e40008000408 */
[----:B0-----:R-:W-:-:S02]  /*107e0*/  PRMT R18, RZ, 0x7610, R18 ;  /* 0x00007610ff127816 */ /* 0x001fc40000000012 */
[----:B------:R-:W-:Y:S01]  /*107f0*/  STS.U16 [R26+UR8+0x2a80], R50 ;  /* 0x002a80321a007988 */ /* 0x000fe20008000408 */
[----:B--2---:R-:W-:-:S05]  /*10800*/  IMAD R11, R73, UR6, RZ ;  /* 0x00000006490b7c24 */ /* 0x004fca000f8e02ff */
[----:B------:R-:W-:-:S04]  /*10810*/  LEA R15, P0, R11, R5, 0x1 ;  /* 0x000000050b0f7211 */ /* 0x000fc800078008ff */
[----:B------:R-:W-:Y:S01]  /*10820*/  LEA.HI.X.SX32 R19, R11, R4, 0x1, P0 ;  /* 0x000000040b137211 */ /* 0x000fe200000f0eff */
[----:B------:R3:W-:Y:S01]  /*10830*/  STL [R1+0x2f0], R15 ;  /* 0x0002f00f01007387 */ /* 0x0007e20000100800 */
[----:B-1----:R-:W-:Y:S01]  /*10840*/  @P1 IMAD.MOV.U32 R24, RZ, RZ, R15 ;  /* 0x000000ffff181224 */ /* 0x002fe200078e000f */
[----:B------:R-:W-:Y:S02]  /*10850*/  PRMT R11, RZ, 0x7610, R11 ;  /* 0x00007610ff0b7816 */ /* 0x000fe4000000000b */
[----:B------:R-:W-:Y:S01]  /*10860*/  @P1 IMAD.MOV.U32 R25, RZ, RZ, R19 ;  /* 0x000000ffff191224 */ /* 0x000fe200078e0013 */
[----:B------:R0:W-:Y:S04]  /*10870*/  STL [R1+0x2ec], R19 ;  /* 0x0002ec1301007387 */ /* 0x0001e80000100800 */
[----:B------:R1:W2:Y:S01]  /*10880*/  @P1 LDG.E.U16 R11, desc[UR24][R24.64] ;  /* 0x00000018180b1981 */ /* 0x0002a2000c1e1500 */
[----:B---3--:R-:W-:-:S05]  /*10890*/  IMAD R15, R63, UR6, RZ ;  /* 0x000000063f0f7c24 */ /* 0x008fca000f8e02ff */
[----:B0-----:R-:W-:-:S04]  /*108a0*/  LEA R19, P0, R15, R5, 0x1 ;  /* 0x000000050f137211 */ /* 0x001fc800078008ff */
[----:B-1----:R-:W-:Y:S01]  /*108b0*/  LEA.HI.X.SX32 R24, R15, R4, 0x1, P0 ;  /* 0x000000040f187211 */ /* 0x002fe200000f0eff */
[----:B------:R-:W-:Y:S01]  /*108c0*/  IMAD R15, R93, UR4, RZ ;  /* 0x000000045d0f7c24 */ /* 0x000fe2000f8e02ff */
[----:B------:R-:W-:Y:S01]  /*108d0*/  STL [R1+0x330], R19 ;  /* 0x0003301301007387 */ /* 0x000fe20000100800 */
[----:B------:R-:W0:Y:S02]  /*108e0*/  LDCU UR4, c[0x0][0x3b0] ;  /* 0x00007600ff0477ac */ /* 0x000e240008000800 */
[----:B------:R-:W-:Y:S01]  /*108f0*/  @P1 IMAD.MOV.U32 R25, RZ, RZ, R24 ;  /* 0x000000ffff191224 */ /* 0x000fe200078e0018 */
[----:B------:R1:W-:Y:S02]  /*10900*/  STL [R1+0x32c], R24 ;  /* 0x00032c1801007387 */ /* 0x0003e40000100800 */
[----:B-1----:R-:W-:Y:S01]  /*10910*/  @P1 IMAD.MOV.U32 R24, RZ, RZ, R19 ;  /* 0x000000ffff181224 */ /* 0x002fe200078e0013 */
[----:B------:R-:W-:-:S04]  /*10920*/  LEA R19, P0, R15, R5, 0x1 ;  /* 0x000000050f137211 */ /* 0x000fc800078008ff */
[----:B------:R1:W3:Y:S01]  /*10930*/  @P1 LDG.E.U16 R16, desc[UR24][R24.64] ;  /* 0x0000001818101981 */ /* 0x0002e2000c1e1500 */
[----:B------:R-:W-:-:S03]  /*10940*/  LEA.HI.X.SX32 R27, R15, R4, 0x1, P0 ;  /* 0x000000040f1b7211 */ /* 0x000fc600000f0eff */
[----:B------:R0:W-:Y:S01]  /*10950*/  STL [R1+0x36c], R19 ;  /* 0x00036c1301007387 */ /* 0x0001e20000100800 */
[----:B-1----:R-:W-:Y:S02]  /*10960*/  @P1 IMAD.MOV.U32 R24, RZ, RZ, R19 ;  /* 0x000000ffff181224 */ /* 0x002fe400078e0013 */
[----:B0-----:R-:W-:Y:S01]  /*10970*/  IMAD R19, R92, UR5, RZ ;  /* 0x000000055c137c24 */ /* 0x001fe2000f8e02ff */
[----:B------:R0:W-:Y:S01]  /*10980*/  STL [R1+0x368], R27 ;  /* 0x0003681b01007387 */ /* 0x0001e20000100800 */
[----:B------:R-:W-:Y:S01]  /*10990*/  @P1 IMAD.MOV.U32 R25, RZ, RZ, R27 ;  /* 0x000000ffff191224 */ /* 0x000fe200078e001b */
[----:B------:R-:W-:Y:S01]  /*109a0*/  PRMT R15, RZ, 0x7610, R15 ;  /* 0x00007610ff0f7816 */ /* 0x000fe2000000000f */
[----:B------:R-:W1:Y:S05]  /*109b0*/  LDCU UR5, c[0x0][0x3b0] ;  /* 0x00007600ff0577ac */ /* 0x000e6a0008000800 */
[----:B------:R1:W2:Y:S01]  /*109c0*/  @P1 LDG.E.U16 R15, desc[UR24][R24.64] ;  /* 0x00000018180f1981 */ /* 0x0002a2000c1e1500 */
[----:B0-----:R-:W-:-:S04]  /*109d0*/  LEA R27, P0, R19, R5, 0x1 ;  /* 0x00000005131b7211 */ /* 0x001fc800078008ff */
[----:B------:R-:W-:Y:S02]  /*109e0*/  LEA.HI.X.SX32 R28, R19, R4, 0x1, P0 ;  /* 0x00000004131c7211 */ /* 0x000fe400000f0eff */
[----:B------:R-:W-:Y:S01]  /*109f0*/  PRMT R19, RZ, 0x7610, R19 ;  /* 0x00007610ff137816 */ /* 0x000fe20000000013 */
[----:B-1----:R-:W-:Y:S02]  /*10a00*/  @P1 IMAD.MOV.U32 R24, RZ, RZ, R27 ;  /* 0x000000ffff181224 */ /* 0x002fe400078e001b */
[----:B------:R-:W-:-:S05]  /*10a10*/  @P1 IMAD.MOV.U32 R25, RZ, RZ, R28 ;  /* 0x000000ffff191224 */ /* 0x000fca00078e001c */
[----:B------:R0:W2:Y:S04]  /*10a20*/  @P1 LDG.E.U16 R19, desc[UR24][R24.64] ;  /* 0x0000001818131981 */ /* 0x0000a8000c1e1500 */
[----:B------:R1:W-:Y:S01]  /*10a30*/  STL [R1+0x39c], R27 ;  /* 0x00039c1b01007387 */ /* 0x0003e20000100800 */
[----:B0-----:R-:W-:-:S03]  /*10a40*/  IMAD R24, R88, UR4, RZ ;  /* 0x0000000458187c24 */ /* 0x001fc6000f8e02ff */
[----:B------:R0:W-:Y:S01]  /*10a50*/  STL [R1+0x398], R28 ;  /* 0x0003981c01007387 */ /* 0x0001e20000100800 */
[----:B------:R-:W4:Y:S01]  /*10a60*/  LDCU UR4, c[0x0][0x3b0] ;  /* 0x00007600ff0477ac */ /* 0x000f220008000800 */
[----:B-1----:R-:W-:-:S04]  /*10a70*/  LEA R27, P0, R24, R5, 0x1 ;  /* 0x00000005181b7211 */ /* 0x002fc800078008ff */
[----:B0-----:R-:W-:Y:S01]  /*10a80*/  LEA.HI.X.SX32 R28, R24, R4, 0x1, P0 ;  /* 0x00000004181c7211 */ /* 0x001fe200000f0eff */
[----:B------:R-:W-:-:S04]  /*10a90*/  @P1 IMAD.MOV.U32 R24, RZ, RZ, R27 ;  /* 0x000000ffff181224 */ /* 0x000fc800078e001b */
[----:B------:R-:W-:Y:S01]  /*10aa0*/  @P1 IMAD.MOV.U32 R25, RZ, RZ, R28 ;  /* 0x000000ffff191224 */ /* 0x000fe200078e001c */
[----:B------:R0:W-:Y:S04]  /*10ab0*/  STL [R1+0x3cc], R27 ;  /* 0x0003cc1b01007387 */ /* 0x0001e80000100800 */
[----:B------:R1:W2:Y:S04]  /*10ac0*/  @P1 LDG.E.U16 R18, desc[UR24][R24.64] ;  /* 0x0000001818121981 */ /* 0x0002a8000c1e1500 */
[----:B------:R0:W-:Y:S04]  /*10ad0*/  STL [R1+0x3c8], R28 ;  /* 0x0003c81c01007387 */ /* 0x0001e80000100800 */
[----:B------:R-:W2:Y:S01]  /*10ae0*/  LDL.LU R74, [R1+0x278] ;  /* 0x00027800014a7983 */ /* 0x000ea20000300800 */
[----:B-1----:R-:W-:Y:S01]  /*10af0*/  IMAD R24, R86, UR5, RZ ;  /* 0x0000000556187c24 */ /* 0x002fe2000f8e02ff */
[----:B------:R-:W1:Y:S04]  /*10b00*/  LDCU UR5, c[0x0][0x3b0] ;  /* 0x00007600ff0577ac */ /* 0x000e680008000800 */
[C---:B0-----:R-:W-:Y:S01]  /*10b10*/  LEA R27, P0, R24.reuse, R5, 0x1 ;  /* 0x00000005181b7211 */ /* 0x041fe200078008ff */
[----:B------:R0:W-:Y:S03]  /*10b20*/  STS.U16 [R26+UR8+0x2e80], R23 ;  /* 0x002e80171a007988 */ /* 0x0001e60008000408 */
[----:B------:R-:W-:Y:S01]  /*10b30*/  LEA.HI.X.SX32 R28, R24, R4, 0x1, P0 ;  /* 0x00000004181c7211 */ /* 0x000fe200000f0eff */
[----:B------:R1:W-:Y:S01]  /*10b40*/  STL [R1+0x3fc], R27 ;  /* 0x0003fc1b01007387 */ /* 0x0003e20000100800 */
[----:B------:R-:W-:-:S03]  /*10b50*/  @P1 IMAD.MOV.U32 R24, RZ, RZ, R27 ;  /* 0x000000ffff181224 */ /* 0x000fc600078e001b */
[----:B------:R1:W-:Y:S01]  /*10b60*/  STL [R1+0x3f8], R28 ;  /* 0x0003f81c01007387 */ /* 0x0003e20000100800 */
[----:B------:R-:W-:Y:S01]  /*10b70*/  @P1 IMAD.MOV.U32 R25, RZ, RZ, R28 ;  /* 0x000000ffff191224 */ /* 0x000fe200078e001c */
[----:B0-----:R-:W-:Y:S02]  /*10b80*/  PRMT R23, RZ, 0x7610, R23 ;  /* 0x00007610ff177816 */ /* 0x001fe40000000017 */
[----:B------:R-:W3:Y:S04]  /*10b90*/  LDL.LU R73, [R1+0x2b8] ;  /* 0x0002b80001497983 */ /* 0x000ee80000300800 */
[----:B------:R4:W3:Y:S02]  /*10ba0*/  @P1 LDG.E.U16 R23, desc[UR24][R24.64] ;  /* 0x0000001818171981 */ /* 0x0008e4000c1e1500 */
[----:B----4-:R-:W-:Y:S01]  /*10bb0*/  IMAD R24, R85, UR4, RZ ;  /* 0x0000000455187c24 */ /* 0x010fe2000f8e02ff */
[----:B------:R-:W0:Y:S04]  /*10bc0*/  LDCU UR4, c[0x0][0x3b0] ;  /* 0x00007600ff0477ac */ /* 0x000e280008000800 */
[----:B-1----:R-:W-:-:S04]  /*10bd0*/  LEA R27, P0, R24, R5, 0x1 ;  /* 0x00000005181b7211 */ /* 0x002fc800078008ff */
[----:B------:R-:W-:Y:S01]  /*10be0*/  LEA.HI.X.SX32 R28, R24, R4, 0x1, P0 ;  /* 0x00000004181c7211 */ /* 0x000fe200000f0eff */
[----:B------:R-:W-:Y:S04]  /*10bf0*/  STL [R1+0x42c], R27 ;  /* 0x00042c1b01007387 */ /* 0x000fe80000100800 */
[----:B------:R-:W-:Y:S04]  /*10c00*/  STL [R1+0x428], R28 ;  /* 0x0004281c01007387 */ /* 0x000fe80000100800 */
[----:B------:R-:W4:Y:S04]  /*10c10*/  LDL.LU R63, [R1+0x2f4] ;  /* 0x0002f400013f7983 */ /* 0x000f280000300800 */
[----:B------:R-:W4:Y:S04]  /*10c20*/  LDL.LU R67, [R1+0x370] ;  /* 0x0003700001437983 */ /* 0x000f280000300800 */
[----:B------:R-:W-:Y:S04]  /*10c30*/  STS.U16 [R26+UR8+0x3280], R22 ;  /* 0x003280161a007988 */ /* 0x000fe80008000408 */
[----:B------:R1:W-:Y:S04]  /*10c40*/  STS.U16 [R26+UR8+0x3680], R21 ;  /* 0x003680151a007988 */ /* 0x0003e80008000408 */
[----:B------:R0:W-:Y:S04]  /*10c50*/  STS.U16 [R26+UR8+0x3a80], R20 ;  /* 0x003a80141a007988 */ /* 0x0001e80008000408 */
[----:B------:R0:W-:Y:S01]  /*10c60*/  STS.U16 [R26+UR8+0x3e80], R17 ;  /* 0x003e80111a007988 */ /* 0x0001e20008000408 */
[----:B------:R-:W-:Y:S01]  /*10c70*/  @P1 IMAD.MOV.U32 R24, RZ, RZ, R27 ;  /* 0x000000ffff181224 */ /* 0x000fe200078e001b */
[----:B-1----:R-:W-:Y:S01]  /*10c80*/  PRMT R21, RZ, 0x7610, R21 ;  /* 0x00007610ff157816 */ /* 0x002fe20000000015 */
[----:B------:R-:W-:Y:S01]  /*10c90*/  @P1 IMAD.MOV.U32 R25, RZ, RZ, R28 ;  /* 0x000000ffff191224 */ /* 0x000fe200078e001c */
[----:B0-----:R-:W-:-:S04]  /*10ca0*/  LOP3.LUT R20, R3, 0x60, RZ, 0x3c, !PT ;  /* 0x0000006003147812 */ /* 0x001fc800078e3cff */
[----:B------:R0:W4:Y:S01]  /*10cb0*/  @P1 LDG.E.U16 R21, desc[UR24][R24.64] ;  /* 0x0000001818151981 */ /* 0x000122000c1e1500 */
[----:B------:R-:W-:Y:S01]  /*10cc0*/  IMAD R17, R77, UR4, RZ ;  /* 0x000000044d117c24 */ /* 0x000fe2000f8e02ff */
[----:B------:R-:W1:Y:S04]  /*10cd0*/  LDCU UR4, c[0x0][0x3b0] ;  /* 0x00007600ff0477ac */ /* 0x000e680008000800 */
[----:B------:R-:W-:-:S04]  /*10ce0*/  LEA R22, P0, R17, R5, 0x1 ;  /* 0x0000000511167211 */ /* 0x000fc800078008ff */
[----:B0-----:R-:W-:Y:S01]  /*10cf0*/  LEA.HI.X.SX32 R24, R17, R4, 0x1, P0 ;  /* 0x0000000411187211 */ /* 0x001fe200000f0eff */
[----:B------:R-:W-:Y:S04]  /*10d00*/  STL [R1+0x454], R22 ;  /* 0x0004541601007387 */ /* 0x000fe80000100800 */
[----:B------:R0:W-:Y:S01]  /*10d10*/  STL [R1+0x450], R24 ;  /* 0x0004501801007387 */ /* 0x0001e20000100800 */
[----:B------:R-:W-:-:S03]  /*10d20*/  @P1 IMAD.MOV.U32 R25, RZ, RZ, R24 ;  /* 0x000000ffff191224 */ /* 0x000fc600078e0018 */
[----:B------:R1:W-:Y:S01]  /*10d30*/  STS.U16 [R20+UR8+0x300], R14 ;  /* 0x0003000e14007988 */ /* 0x0003e20008000408 */
[----:B0-----:R-:W-:Y:S01]  /*10d40*/  @P1 IMAD.MOV.U32 R24, RZ, RZ, R22 ;  /* 0x000000ffff181224 */ /* 0x001fe200078e0016 */
[----:B-1----:R-:W-:Y:S02]  /*10d50*/  PRMT R14, RZ, 0x7610, R14 ;  /* 0x00007610ff0e7816 */ /* 0x002fe4000000000e */
[----:B------:R0:W-:Y:S04]  /*10d60*/  STS.U16 [R20+UR8+0x700], R13 ;  /* 0x0007000d14007988 */ /* 0x0001e80008000408 */
[----:B------:R1:W4:Y:S04]  /*10d70*/  @P1 LDG.E.U16 R14, desc[UR24][R24.64] ;  /* 0x00000018180e1981 */ /* 0x000328000c1e1500 */
[----:B------:R3:W-:Y:S01]  /*10d80*/  STS.U16 [R20+UR8+0xb00], R6 ;  /* 0x000b000614007988 */ /* 0x0007e20008000408 */
[----:B0-----:R-:W-:-:S03]  /*10d90*/  PRMT R13, RZ, 0x7610, R13 ;  /* 0x00007610ff0d7816 */ /* 0x001fc6000000000d */
[----:B------:R-:W-:Y:S04]  /*10da0*/  STS.U16 [R20+UR8+0xf00], R8 ;  /* 0x000f000814007988 */ /* 0x000fe80008000408 */
[----:B------:R-:W-:Y:S01]  /*10db0*/  STS.U16 [R20+UR8+0x1300], R7 ;  /* 0x0013000714007988 */ /* 0x000fe20008000408 */
[----:B--2---:R-:W-:-:S03]  /*10dc0*/  IMAD R17, R74, UR6, RZ ;  /* 0x000000064a117c24 */ /* 0x004fc6000f8e02ff */
[----:B------:R-:W2:Y:S02]  /*10dd0*/  LDL.LU R74, [R1+0x338] ;  /* 0x00033800014a7983 */ /* 0x000ea40000300800 */
[----:B------:R-:W-:-:S04]  /*10de0*/  LEA R22, P0, R17, R5, 0x1 ;  /* 0x0000000511167211 */ /* 0x000fc800078008ff */
[----:B-1----:R-:W-:Y:S01]  /*10df0*/  LEA.HI.X.SX32 R24, R17, R4, 0x1, P0 ;  /* 0x0000000411187211 */ /* 0x002fe200000f0eff */
[----:B------:R-:W-:Y:S04]  /*10e00*/  STL [R1+0xf0], R22 ;  /* 0x0000f01601007387 */ /* 0x000fe80000100800 */
[----:B------:R0:W-:Y:S01]  /*10e10*/  STL [R1+0xec], R24 ;  /* 0x0000ec1801007387 */ /* 0x0001e20000100800 */
[----:B------:R-:W-:Y:S02]  /*10e20*/  @P1 IMAD.MOV.U32 R25, RZ, RZ, R24 ;  /* 0x000000ffff191224 */ /* 0x000fe400078e0018 */
[----:B---3--:R-:W-:Y:S02]  /*10e30*/  IMAD R6, R73, UR6, RZ ;  /* 0x0000000649067c24 */ /* 0x008fe4000f8e02ff */
[----:B------:R-:W3:Y:S01]  /*10e40*/  LDL.LU R73, [R1+0x334] ;  /* 0x0003340001497983 */ /* 0x000ee20000300800 */
[----:B0-----:R-:W-:-:S02]  /*10e50*/  @P1 IMAD.MOV.U32 R24, RZ, RZ, R22 ;  /* 0x000000ffff181224 */ /* 0x001fc400078e0016 */
[----:B------:R-:W-:-:S03]  /*10e60*/  LEA R22, P0, R6, R5, 0x1 ;  /* 0x0000000506167211 */ /* 0x000fc600078008ff */
[----:B------:R0:W3:Y:S01]  /*10e70*/  @P1 LDG.E.U16 R13, desc[UR24][R24.64] ;  /* 0x00000018180d1981 */ /* 0x0000e2000c1e1500 */
[----:B------:R-:W-:Y:S02]  /*10e80*/  PRMT R17, RZ, 0x7610, R17 ;  /* 0x00007610ff117816 */ /* 0x000fe40000000011 */
[----:B0-----:R-:W-:Y:S01]  /*10e90*/  LEA.HI.X.SX32 R24, R6, R4, 0x1, P0 ;  /* 0x0000000406187211 */ /* 0x001fe200000f0eff */
[----:B------:R-:W-:-:S04]  /*10ea0*/  @P1 IMAD.MOV.U32 R6, RZ, RZ, R22 ;  /* 0x000000ffff061224 */ /* 0x000fc800078e0016 */
[----:B------:R-:W-:Y:S01]  /*10eb0*/  @P1 IMAD.MOV.U32 R7, RZ, RZ, R24 ;  /* 0x000000ffff071224 */ /* 0x000fe200078e0018 */
[----:B------:R0:W-:Y:S04]  /*10ec0*/  STL [R1+0x130], R22 ;  /* 0x0001301601007387 */ /* 0x0001e80000100800 */
[----:B------:R4:W3:Y:S04]  /*10ed0*/  @P1 LDG.E.U16 R17, desc[UR24][R6.64] ;  /* 0x0000001806111981 */ /* 0x0008e8000c1e1500 */
[----:B------:R-:W-:Y:S01]  /*10ee0*/  STL [R1+0x12c], R24 ;  /* 0x00012c1801007387 */ /* 0x000fe20000100800 */
[----:B----4-:R-:W-:-:S03]  /*10ef0*/  IMAD R6, R63, UR6, RZ ;  /* 0x000000063f067c24 */ /* 0x010fc6000f8e02ff */
[----:B------:R-:W4:Y:S02]  /*10f00*/  LDL.LU R63, [R1+0x2f8] ;  /* 0x0002f800013f7983 */ /* 0x000f240000300800 */
[C---:B------:R-:W-:Y:S02]  /*10f10*/  LEA R7, P0, R6.reuse, R5, 0x1 ;  /* 0x0000000506077211 */ /* 0x040fe400078008ff */
[----:B------:R-:W-:Y:S02]  /*10f20*/  STS.U16 [R20+UR8+0x1700], R10 ;  /* 0x0017000a14007988 */ /* 0x000fe40008000408 */
[----:B0-----:R-:W-:Y:S02]  /*10f30*/  LEA.HI.X.SX32 R22, R6, R4, 0x1, P0 ;  /* 0x0000000406167211 */ /* 0x001fe400000f0eff */
[----:B------:R0:W-:Y:S01]  /*10f40*/  STS.U16 [R20+UR8+0x1b00], R9 ;  /* 0x001b000914007988 */ /* 0x0001e20008000408 */
[----:B------:R-:W-:-:S03]  /*10f50*/  @P1 IMAD.MOV.U32 R6, RZ, RZ, R7 ;  /* 0x000000ffff061224 */ /* 0x000fc600078e0007 */
[----:B------:R1:W-:Y:S01]  /*10f60*/  STL [R1+0x170], R7 ;  /* 0x0001700701007387 */ /* 0x0003e20000100800 */
[----:B0-----:R-:W-:Y:S01]  /*10f70*/  PRMT R9, RZ, 0x7610, R9 ;  /* 0x00007610ff097816 */ /* 0x001fe20000000009 */
[----:B-1----:R-:W-:-:S05]  /*10f80*/  @P1 IMAD.MOV.U32 R7, RZ, RZ, R22 ;  /* 0x000000ffff071224 */ /* 0x002fca00078e0016 */
[----:B------:R0:W4:Y:S02]  /*10f90*/  @P1 LDG.E.U16 R9, desc[UR24][R6.64] ;  /* 0x0000001806091981 */ /* 0x000124000c1e1500 */
[----:B0-----:R-:W-:Y:S02]  /*10fa0*/  IMAD R6, R67, UR6, RZ ;  /* 0x0000000643067c24 */ /* 0x001fe4000f8e02ff */
[----:B------:R0:W-:Y:S03]  /*10fb0*/  STL [R1+0x16c], R22 ;  /* 0x00016c1601007387 */ /* 0x0001e60000100800 */
[C---:B------:R-:W-:Y:S02]  /*10fc0*/  LEA R7, P0, R6.reuse, R5, 0x1 ;  /* 0x0000000506077211 */ /* 0x040fe400078008ff */
[----:B------:R-:W-:Y:S02]  /*10fd0*/  PRMT R10, RZ, 0x7610, R10 ;  /* 0x00007610ff0a7816 */ /* 0x000fe4000000000a */
[----:B0-----:R-:W-:Y:S01]  /*10fe0*/  LEA.HI.X.SX32 R22, R6, R4, 0x1, P0 ;  /* 0x0000000406167211 */ /* 0x001fe200000f0eff */
[----:B------:R0:W-:Y:S01]  /*10ff0*/  STL [R1+0x1b8], R7 ;  /* 0x0001b80701007387 */ /* 0x0001e20000100800 */
[----:B------:R-:W-:-:S03]  /*11000*/  @P1 IMAD.MOV.U32 R6, RZ, RZ, R7 ;  /* 0x000000ffff061224 */ /* 0x000fc600078e0007 */
[----:B------:R-:W-:Y:S04]  /*11010*/  STL [R1+0x1b4], R22 ;  /* 0x0001b41601007387 */ /* 0x000fe80000100800 */
[----:B------:R-:W4:Y:S01]  /*11020*/  LDL.LU R87, [R1+0x718] ;  /* 0x0007180001577983 */ /* 0x000f220000300800 */
[----:B0-----:R-:W-:-:S05]  /*11030*/  @P1 IMAD.MOV.U32 R7, RZ, RZ, R22 ;  /* 0x000000ffff071224 */ /* 0x001fca00078e0016 */
[----:B------:R2:W4:Y:S04]  /*11040*/  @P1 LDG.E.U16 R10, desc[UR24][R6.64] ;  /* 0x00000018060a1981 */ /* 0x000528000c1e1500 */
[----:B------:R-:W-:Y:S04]  /*11050*/  STS.U16 [R20+UR8+0x1f00], R12 ;  /* 0x001f000c14007988 */ /* 0x000fe80008000408 */
[----:B------:R0:W-:Y:S04]  /*11060*/  STS.U16 [R20+UR8+0x2300], R11 ;  /* 0x0023000b14007988 */ /* 0x0001e80008000408 */
[----:B------:R-:W-:Y:S04]  /*11070*/  STS.U16 [R20+UR8+0x2700], R16 ;  /* 0x0027001014007988 */ /* 0x000fe80008000408 */
[----:B------:R-:W-:Y:S04]  /*11080*/  STS.U16 [R20+UR8+0x2b00], R15 ;  /* 0x002b000f14007988 */ /* 0x000fe80008000408 */
[----:B------:R-:W-:Y:S04]  /*11090*/  STS.U16 [R20+UR8+0x2f00], R19 ;  /* 0x002f001314007988 */ /* 0x000fe80008000408 */
[----:B------:R-:W-:Y:S01]  /*110a0*/  STS.U16 [R20+UR8+0x3300], R18 ;  /* 0x0033001214007988 */ /* 0x000fe20008000408 */
[----:B--2---:R-:W-:-:S03]  /*110b0*/  IMAD R6, R74, UR6, RZ ;  /* 0x000000064a067c24 */ /* 0x004fc6000f8e02ff */
[----:B------:R-:W2:Y:S02]  /*110c0*/  LDL.LU R74, [R1+0x2b4] ;  /* 0x0002b400014a7983 */ /* 0x000ea40000300800 */
[----:B------:R-:W-:-:S04]  /*110d0*/  LEA R7, P0, R6, R5, 0x1 ;  /* 0x0000000506077211 */ /* 0x000fc800078008ff */
[----:B0-----:R-:W-:Y:S01]  /*110e0*/  LEA.HI.X.SX32 R11, R6, R4, 0x1, P0 ;  /* 0x00000004060b7211 */ /* 0x001fe200000f0eff */
[----:B------:R3:W-:Y:S01]  /*110f0*/  STL [R1+0x1f8], R7 ;  /* 0x0001f80701007387 */ /* 0x0007e20000100800 */
[----:B------:R-:W-:-:S03]  /*11100*/  @P1 IMAD.MOV.U32 R24, RZ, RZ, R7 ;  /* 0x000000ffff181224 */ /* 0x000fc600078e0007 */
[----:B------:R0:W-:Y:S01]  /*11110*/  STL [R1+0x1f4], R11 ;  /* 0x0001f40b01007387 */ /* 0x0001e20000100800 */
[----:B---3--:R-:W-:-:S03]  /*11120*/  IMAD R7, R73, UR6, RZ ;  /* 0x0000000649077c24 */ /* 0x008fc6000f8e02ff */
[----:B------:R-:W3:Y:S01]  /*11130*/  LDL.LU R73, [R1+0x3d4] ;  /* 0x0003d40001497983 */ /* 0x000ee20000300800 */
[----:B------:R-:W-:Y:S01]  /*11140*/  @P1 IMAD.MOV.U32 R25, RZ, RZ, R11 ;  /* 0x000000ffff191224 */ /* 0x000fe200078e000b */
[----:B0-----:R-:W-:-:S04]  /*11150*/  LEA R11, P0, R7, R5, 0x1 ;  /* 0x00000005070b7211 */ /* 0x001fc800078008ff */
[----:B------:R-:W-:Y:S01]  /*11160*/  LEA.HI.X.SX32 R12, R7, R4, 0x1, P0 ;  /* 0x00000004070c7211 */ /* 0x000fe200000f0eff */
[----:B------:R0:W-:Y:S04]  /*11170*/  STL [R1+0x238], R11 ;  /* 0x0002380b01007387 */ /* 0x0001e80000100800 */
[----:B------:R1:W-:Y:S01]  /*11180*/  STL [R1+0x234], R12 ;  /* 0x0002340c01007387 */ /* 0x0003e20000100800 */
[----:B------:R-:W-:Y:S01]  /*11190*/  @P1 IMAD.MOV.U32 R18, RZ, RZ, R11 ;  /* 0x000000ffff121224 */ /* 0x000fe200078e000b */
[----:B------:R-:W-:Y:S01]  /*111a0*/  PRMT R6, RZ, 0x7610, R6 ;  /* 0x00007610ff067816 */ /* 0x000fe20000000006 */
[----:B------:R-:W-:-:S05]  /*111b0*/  @P1 IMAD.MOV.U32 R19, RZ, RZ, R12 ;  /* 0x000000ffff131224 */ /* 0x000fca00078e000c */
[----:B------:R-:W3:Y:S01]  /*111c0*/  @P1 LDG.E.U16 R6, desc[UR24][R24.64] ;  /* 0x0000001818061981 */ /* 0x000ee2000c1e1500 */
[----:B----4-:R-:W-:-:S03]  /*111d0*/  IMAD R7, R63, UR6, RZ ;  /* 0x000000063f077c24 */ /* 0x010fc6000f8e02ff */
[----:B------:R-:W4:Y:S02]  /*111e0*/  LDL.LU R63, [R1+0x3a4] ;  /* 0x0003a400013f7983 */ /* 0x000f240000300800 */
[----:B0-----:R-:W-:-:S04]  /*111f0*/  LEA R11, P0, R7, R5, 0x1 ;  /* 0x00000005070b7211 */ /* 0x001fc800078008ff */
[----:B-1----:R-:W-:Y:S01]  /*11200*/  LEA.HI.X.SX32 R12, R7, R4, 0x1, P0 ;  /* 0x00000004070c7211 */ /* 0x002fe200000f0eff */
[----:B------:R0:W-:Y:S04]  /*11210*/  STL [R1+0x278], R11 ;  /* 0x0002780b01007387 */ /* 0x0001e80000100800 */
[----:B------:R1:W-:Y:S04]  /*11220*/  STL [R1+0x274], R12 ;  /* 0x0002740c01007387 */ /* 0x0003e80000100800 */
[----:B------:R-:W4:Y:S01]  /*11230*/  LDL.LU R67, [R1+0x374] ;  /* 0x0003740001437983 */ /* 0x000f220000300800 */
[----:B------:R-:W-:-:S06]  /*11240*/  PRMT R8, RZ, 0x7610, R8 ;  /* 0x00007610ff087816 */ /* 0x000fcc0000000008 */
[----:B------:R0:W4:Y:S01]  /*11250*/  @P1 LDG.E.U16 R8, desc[UR24][R18.64] ;  /* 0x0000001812081981 */ /* 0x000122000c1e1500 */
[----:B------:R-:W-:Y:S01]  /*11260*/  LOP3.LUT R15, R3, 0x70, RZ, 0x3c, !PT ;  /* 0x00000070030f7812 */ /* 0x000fe200078e3cff */
[----:B0-----:R-:W-:Y:S02]  /*11270*/  @P1 IMAD.MOV.U32 R18, RZ, RZ, R11 ;  /* 0x000000ffff121224 */ /* 0x001fe400078e000b */
[----:B------:R-:W-:Y:S01]  /*11280*/  @P1 IMAD.MOV.U32 R19, RZ, RZ, R12 ;  /* 0x000000ffff131224 */ /* 0x000fe200078e000c */
[----:B------:R-:W-:Y:S04]  /*11290*/  STS.U16 [R20+UR8+0x3700], R23 ;  /* 0x0037001714007988 */ /* 0x000fe80008000408 */
[----:B------:R-:W-:Y:S04]  /*112a0*/  STS.U16 [R20+UR8+0x3b00], R21 ;  /* 0x003b001514007988 */ /* 0x000fe80008000408 */
[----:B------:R0:W-:Y:S01]  /*112b0*/  STS.U16 [R20+UR8+0x3f00], R14 ;  /* 0x003f000e14007988 */ /* 0x0001e20008000408 */
[----:B------:R-:W-:-:S05]  /*112c0*/  IMAD R11, R87, UR6, RZ ;  /* 0x00000006570b7c24 */ /* 0x000fca000f8e02ff */
[----:B-1----:R-:W-:-:S04]  /*112d0*/  LEA R12, P0, R11, R5, 0x1 ;  /* 0x000000050b0c7211 */ /* 0x002fc800078008ff */
[----:B0-----:R-:W-:Y:S02]  /*112e0*/  LEA.HI.X.SX32 R14, R11, R4, 0x1, P0 ;  /* 0x000000040b0e7211 */ /* 0x001fe400000f0eff */
[----:B------:R-:W-:Y:S01]  /*112f0*/  PRMT R11, RZ, 0x7610, R11 ;  /* 0x00007610ff0b7816 */ /* 0x000fe2000000000b */
[----:B------:R-:W-:Y:S04]  /*11300*/  STL [R1+0x2b8], R12 ;  /* 0x0002b80c01007387 */ /* 0x000fe80000100800 */
[----:B------:R-:W-:Y:S01]  /*11310*/  STL [R1+0x2b4], R14 ;  /* 0x0002b40e01007387 */ /* 0x000fe20000100800 */
[----:B------:R-:W-:-:S06]  /*11320*/  PRMT R7, RZ, 0x7610, R7 ;  /* 0x00007610ff077816 */ /* 0x000fcc0000000007 */
[----:B------:R-:W4:Y:S04]  /*11330*/  @P1 LDG.E.U16 R7, desc[UR24][R18.64] ;  /* 0x0000001812071981 */ /* 0x000f28000c1e1500 */
[----:B--2---:R0:W-:Y:S04]  /*11340*/  STS.U16 [R15+UR8+0x3f80], R74 ;  /* 0x003f804a0f007988 */ /* 0x0041e80008000408 */
[----:B------:R1:W-:Y:S04]  /*11350*/  STS.U16 [R15+UR8+0x380], R13 ;  /* 0x0003800d0f007988 */ /* 0x0003e80008000408 */
[----:B0-----:R-:W2:Y:S01]  /*11360*/  LDL.LU R74, [R1+0x3a0] ;  /* 0x0003a000014a7983 */ /* 0x001ea20000300800 */
[----:B-1----:R-:W-:-:S05]  /*11370*/  @P1 IMAD.MOV.U32 R13, RZ, RZ, R14 ;  /* 0x000000ffff0d1224 */ /* 0x002fca00078e000e */
[----:B------:R3:W2:Y:S02]  /*11380*/  @P1 LDG.E.U16 R11, desc[UR24][R12.64] ;  /* 0x000000180c0b1981 */ /* 0x0006a4000c1e1500 */
[----:B---3--:R-:W-:Y:S02]  /*11390*/  IMAD R12, R73, UR6, RZ ;  /* 0x00000006490c7c24 */ /* 0x008fe4000f8e02ff */
[----:B------:R-:W-:Y:S03]  /*113a0*/  STS.U16 [R15+UR8+0x780], R17 ;  /* 0x000780110f007988 */ /* 0x000fe60008000408 */
[C---:B------:R-:W-:Y:S01]  /*113b0*/  LEA R13, P0, R12.reuse, R5, 0x1 ;  /* 0x000000050c0d7211 */ /* 0x040fe200078008ff */
[----:B------:R-:W3:Y:S03]  /*113c0*/  LDL.LU R73, [R1+0x3d0] ;  /* 0x0003d00001497983 */ /* 0x000ee60000300800 */
[----:B------:R-:W-:Y:S01]  /*113d0*/  LEA.HI.X.SX32 R14, R12, R4, 0x1, P0 ;  /* 0x000000040c0e7211 */ /* 0x000fe200000f0eff */
[----:B------:R0:W-:Y:S01]  /*113e0*/  STS.U16 [R15+UR8+0xb80], R9 ;  /* 0x000b80090f007988 */ /* 0x0001e20008000408 */
[----:B------:R-:W-:-:S03]  /*113f0*/  @P1 IMAD.MOV.U32 R12, RZ, RZ, R13 ;  /* 0x000000ffff0c1224 */ /* 0x000fc600078e000d */
[----:B------:R1:W-:Y:S01]  /*11400*/  STL [R1+0x2f8], R13 ;  /* 0x0002f80d01007387 */ /* 0x0003e20000100800 */
[----:B0-----:R-:W-:Y:S01]  /*11410*/  PRMT R9, RZ, 0x7610, R9 ;  /* 0x00007610ff097816 */ /* 0x001fe20000000009 */
[----:B-1----:R-:W-:-:S05]  /*11420*/  @P1 IMAD.MOV.U32 R13, RZ, RZ, R14 ;  /* 0x000000ffff0d1224 */ /* 0x002fca00078e000e */
[----:B------:R4:W3:Y:S02]  /*11430*/  @P1 LDG.E.U16 R9, desc[UR24][R12.64] ;  /* 0x000000180c091981 */ /* 0x0008e4000c1e1500 */
[----:B----4-:R-:W-:Y:S02]  /*11440*/  IMAD R12, R63, UR4, RZ ;  /* 0x000000043f0c7c24 */ /* 0x010fe4000f8e02ff */
[----:B------:R0:W-:Y:S01]  /*11450*/  STL [R1+0x2f4], R14 ;  /* 0x0002f40e01007387 */ /* 0x0001e20000100800 */
[----:B------:R-:W2:Y:S02]  /*11460*/  LDCU UR4, c[0x0][0x3b0] ;  /* 0x00007600ff0477ac */ /* 0x000ea40008000800 */
[C---:B------:R-:W-:Y:S01]  /*11470*/  LEA R13, P0, R12.reuse, R5, 0x1 ;  /* 0x000000050c0d7211 */ /* 0x040fe200078008ff */
[----:B------:R-:W4:Y:S03]  /*11480*/  LDL.LU R63, [R1+0x404] ;  /* 0x00040400013f7983 */ /* 0x000f260000300800 */
[----:B0-----:R-:W-:Y:S01]  /*11490*/  LEA.HI.X.SX32 R14, R12, R4, 0x1, P0 ;  /* 0x000000040c0e7211 */ /* 0x001fe200000f0eff */
[----:B------:R0:W-:Y:S01]  /*114a0*/  STS.U16 [R15+UR8+0xf80], R10 ;  /* 0x000f800a0f007988 */ /* 0x0001e20008000408 */
[----:B------:R-:W-:-:S03]  /*114b0*/  @P1 IMAD.MOV.U32 R12, RZ, RZ, R13 ;  /* 0x000000ffff0c1224 */ /* 0x000fc600078e000d */
[----:B------:R1:W-:Y:S04]  /*114c0*/  STL [R1+0x338], R13 ;  /* 0x0003380d01007387 */ /* 0x0003e80000100800 */
[----:B------:R1:W-:Y:S01]  /*114d0*/  STS.U16 [R15+UR8+0x1380], R6 ;  /* 0x001380060f007988 */ /* 0x0003e20008000408 */
[----:B0-----:R-:W-:Y:S01]  /*114e0*/  PRMT R10, RZ, 0x7610, R10 ;  /* 0x00007610ff0a7816 */ /* 0x001fe2000000000a */
[----:B-1----:R-:W-:Y:S02]  /*114f0*/  @P1 IMAD.MOV.U32 R13, RZ, RZ, R14 ;  /* 0x000000ffff0d1224 */ /* 0x002fe400078e000e */
[----:B------:R-:W-:-:S03]  /*11500*/  IMAD R6, R67, UR5, RZ ;  /* 0x0000000543067c24 */ /* 0x000fc6000f8e02ff */
[----:B------:R0:W4:Y:S01]  /*11510*/  @P1 LDG.E.U16 R10, desc[UR24][R12.64] ;  /* 0x000000180c0a1981 */ /* 0x000122000c1e1500 */
[----:B------:R-:W1:Y:S01]  /*11520*/  LDCU UR5, c[0x0][0x3b0] ;  /* 0x00007600ff0577ac */ /* 0x000e620008000800 */
[----:B0-----:R-:W-:-:S04]  /*11530*/  LEA R12, P0, R6, R5, 0x1 ;  /* 0x00000005060c7211 */ /* 0x001fc800078008ff */
[----:B------:R-:W-:Y:S02]  /*11540*/  LEA.HI.X.SX32 R13, R6, R4, 0x1, P0 ;  /* 0x00000004060d7211 */ /* 0x000fe400000f0eff */
[----:B------:R-:W-:-:S06]  /*11550*/  PRMT R6, RZ, 0x7610, R6 ;  /* 0x00007610ff067816 */ /* 0x000fcc0000000006 */
[----:B------:R0:W4:Y:S04]  /*11560*/  @P1 LDG.E.U16 R6, desc[UR24][R12.64] ;  /* 0x000000180c061981 */ /* 0x000128000c1e1500 */
[----:B------:R-:W-:Y:S04]  /*11570*/  STS.U16 [R15+UR8+0x1780], R8 ;  /* 0x001780080f007988 */ /* 0x000fe80008000408 */
[----:B------:R-:W-:Y:S04]  /*11580*/  STL [R1+0x334], R14 ;  /* 0x0003340e01007387 */ /* 0x000fe80000100800 */
[----:B------:R2:W-:Y:S04]  /*11590*/  STS.U16 [R15+UR8+0x1b80], R7 ;  /* 0x001b80070f007988 */ /* 0x0005e80008000408 */
[----:B------:R0:W-:Y:S04]  /*115a0*/  STL [R1+0x374], R12 ;  /* 0x0003740c01007387 */ /* 0x0001e80000100800 */
[----:B------:R-:W-:Y:S01]  /*115b0*/  STL [R1+0x370], R13 ;  /* 0x0003700d01007387 */ /* 0x000fe20000100800 */
[----:B--2---:R-:W-:Y:S01]  /*115c0*/  IMAD R7, R74, UR4, RZ ;  /* 0x000000044a077c24 */ /* 0x004fe2000f8e02ff */
[----:B------:R-:W2:Y:S04]  /*115d0*/  LDCU UR4, c[0x0][0x3b0] ;  /* 0x00007600ff0477ac */ /* 0x000ea80008000800 */
[----:B------:R-:W-:-:S04]  /*115e0*/  LEA R8, P0, R7, R5, 0x1 ;  /* 0x0000000507087211 */ /* 0x000fc800078008ff */
[----:B0-----:R-:W-:Y:S01]  /*115f0*/  LEA.HI.X.SX32 R12, R7, R4, 0x1, P0 ;  /* 0x00000004070c7211 */ /* 0x001fe200000f0eff */
[----:B------:R-:W-:Y:S01]  /*11600*/  STS.U16 [R15+UR8+0x1f80], R11 ;  /* 0x001f800b0f007988 */ /* 0x000fe20008000408 */
[----:B------:R-:W-:-:S03]  /*11610*/  PRMT R7, RZ, 0x7610, R7 ;  /* 0x00007610ff077816 */ /* 0x000fc60000000007 */
[----:B------:R-:W-:Y:S04]  /*11620*/  STL [R1+0x3a4], R8 ;  /* 0x0003a40801007387 */ /* 0x000fe80000100800 */
[----:B------:R-:W-:Y:S04]  /*11630*/  STL [R1+0x3a0], R12 ;  /* 0x0003a00c01007387 */ /* 0x000fe80000100800 */
[----:B---3--:R0:W-:Y:S02]  /*11640*/  STS.U16 [R15+UR8+0x2380], R9 ;  /* 0x002380090f007988 */ /* 0x0081e40008000408 */
[----:B0-----:R-:W-:-:S05]  /*11650*/  @P1 IMAD.MOV.U32 R9, RZ, RZ, R12 ;  /* 0x000000ffff091224 */ /* 0x001fca00078e000c */
[----:B------:R1:W3:Y:S02]  /*11660*/  @P1 LDG.E.U16 R7, desc[UR24][R8.64] ;  /* 0x0000001808071981 */ /* 0x0002e4000c1e1500 */
[----:B-1----:R-:W-:Y:S01]  /*11670*/  IMAD R8, R73, UR5, RZ ;  /* 0x0000000549087c24 */ /* 0x002fe2000f8e02ff */
[----:B------:R-:W0:Y:S04]  /*11680*/  LDCU UR5, c[0x0][0x3b0] ;  /* 0x00007600ff0577ac */ /* 0x000e280008000800 */
[----:B------:R-:W-:-:S04]  /*11690*/  LEA R9, P0, R8, R5, 0x1 ;  /* 0x0000000508097211 */ /* 0x000fc800078008ff */
[----:B------:R-:W-:Y:S01]  /*116a0*/  LEA.HI.X.SX32 R11, R8, R4, 0x1, P0 ;  /* 0x00000004080b7211 */ /* 0x000fe200000f0eff */
[----:B------:R1:W-:Y:S01]  /*116b0*/  STL [R1+0x3d4], R9 ;  /* 0x0003d40901007387 */ /* 0x0003e20000100800 */
[----:B------:R-:W-:-:S03]  /*116c0*/  @P1 IMAD.MOV.U32 R8, RZ, RZ, R9 ;  /* 0x000000ffff081224 */ /* 0x000fc600078e0009 */
[----:B----4-:R-:W-:Y:S01]  /*116d0*/  STS.U16 [R15+UR8+0x2780], R10 ;  /* 0x0027800a0f007988 */ /* 0x010fe20008000408 */
[----:B-1----:R-:W-:-:S03]  /*116e0*/  @P1 IMAD.MOV.U32 R9, RZ, RZ, R11 ;  /* 0x000000ffff091224 */ /* 0x002fc600078e000b */
[----:B------:R1:W-:Y:S02]  /*116f0*/  STS.U16 [R15+UR8+0x2b80], R6 ;  /* 0x002b80060f007988 */ /* 0x0003e40008000408 */
[----:B-1----:R-:W-:-:S06]  /*11700*/  PRMT R6, RZ, 0x7610, R6 ;  /* 0x00007610ff067816 */ /* 0x002fcc0000000006 */
[----:B------:R2:W4:Y:S02]  /*11710*/  @P1 LDG.E.U16 R6, desc[UR24][R8.64] ;  /* 0x0000001808061981 */ /* 0x000524000c1e1500 */
[----:B--2---:R-:W-:-:S05]  /*11720*/  IMAD R8, R63, UR4, RZ ;  /* 0x000000043f087c24 */ /* 0x004fca000f8e02ff */
[CC--:B------:R-:W-:Y:S01]  /*11730*/  LEA R9, P0, R8.reuse, R5.reuse, 0x1 ;  /* 0x0000000508097211 */ /* 0x0c0fe200078008ff */
[----:B------:R-:W-:Y:S03]  /*11740*/  STL [R1+0x3d0], R11 ;  /* 0x0003d00b01007387 */ /* 0x000fe60000100800 */
[----:B------:R-:W-:Y:S01]  /*11750*/  LEA.HI.X.SX32 R8, R8, R4, 0x1, P0 ;  /* 0x0000000408087211 */ /* 0x000fe200000f0eff */
[----:B---3--:R0:W-:Y:S02]  /*11760*/  STS.U16 [R15+UR8+0x2f80], R7 ;  /* 0x002f80070f007988 */ /* 0x0081e40008000408 */
[----:B0-----:R-:W-:Y:S02]  /*11770*/  IMAD R7, R0, UR5, RZ ;  /* 0x0000000500077c24 */ /* 0x001fe4000f8e02ff */
[----:B------:R-:W5:Y:S04]  /*11780*/  LDL.LU R0, [R1+0x720] ;  /* 0x0007200001007983 */ /* 0x000f680000300800 */
[----:B------:R0:W-:Y:S01]  /*11790*/  STL [R1+0x404], R9 ;  /* 0x0004040901007387 */ /* 0x0001e20000100800 */
[----:B------:R-:W-:-:S03]  /*117a0*/  LEA R5, P0, R7, R5, 0x1 ;  /* 0x0000000507057211 */ /* 0x000fc600078008ff */
[----:B------:R1:W-:Y:S01]  /*117b0*/  STL [R1+0x400], R8 ;  /* 0x0004000801007387 */ /* 0x0003e20000100800 */
[----:B0-----:R-:W-:-:S04]  /*117c0*/  @P1 LOP3.LUT R9, R9, R8, RZ, 0x3c, !PT ;  /* 0x0000000809091212 */ /* 0x001fc800078e3cff */
[----:B-1----:R-:W-:Y:S02]  /*117d0*/  @P1 LOP3.LUT R8, R9, R8, RZ, 0x3c, !PT ;  /* 0x0000000809081212 */ /* 0x002fe400078e3cff */
[----:B------:R-:W-:Y:S02]  /*117e0*/  LEA.HI.X.SX32 R10, R7, R4, 0x1, P0 ;  /* 0x00000004070a7211 */ /* 0x000fe400000f0eff */
[----:B------:R-:W-:Y:S02]  /*117f0*/  @P1 LOP3.LUT R9, R9, R8, RZ, 0x3c, !PT ;  /* 0x0000000809091212 */ /* 0x000fe400078e3cff */
[----:B------:R-:W-:Y:S01]  /*11800*/  PRMT R4, RZ, 0x7610, R4 ;  /* 0x00007610ff047816 */ /* 0x000fe20000000004 */
[----:B----4-:R0:W-:Y:S02]  /*11810*/  STS.U16 [R15+UR8+0x3380], R6 ;  /* 0x003380060f007988 */ /* 0x0101e40008000408 */
[----:B0-----:R-:W-:-:S06]  /*11820*/  PRMT R6, RZ, 0x7610, R6 ;  /* 0x00007610ff067816 */ /* 0x001fcc0000000006 */
[----:B------:R0:W2:Y:S02]  /*11830*/  @P1 LDG.E.U16 R6, desc[UR24][R8.64] ;  /* 0x0000001808061981 */ /* 0x0000a4000c1e1500 */
[----:B0-----:R-:W-:Y:S02]  /*11840*/  @P1 IMAD.MOV.U32 R8, RZ, RZ, R5 ;  /* 0x000000ffff081224 */ /* 0x001fe400078e0005 */
[----:B------:R-:W-:-:S05]  /*11850*/  @P1 IMAD.MOV.U32 R9, RZ, RZ, R10 ;  /* 0x000000ffff091224 */ /* 0x000fca00078e000a */
[----:B------:R-:W3:Y:S01]  /*11860*/  @P1 LDG.E.U16 R4, desc[UR24][R8.64] ;  /* 0x0000001808041981 */ /* 0x000ee2000c1e1500 */
[----:B------:R-:W-:Y:S02]  /*11870*/  UISETP.NE.U32.AND UP1, UPT, UR12, URZ, UPT ;  /* 0x000000ff0c00728c */ /* 0x000fe4000bf25070 */
[----:B------:R-:W-:Y:S02]  /*11880*/  UIADD3 UR12, UPT, UPT, UR8, 0x8000, URZ ;  /* 0x00008000080c7890 */ /* 0x000fe4000fffe0ff */
[----:B------:R-:W-:Y:S02]  /*11890*/  USHF.L.U32 UR7, UR14, 0x7, URZ ;  /* 0x000000070e077899 */ /* 0x000fe400080006ff */
[----:B------:R-:W-:Y:S01]  /*118a0*/  USHF.R.U32.HI UR14, URZ, 0x4, UR12 ;  /* 0x00000004ff0e7899 */ /* 0x000fe2000801160c */
[----:B------:R0:W-:Y:S01]  /*118b0*/  STL [R1+0x178], R5 ;  /* 0x0001780501007387 */ /* 0x0001e20000100800 */
[----:B------:R-:W-:Y:S02]  /*118c0*/  USHF.R.S32.HI UR6, URZ, 0x1f, UR26 ;  /* 0x0000001fff067899 */ /* 0x000fe4000801141a */
[----:B------:R-:W-:Y:S01]  /*118d0*/  USGXT.U32 UR14, UR14, 0xe ;  /* 0x0000000e0e0e789a */ /* 0x000fe20008000000 */
[----:B------:R0:W-:Y:S01]  /*118e0*/  STL [R1+0x174], R10 ;  /* 0x0001740a01007387 */ /* 0x0001e20000100800 */
[----:B------:R-:W-:-:S02]  /*118f0*/  ULEA.HI UR13, UR6, UR26, URZ, 0x7 ;  /* 0x0000001a060d7291 */ /* 0x000fc4000f8f38ff */
[----:B------:R-:W-:Y:S01]  /*11900*/  UIADD3 UR20, UP3, UPT, UR14, 0x2, URZ ;  /* 0x000000020e147890 */ /* 0x000fe2000ff7e0ff */
[----:B------:R-:W-:Y:S01]  /*11910*/  UMOV UR5, URZ ;  /* 0x000000ff00057c82 */ /* 0x000fe20008000000 */
[----:B------:R-:W-:Y:S02]  /*11920*/  UIADD3 UR6, UPT, UPT, UR8, 0x14000, URZ ;  /* 0x0001400008067890 */ /* 0x000fe4000fffe0ff */
[----:B------:R-:W-:Y:S02]  /*11930*/  USHF.R.S32.HI UR13, URZ, 0x7, UR13 ;  /* 0x00000007ff0d7899 */ /* 0x000fe4000801140d */
[----:B------:R-:W-:Y:S02]  /*11940*/  UIADD3.X UR27, UPT, UPT, UR5, 0x40004040, URZ, UP3, !UPT ;  /* 0x40004040051b7890 */ /* 0x000fe40009ffe4ff */
[----:B------:R-:W-:Y:S02]  /*11950*/  UISETP.LT.OR UP3, UPT, UR26, 0x80, UP1 ;  /* 0x000000801a00788c */ /* 0x000fe40008f61670 */
[----:B------:R-:W-:-:S02]  /*11960*/  USHF.R.U32.HI UR6, URZ, 0x4, UR6 ;  /* 0x00000004ff067899 */ /* 0x000fc40008011606 */
[----:B------:R-:W-:Y:S02]  /*11970*/  UISETP.LT.AND UP2, UPT, UR13, 0x1, UPT ;  /* 0x000000010d00788c */ /* 0x000fe4000bf41270 */
[----:B------:R-:W-:Y:S02]  /*11980*/  USGXT.U32 UR12, UR6, 0xe ;  /* 0x0000000e060c789a */ /* 0x000fe40008000000 */
[----:B------:R-:W-:Y:S02]  /*11990*/  USEL UR13, UR13, 0x1, !UP2 ;  /* 0x000000010d0d7887 */ /* 0x000fe4000d000000 */
[----:B------:R-:W-:Y:S02]  /*119a0*/  UIADD3 UR21, UP2, UPT, UR12, 0x80, URZ ;  /* 0x000000800c157890 */ /* 0x000fe4000ff5e0ff */
[----:B------:R-:W-:Y:S01]  /*119b0*/  UIADD3 UR13, UPT, UPT, UR13, -0x1, URZ ;  /* 0xffffffff0d0d7890 */ /* 0x000fe2000fffe0ff */
[----:B------:R-:W-:Y:S01]  /*119c0*/  UMOV UR4, URZ ;  /* 0x000000ff00047c82 */ /* 0x000fe20008000000 */
[----:B------:R-:W-:-:S02]  /*119d0*/  USHF.L.U32 UR15, UR15, 0x7, URZ ;  /* 0x000000070f0f7899 */ /* 0x000fc400080006ff */
[----:B------:R-:W-:Y:S02]  /*119e0*/  UIADD3.X UR68, UPT, UPT, UR4, 0x40004040, URZ, UP2, !UPT ;  /* 0x4000404004447890 */ /* 0x000fe400097fe4ff */
[----:B------:R-:W-:Y:S01]  /*119f0*/  UISETP.NE.U32.AND UP2, UPT, UR13, URZ, UPT ;  /* 0x000000ff0d00728c */ /* 0x000fe2000bf45070 */
[----:B--2---:R0:W-:Y:S04]  /*11a00*/  STS.U16 [R15+UR8+0x3780], R6 ;  /* 0x003780060f007988 */ /* 0x0041e80008000408 */
[----:B---3--:R0:W-:Y:S01]  /*11a10*/  STS.U16 [R15+UR8+0x3b80], R4 ;  /* 0x003b80040f007988 */ /* 0x0081e20008000408 */
[----:B------:R1:W-:Y:S06]  /*11a20*/  MEMBAR.ALL.CTA ;  /* 0x0000000000007992 */ /* 0x0003ec0000008000 */
[----:B-1----:R-:W1:Y:S02]  /*11a30*/  FENCE.VIEW.ASYNC.S ;  /* 0x00000000000073c6 */ /* 0x002e640000000000 */
[----:B-1----:R-:W-:Y:S06]  /*11a40*/  BAR.SYNC.DEFER_BLOCKING 0x0 ;  /* 0x0000000000007b1d */ /* 0x002fec0000010000 */
[----:B------:R-:W-:Y:S05]  /*11a50*/  BRA.U UP3, `(.L_x_6) ;  /* 0x0000000103d87547 */ /* 0x000fea000b800000 */
[----:B------:R-:W-:Y:S02]  /*11a60*/  USHF.R.U32.HI UR18, URZ, 0x4, UR8 ;  /* 0x00000004ff127899 */ /* 0x000fe40008011608 */
[----:B------:R-:W-:Y:S02]  /*11a70*/  UIADD3 UR5, UPT, UPT, UR8, 0x10000, URZ ;  /* 0x0001000008057890 */ /* 0x000fe4000fffe0ff */
[----:B------:R-:W-:Y:S02]  /*11a80*/  USGXT.U32 UR18, UR18, 0xe ;  /* 0x0000000e1212789a */ /* 0x000fe40008000000 */
[----:B------:R-:W-:Y:S02]  /*11a90*/  USHF.R.U32.HI UR5, URZ, 0x4, UR5 ;  /* 0x00000004ff057899 */ /* 0x000fe40008011605 */
[----:B------:R-:W-:Y:S02]  /*11aa0*/  UIADD3 UR36, UP3, UPT, UR18, 0x2, URZ ;  /* 0x0000000212247890 */ /* 0x000fe4000ff7e0ff */
[----:B------:R-:W-:Y:S01]  /*11ab0*/  USGXT.U32 UR16, UR5, 0xe ;  /* 0x0000000e0510789a */ /* 0x000fe20008000000 */
[----:B------:R-:W-:Y:S01]  /*11ac0*/  UMOV UR4, URZ ;  /* 0x000000ff00047c82 */ /* 0x000fe20008000000 */
[----:B------:R-:W-:Y:S01]  /*11ad0*/  UMOV UR6, URZ ;  /* 0x000000ff00067c82 */ /* 0x000fe20008000000 */
[----:B------:R-:W-:-:S02]  /*11ae0*/  UIADD3.X UR37, UPT, UPT, UR4, 0x40004040, URZ, UP3, !UPT ;  /* 0x4000404004257890 */ /* 0x000fc40009ffe4ff */
[----:B------:R-:W-:Y:S01]  /*11af0*/  UIADD3 UR44, UP3, UPT, UR16, 0x80, URZ ;  /* 0x00000080102c7890 */ /* 0x000fe2000ff7e0ff */
[----:B------:R-:W-:Y:S01]  /*11b00*/  UMOV UR4, UR11 ;  /* 0x0000000b00047c82 */ /* 0x000fe20008000000 */
[----:B------:R-:W-:Y:S02]  /*11b10*/  UMOV UR5, URZ ;  /* 0x000000ff00057c82 */ /* 0x000fe40008000000 */
[----:B------:R-:W-:Y:S01]  /*11b20*/  UIADD3.X UR45, UPT, UPT, UR6, 0x40004040, URZ, UP3, !UPT ;  /* 0x40004040062d7890 */ /* 0x000fe20009ffe4ff */
[----:B------:R-:W-:Y:S01]  /*11b30*/  UMOV UR69, UR4 ;  /* 0x0000000400457c82 */ /* 0x000fe20008000000 */
[----:B------:R-:W-:Y:S02]  /*11b40*/  UIADD3.64 UR4, UPT, UPT, UR36, 0x2, URZ ;  /* 0x0000000224047897 */ /* 0x000fe4000fffe0ff */
[----:B------:R-:W-:Y:S02]  /*11b50*/  UIADD3.64 UR56, UPT, UPT, UR44, 0x80, URZ ;  /* 0x000000802c387897 */ /* 0x000fe4000fffe0ff */
[----:B------:R-:W-:-:S02]  /*11b60*/  UIADD3.64 UR46, UPT, UPT, UR36, 0x4, URZ ;  /* 0x00000004242e7897 */ /* 0x000fc4000fffe0ff */
[----:B------:R-:W-:Y:S02]  /*11b70*/  UIADD3.64 UR58, UPT, UPT, UR44, 0x100, URZ ;  /* 0x000001002c3a7897 */ /* 0x000fe4000fffe0ff */
[----:B------:R-:W-:Y:S02]  /*11b80*/  UIADD3.64 UR48, UPT, UPT, UR36, 0x3fe, URZ ;  /* 0x000003fe24307897 */ /* 0x000fe4000fffe0ff */
[----:B------:R-:W-:Y:S02]  /*11b90*/  UIADD3.64 UR60, UPT, UPT, UR44, 0x180, URZ ;  /* 0x000001802c3c7897 */ /* 0x000fe4000fffe0ff */
[----:B------:R-:W-:Y:S02]  /*11ba0*/  UIADD3.64 UR50, UPT, UPT, UR36, 0x400, URZ ;  /* 0x0000040024327897 */ /* 0x000fe4000fffe0ff */
[----:B------:R-:W-:Y:S02]  /*11bb0*/  UIADD3.64 UR62, UPT, UPT, UR44, 0x200, URZ ;  /* 0x000002002c3e7897 */ /* 0x000fe4000fffe0ff */
[----:B------:R-:W-:-:S02]  /*11bc0*/  UIADD3.64 UR52, UPT, UPT, UR36, 0x402, URZ ;  /* 0x0000040224347897 */ /* 0x000fc4000fffe0ff */
[----:B------:R-:W-:Y:S01]  /*11bd0*/  UIADD3.64 UR64, UPT, UPT, UR44, 0x280, URZ ;  /* 0x000002802c407897 */ /* 0x000fe2000fffe0ff */
[----:B------:R-:W-:Y:S01]  /*11be0*/  UMOV UR40, 0x0 ;  /* 0x0000000000287882 */ /* 0x000fe20000000000 */
[----:B------:R-:W-:Y:S01]  /*11bf0*/  UMOV UR41, 0x4208010 ;  /* 0x0420801000297882 */ /* 0x000fe20000000000 */
[----:B------:R-:W-:Y:S01]  /*11c00*/  UIADD3.64 UR54, UPT, UPT, UR36, 0x404, URZ ;  /* 0x0000040424367897 */ /* 0x000fe2000fffe0ff */
[----:B------:R-:W-:Y:S01]  /*11c10*/  UMOV UR19, 0x40004040 ;  /* 0x4000404000137882 */ /* 0x000fe20000000000 */
[----:B------:R-:W-:Y:S01]  /*11c20*/  UIADD3.64 UR66, UPT, UPT, UR44, 0x300, URZ ;  /* 0x000003002c427897 */ /* 0x000fe2000fffe0ff */
[----:B------:R-:W-:Y:S01]  /*11c30*/  UMOV UR17, 0x40004040 ;  /* 0x4000404000117882 */ /* 0x000fe20000000000 */
[----:B------:R-:W-:Y:S01]  /*11c40*/  UMOV UR38, 0x0 ;  /* 0x0000000000267882 */ /* 0x000fe20000000000 */
[----:B------:R-:W-:Y:S01]  /*11c50*/  UMOV UR39, 0x4208010 ;  /* 0x0420801000277882 */ /* 0x000fe20000000000 */
[----:B------:R-:W-:Y:S01]  /*11c60*/  UMOV UR34, 0x0 ;  /* 0x0000000000227882 */ /* 0x000fe20000000000 */
[----:B------:R-:W-:Y:S01]  /*11c70*/  UMOV UR35, 0x4208010 ;  /* 0x0420801000237882 */ /* 0x000fe20000000000 */
[----:B------:R1:W-:Y:S01]  /*11c80*/  UTCHMMA gdesc[UR16], gdesc[UR18], tmem[UR9], tmem[UR40], idesc[UR41], !UPT ;  /* 0x00ff2812100075ea */ /* 0x0003e2000f800009 */
[----:B------:R-:W-:Y:S01]  /*11c90*/  UMOV UR32, 0x0 ;  /* 0x0000000000207882 */ /* 0x000fe20000000000 */
[----:B------:R-:W-:Y:S01]  /*11ca0*/  UMOV UR33, 0x4208010 ;  /* 0x0420801000217882 */ /* 0x000fe20000000000 */
[----:B------:R1:W-:Y:S01]  /*11cb0*/  UTCHMMA gdesc[UR44], gdesc[UR36], tmem[UR9], tmem[UR38], idesc[UR39], UPT ;  /* 0x00ff26242c0075ea */ /* 0x0003e2000b800009 */
        /* <DEDUP_REMOVED lines=12> */
[----:B------:R1:W-:Y:S01]  /*11d80*/  UTCHMMA gdesc[UR64], gdesc[UR52], tmem[UR9], tmem[UR22], idesc[UR23], UPT ;  /* 0x00ff1634400075ea */ /* 0x0003e2000b800009 */
[----:B------:R1:W-:Y:S01]  /*11d90*/  UTCHMMA gdesc[UR66], gdesc[UR54], tmem[UR9], tmem[UR42], idesc[UR43], UPT ;  /* 0x00ff2a36420075ea */ /* 0x0003e2000b800009 */
[----:B------:R1:W-:Y:S01]  /*11da0*/  UTCBAR [UR69], URZ ;  /* 0x000000ff450073e9 */ /* 0x0003e200080000ff */
[----:B------:R-:W-:Y:S01]  /*11db0*/  NOP ;  /* 0x0000000000007918 */ /* 0x000fe20000000000 */
.L_x_6:
[----:B------:R-:W-:Y:S01]  /*11dc0*/  UMOV UR6, URZ ;  /* 0x000000ff00067c82 */ /* 0x000fe20008000000 */
[----:B-1----:R-:W-:Y:S01]  /*11dd0*/  UMOV UR4, URZ ;  /* 0x000000ff00047c82 */ /* 0x002fe20008000000 */
[----:B------:R-:W-:Y:S01]  /*11de0*/  UMOV UR16, UR21 ;  /* 0x0000001500107c82 */ /* 0x000fe20008000000 */
[----:B------:R-:W-:Y:S01]  /*11df0*/  UMOV UR17, UR68 ;  /* 0x0000004400117c82 */ /* 0x000fe20008000000 */
[----:B------:R-:W-:Y:S01]  /*11e00*/  UMOV UR18, UR20 ;  /* 0x0000001400127c82 */ /* 0x000fe20008000000 */
[----:B------:R-:W-:Y:S01]  /*11e10*/  UMOV UR19, UR27 ;  /* 0x0000001b00137c82 */ /* 0x000fe20008000000 */
[----:B------:R-:W-:Y:S05]  /*11e20*/  BRA.U !UP2, `(.L_x_7) ;  /* 0x000000b10afc7547 */ /* 0x000fea000b800000 */
[----:B------:R-:W-:Y:S02]  /*11e30*/  USHF.R.S32.HI UR66, URZ, 0x1f, UR7 ;  /* 0x0000001fff427899 */ /* 0x000fe40008011407 */
[----:B------:R-:W-:Y:S02]  /*11e40*/  USHF.R.S32.HI UR27, URZ, 0x1f, UR15 ;  /* 0x0000001fff1b7899 */ /* 0x000fe4000801140f */
[----:B------:R-:W-:Y:S02]  /*11e50*/  USHF.L.U32 UR70, UR7, 0x1, URZ ;  /* 0x0000000107467899 */ /* 0x000fe400080006ff */
[----:B------:R-:W-:Y:S02]  /*11e60*/  USHF.L.U64.HI UR66, UR7, 0x1, UR66 ;  /* 0x0000000107427899 */ /* 0x000fe40008010242 */
        /* <DEDUP_REMOVED lines=8> */
[----:B------:R-:W-:Y:S02]  /*11ef0*/  UIADD3.64 UR44, UPT, UPT, UR16, 0x280, URZ ;  /* 0x00000280102c7897 */ /* 0x000fe4000fffe0ff */
[----:B------:R-:W-:Y:S02]  /*11f00*/  UIADD3.64 UR46, UPT, UPT, UR18, 0x402, URZ ;  /* 0x00000402122e7897 */ /* 0x000fe4000fffe0ff */
[----:B------:R-:W-:Y:S01]  /*11f10*/  UIADD3.64 UR48, UPT, UPT, UR16, 0x300, URZ ;  /* 0x0000030010307897 */ /* 0x000fe2000fffe0ff */
[----:B------:R-:W1:Y:S01]  /*11f20*/  LDCU UR68, c[0x0][0x3a0] ;  /* 0x00007400ff4477ac */ /* 0x000e620008000800 */
[----:B------:R-:W-:Y:S02]  /*11f30*/  UIADD3.64 UR50, UPT, UPT, UR18, 0x404, URZ ;  /* 0x0000040412327897 */ /* 0x000fe4000fffe0ff */
[----:B------:R-:W-:Y:S02]  /*11f40*/  USHF.L.U32 UR69, UR15, 0x1, URZ ;  /* 0x000000010f457899 */ /* 0x000fe400080006ff */
[----:B------:R-:W-:Y:S01]  /*11f50*/  USHF.L.U64.HI UR27, UR15, 0x1, UR27 ;  /* 0x000000010f1b7899 */ /* 0x000fe2000801021b */
[----:B------:R-:W-:Y:S01]  /*11f60*/  UMOV UR67, 0x1 ;  /* 0x0000000100437882 */ /* 0x000fe20000000000 */
[----:B------:R-:W-:-:S10]  /*11f70*/  UMOV UR7, URZ ;  /* 0x000000ff00077c82 */ /* 0x000fd40008000000 */
.L_x_10:
[----:B------:R-:W2:Y:S04]  /*11f80*/  LDL.LU R18, [R1+0x4b0] ;  /* 0x0004b00001127983 */ /* 0x000ea80000300800 */
[----:B------:R-:W3:Y:S04]  /*11f90*/  LDL.LU R17, [R1+0x454] ;  /* 0x0004540001117983 */ /* 0x000ee80000300800 */
[----:B------:R-:W4:Y:S04]  /*11fa0*/  LDL.LU R16, [R1+0x44c] ;  /* 0x00044c0001107983 */ /* 0x000f280000300800 */
[----:B0-----:R-:W4:Y:S04]  /*11fb0*/  LDL.LU R15, [R1+0x444] ;  /* 0x00044400010f7983 */ /* 0x001f280000300800 */
        /* <DEDUP_REMOVED lines=8> */
[----:B------:R-:W4:Y:S01]  /*12040*/  LDL.LU R8, [R1+0x178] ;  /* 0x0001780001087983 */ /* 0x000f220000300800 */
[----:B------:R-:W-:-:S02]  /*12050*/  UIADD3 UR6, UPT, UPT, UR6, 0x1, URZ ;  /* 0x0000000106067890 */ /* 0x000fc4000fffe0ff */
[----:B------:R-:W-:Y:S01]  /*12060*/  USHF.L.U32 UR4, UR4, 0x1f, URZ ;  /* 0x0000001f04047899 */ /* 0x000fe200080006ff */
[----:B------:R-:W0:Y:S01]  /*12070*/  S2R R10, SR_TID.X ;  /* 0x00000000000a7919 */ /* 0x000e220000002100 */
[----:B-1----:R-:W-:Y:S01]  /*12080*/  UIMAD UR5, UR6, -0x80, UR68 ;  /* 0xffffff80060578a4 */ /* 0x002fe2000f8e0244 */
[----:B0-----:R-:W-:-:S04]  /*12090*/  SHF.R.U32.HI R4, RZ, 0x6, R10 ;  /* 0x00000006ff047819 */ /* 0x001fc8000001160a */
[----:B------:R-:W-:-:S04]  /*120a0*/  SGXT.U32 R4, R4, 0x1 ;  /* 0x000000010404781a */ /* 0x000fc80000000000 */
[----:B------:R-:W-:Y:S02]  /*120b0*/  ISETP.GE.AND P0, PT, R4, UR5, PT ;  /* 0x0000000504007c0c */ /* 0x000fe4000bf06270 */
[----:B--2---:R-:W-:Y:S02]  /*120c0*/  IADD3 R18, P6, PT, R18, UR69, RZ ;  /* 0x0000004512127c10 */ /* 0x004fe4000ffde0ff */
[----:B---3--:R-:W-:-:S03]  /*120d0*/  IADD3 R17, P1, PT, R17, UR69, RZ ;  /* 0x0000004511117c10 */ /* 0x008fc6000ff3e0ff */
[----:B------:R-:W-:Y:S01]  /*120e0*/  STL [R1+0x4b0], R18 ;  /* 0x0004b01201007387 */ /* 0x000fe20000100800 */
[----:B----4-:R-:W-:-:S03]  /*120f0*/  IADD3 R16, P3, PT, R16, UR69, RZ ;  /* 0x0000004510107c10 */ /* 0x010fc6000ff7e0ff */
[----:B------:R-:W-:Y:S01]  /*12100*/  STL [R1+0x454], R17 ;  /* 0x0004541101007387 */ /* 0x000fe20000100800 */
[----:B------:R-:W-:-:S03]  /*12110*/  IADD3 R15, P4, PT, R15, UR69, RZ ;  /* 0x000000450f0f7c10 */ /* 0x000fc6000ff9e0ff */
[----:B------:R-:W-:Y:S01]  /*12120*/  STL [R1+0x44c], R16 ;  /* 0x00044c1001007387 */ /* 0x000fe20000100800 */
[----:B------:R-:W-:-:S03]  /*12130*/  IADD3 R14, P5, PT, R14, UR69, RZ ;  /* 0x000000450e0e7c10 */ /* 0x000fc6000ffbe0ff */
[----:B------:R-:W-:Y:S01]  /*12140*/  STL [R1+0x444], R15 ;  /* 0x0004440f01007387 */ /* 0x000fe20000100800 */
[----:B------:R-:W-:-:S03]  /*12150*/  IADD3.X R13, PT, PT, R13, UR27, RZ, P6, !PT ;  /* 0x0000001b0d0d7c10 */ /* 0x000fc6000b7fe4ff */
[----:B------:R-:W-:Y:S01]  /*12160*/  STL [R1+0x43c], R14 ;  /* 0x00043c0e01007387 */ /* 0x000fe20000100800 */
[----:B------:R-:W-:-:S03]  /*12170*/  IADD3 R12, P6, PT, R12, UR69, RZ ;  /* 0x000000450c0c7c10 */ /* 0x000fc6000ffde0ff */
[----:B------:R-:W-:Y:S01]  /*12180*/  STL [R1+0x4ac], R13 ;  /* 0x0004ac0d01007387 */ /* 0x000fe20000100800 */
[----:B------:R-:W-:Y:S02]  /*12190*/  IADD3.X R7, PT, PT, R7, UR27, RZ, P1, !PT ;  /* 0x0000001b07077c10 */ /* 0x000fe40008ffe4ff */
[----:B------:R-:W-:-:S03]  /*121a0*/  IADD3 R6, P1, PT, R6, UR69, RZ ;  /* 0x0000004506067c10 */ /* 0x000fc6000ff3e0ff */
[----:B------:R0:W-:Y:S01]  /*121b0*/  STL [R1+0x450], R7 ;  /* 0x0004500701007387 */ /* 0x0001e20000100800 */
[----:B------:R-:W-:-:S03]  /*121c0*/  IADD3.X R11, PT, PT, R11, UR27, RZ, P3, !PT ;  /* 0x0000001b0b0b7c10 */ /* 0x000fc60009ffe4ff */
[----:B------:R-:W-:Y:S01]  /*121d0*/  STL [R1+0x434], R12 ;  /* 0x0004340c01007387 */ /* 0x000fe20000100800 */
[----:B------:R-:W-:-:S03]  /*121e0*/  IADD3 R9, P3, PT, R9, UR69, RZ ;  /* 0x0000004509097c10 */ /* 0x000fc6000ff7e0ff */
[----:B0-----:R-:W2:Y:S01]  /*121f0*/  LDL.LU R7, [R1+0x438] ;  /* 0x0004380001077983 */ /* 0x001ea20000300800 */
[----:B------:R-:W-:-:S03]  /*12200*/  IADD3.X R5, PT, PT, R5, UR27, RZ, P4, !PT ;  /* 0x0000001b05057c10 */ /* 0x000fc6000a7fe4ff */
[----:B------:R0:W-:Y:S01]  /*12210*/  STL [R1+0x4a8], R6 ;  /* 0x0004a80601007387 */ /* 0x0001e20000100800 */
[----:B------:R-:W-:-:S03]  /*12220*/  IADD3 R8, P4, PT, R8, UR69, RZ ;  /* 0x0000004508087c10 */ /* 0x000fc6000ff9e0ff */
[----:B0-----:R-:W3:Y:S04]  /*12230*/  LDL.LU R6, [R1+0x42c] ;  /* 0x00042c0001067983 */ /* 0x001ee80000300800 */
[----:B------:R-:W4:Y:S04]  /*12240*/  LDL.LU R32, [R1+0x430] ;  /* 0x0004300001207983 */ /* 0x000f280000300800 */
[----:B------:R-:W-:Y:S04]  /*12250*/  STL [R1+0x448], R11 ;  /* 0x0004480b01007387 */ /* 0x000fe80000100800 */
[----:B------:R-:W4:Y:S04]  /*12260*/  LDL.LU R31, [R1+0x424] ;  /* 0x00042400011f7983 */ /* 0x000f280000300800 */
[----:B------:R-:W-:Y:S04]  /*12270*/  STL [R1+0x4a0], R9 ;  /* 0x0004a00901007387 */ /* 0x000fe80000100800 */
[----:B------:R-:W4:Y:S04]  /*12280*/  LDL.LU R30, [R1+0x4a4] ;  /* 0x0004a400011e7983 */ /* 0x000f280000300800 */
[----:B------:R0:W-:Y:S04]  /*12290*/  STL [R1+0x440], R5 ;  /* 0x0004400501007387 */ /* 0x0001e80000100800 */
[----:B0-----:R-:W4:Y:S04]  /*122a0*/  LDL.LU R5, [R1+0x41c] ;  /* 0x00041c0001057983 */ /* 0x001f280000300800 */
[----:B------:R-:W4:Y:S04]  /*122b0*/  LDL.LU R29, [R1+0x49c] ;  /* 0x00049c00011d7983 */ /* 0x000f280000300800 */
[----:B------:R-:W4:Y:S04]  /*122c0*/  LDL.LU R28, [R1+0x414] ;  /* 0x00041400011c7983 */ /* 0x000f280000300800 */
[----:B------:R-:W4:Y:S04]  /*122d0*/  LDL.LU R27, [R1+0x174] ;  /* 0x00017400011b7983 */ /* 0x000f280000300800 */
        /* <DEDUP_REMOVED lines=19> */
[----:B------:R-:W4:Y:S01]  /*12410*/  LDL.LU R9, [R1+0x488] ;  /* 0x0004880001097983 */ /* 0x000f220000300800 */
[----:B--2---:R-:W-:-:S05]  /*12420*/  IADD3.X R7, PT, PT, R7, UR27, RZ, P5, !PT ;  /* 0x0000001b07077c10 */ /* 0x004fca000affe4ff */
[----:B------:R0:W-:Y:S01]  /*12430*/  STL [R1+0x438], R7 ;  /* 0x0004380701007387 */ /* 0x0001e20000100800 */
[----:B---3--:R-:W-:-:S03]  /*12440*/  IADD3 R6, P5, PT, R6, UR69, RZ ;  /* 0x0000004506067c10 */ /* 0x008fc6000ffbe0ff */
[----:B0-----:R-:W2:Y:S01]  /*12450*/  LDL.LU R7, [R1+0x3f0] ;  /* 0x0003f00001077983 */ /* 0x001ea20000300800 */
[----:B----4-:R-:W-:-:S03]  /*12460*/  IADD3.X R32, PT, PT, R32, UR27, RZ, P6, !PT ;  /* 0x0000001b20207c10 */ /* 0x010fc6000b7fe4ff */
[----:B------:R0:W-:Y:S01]  /*12470*/  STL [R1+0x42c], R6 ;  /* 0x00042c0601007387 */ /* 0x0001e20000100800 */
[----:B------:R-:W-:-:S03]  /*12480*/  IADD3 R31, P6, PT, R31, UR69, RZ ;  /* 0x000000451f1f7c10 */ /* 0x000fc6000ffde0ff */
[----:B0-----:R-:W3:Y:S01]  /*12490*/  LDL.LU R6, [R1+0x480] ;  /* 0x0004800001067983 */ /* 0x001ee20000300800 */
[----:B------:R-:W-:-:S03]  /*124a0*/  IADD3.X R30, PT, PT, R30, UR27, RZ, P1, !PT ;  /* 0x0000001b1e1e7c10 */ /* 0x000fc60008ffe4ff */
[----:B------:R-:W-:Y:S01]  /*124b0*/  STL [R1+0x430], R32 ;  /* 0x0004302001007387 */ /* 0x000fe20000100800 */
[----:B------:R-:W-:Y:S02]  /*124c0*/  IADD3 R5, P1, PT, R5, UR69, RZ ;  /* 0x0000004505057c10 */ /* 0x000fe4000ff3e0ff */
[----:B------:R-:W-:-:S03]  /*124d0*/  IADD3.X R29, PT, PT, R29, UR27, RZ, P3, !PT ;  /* 0x0000001b1d1d7c10 */ /* 0x000fc60009ffe4ff */
[----:B------:R0:W-:Y:S01]  /*124e0*/  STL [R1+0x41c], R5 ;  /* 0x00041c0501007387 */ /* 0x0001e20000100800 */
[----:B------:R-:W-:-:S03]  /*124f0*/  IADD3 R28, P3, PT, R28, UR69, RZ ;  /* 0x000000451c1c7c10 */ /* 0x000fc6000ff7e0ff */
[----:B------:R-:W-:Y:S01]  /*12500*/  STL [R1+0x424], R31 ;  /* 0x0004241f01007387 */ /* 0x000fe20000100800 */
[----:B------:R-:W-:-:S03]  /*12510*/  IADD3.X R27, PT, PT, R27, UR27, RZ, P4, !PT ;  /* 0x0000001b1b1b7c10 */ /* 0x000fc6000a7fe4ff */
[----:B0-----:R-:W4:Y:S04]  /*12520*/  LDL.LU R5, [R1+0x3e8] ;  /* 0x0003e80001057983 */ /* 0x001f280000300800 */
[----:B------:R-:W-:Y:S01]  /*12530*/  STL [R1+0x4a4], R30 ;  /* 0x0004a41e01007387 */ /* 0x000fe20000100800 */
[----:B------:R-:W-:-:S03]  /*12540*/  IADD3 R26, P4, PT, R26, UR69, RZ ;  /* 0x000000451a1a7c10 */ /* 0x000fc6000ff9e0ff */
[----:B------:R-:W-:Y:S01]  /*12550*/  STL [R1+0x49c], R29 ;  /* 0x00049c1d01007387 */ /* 0x000fe20000100800 */
[----:B------:R-:W-:-:S03]  /*12560*/  IADD3.X R25, PT, PT, R25, UR27, RZ, P5, !PT ;  /* 0x0000001b19197c10 */ /* 0x000fc6000affe4ff */
        /* <DEDUP_REMOVED lines=25> */
[----:B------:R-:W-:Y:S02]  /*12700*/  IADD3 R12, P6, PT, R12, UR69, RZ ;  /* 0x000000450c0c7c10 */ /* 0x000fe4000ffde0ff */
[----:B------:R-:W-:Y:S01]  /*12710*/  IADD3.X R11, PT, PT, R11, UR27, RZ, P1, !PT ;  /* 0x0000001b0b0b7c10 */ /* 0x000fe20008ffe4ff */
[----:B------:R-:W-:Y:S01]  /*12720*/  STL [R1+0x494], R15 ;  /* 0x0004940f01007387 */ /* 0x000fe20000100800 */
[----:B------:R-:W-:-:S03]  /*12730*/  IADD3 R8, P1, PT, R8, UR69, RZ ;  /* 0x0000004508087c10 */ /* 0x000fc6000ff3e0ff */
[----:B------:R-:W-:Y:S01]  /*12740*/  STL [R1+0x3ec], R14 ;  /* 0x0003ec0e01007387 */ /* 0x000fe20000100800 */
[----:B------:R-:W-:-:S03]  /*12750*/  IADD3.X R4, PT, PT, R4, UR27, RZ, P3, !PT ;  /* 0x0000001b04047c10 */ /* 0x000fc60009ffe4ff */
[----:B------:R-:W-:Y:S04]  /*12760*/  STL [R1+0x48c], R13 ;  /* 0x00048c0d01007387 */ /* 0x000fe80000100800 */
[----:B------:R-:W-:Y:S04]  /*12770*/  STL [R1+0x3e4], R12 ;  /* 0x0003e40c01007387 */ /* 0x000fe80000100800 */
[----:B------:R0:W-:Y:S04]  /*12780*/  STL [R1+0x3dc], R8 ;  /* 0x0003dc0801007387 */ /* 0x0001e80000100800 */
[----:B------:R-:W-:Y:S04]  /*12790*/  STL [R1+0x400], R11 ;  /* 0x0004000b01007387 */ /* 0x000fe80000100800 */
[----:B0-----:R-:W4:Y:S04]  /*127a0*/  LDL.LU R8, [R1+0x3d4] ;  /* 0x0003d40001087983 */ /* 0x001f280000300800 */
[----:B------:R0:W-:Y:S04]  /*127b0*/  STL [R1+0x3f8], R4 ;  /* 0x0003f80401007387 */ /* 0x0001e80000100800 */
[----:B0-----:R-:W4:Y:S01]  /*127c0*/  LDL.LU R4, [R1+0x3e0] ;  /* 0x0003e00001047983 */ /* 0x001f220000300800 */
[----:B------:R-:W-:-:S03]  /*127d0*/  IADD3 R9, P3, PT, R9, UR69, RZ ;  /* 0x0000004509097c10 */ /* 0x000fc6000ff7e0ff */
[----:B------:R-:W4:Y:S04]  /*127e0*/  LDL.LU R32, [R1+0x3cc] ;  /* 0x0003cc0001207983 */ /* 0x000f280000300800 */
[----:B------:R-:W-:Y:S04]  /*127f0*/  STL [R1+0x488], R9 ;  /* 0x0004880901007387 */ /* 0x000fe80000100800 */
[----:B------:R-:W4:Y:S01]  /*12800*/  LDL.LU R31, [R1+0x3d8] ;  /* 0x0003d800011f7983 */ /* 0x000f220000300800 */
[----:B--2---:R-:W-:-:S05]  /*12810*/  IADD3.X R7, PT, PT, R7, UR27, RZ, P4, !PT ;  /* 0x0000001b07077c10 */ /* 0x004fca000a7fe4ff */
[----:B------:R-:W-:Y:S04]  /*12820*/  STL [R1+0x3f0], R7 ;  /* 0x0003f00701007387 */ /* 0x000fe80000100800 */
[----:B------:R-:W2:Y:S01]  /*12830*/  LDL.LU R30, [R1+0x3c4] ;  /* 0x0003c400011e7983 */ /* 0x000ea20000300800 */
[----:B---3--:R-:W-:-:S05]  /*12840*/  IADD3 R6, P4, PT, R6, UR69, RZ ;  /* 0x0000004506067c10 */ /* 0x008fca000ff9e0ff */
[----:B------:R0:W-:Y:S04]  /*12850*/  STL [R1+0x480], R6 ;  /* 0x0004800601007387 */ /* 0x0001e80000100800 */
[----:B0-----:R-:W3:Y:S04]  /*12860*/  LDL.LU R6, [R1+0x484] ;  /* 0x0004840001067983 */ /* 0x001ee80000300800 */
[----:B------:R-:W3:Y:S04]  /*12870*/  LDL.LU R29, [R1+0x3bc] ;  /* 0x0003bc00011d7983 */ /* 0x000ee80000300800 */
[----:B------:R-:W3:Y:S04]  /*12880*/  LDL.LU R28, [R1+0x47c] ;  /* 0x00047c00011c7983 */ /* 0x000ee80000300800 */
[----:B------:R-:W3:Y:S01]  /*12890*/  LDL.LU R27, [R1+0x3b4] ;  /* 0x0003b400011b7983 */ /* 0x000ee20000300800 */
[----:B----4-:R-:W-:-:S05]  /*128a0*/  IADD3.X R5, PT, PT, R5, UR27, RZ, P5, !PT ;  /* 0x0000001b05057c10 */ /* 0x010fca000affe4ff */
        /* <DEDUP_REMOVED lines=19> */
[----:B------:R-:W4:Y:S01]  /*129e0*/  LDL.LU R9, [R1+0x398] ;  /* 0x0003980001097983 */ /* 0x000f220000300800 */
[----:B------:R-:W-:-:S05]  /*129f0*/  IADD3 R8, P5, PT, R8, UR69, RZ ;  /* 0x0000004508087c10 */ /* 0x000fca000ffbe0ff */
[----:B------:R0:W-:Y:S01]  /*12a00*/  STL [R1+0x3d4], R8 ;  /* 0x0003d40801007387 */ /* 0x0001e20000100800 */
[----:B------:R-:W-:-:S03]  /*12a10*/  IADD3.X R4, PT, PT, R4, UR27, RZ, P6, !PT ;  /* 0x0000001b04047c10 */ /* 0x000fc6000b7fe4ff */
[----:B0-----:R-:W4:Y:S04]  /*12a20*/  LDL.LU R8, [R1+0x468] ;  /* 0x0004680001087983 */ /* 0x001f280000300800 */
[----:B------:R0:W-:Y:S04]  /*12a30*/  STL [R1+0x3e0], R4 ;  /* 0x0003e00401007387 */ /* 0x0001e80000100800 */
[----:B0-----:R-:W4:Y:S01]  /*12a40*/  LDL.LU R4, [R1+0x390] ;  /* 0x0003900001047983 */ /* 0x001f220000300800 */
[----:B------:R-:W-:Y:S02]  /*12a50*/  IADD3 R32, P6, PT, R32, UR69, RZ ;  /* 0x0000004520207c10 */ /* 0x000fe4000ffde0ff */
[----:B------:R-:W-:-:S03]  /*12a60*/  IADD3.X R31, PT, PT, R31, UR27, RZ, P1, !PT ;  /* 0x0000001b1f1f7c10 */ /* 0x000fc60008ffe4ff */
[----:B------:R-:W-:Y:S01]  /*12a70*/  STL [R1+0x3cc], R32 ;  /* 0x0003cc2001007387 */ /* 0x000fe20000100800 */
[----:B--2---:R-:W-:Y:S02]  /*12a80*/  IADD3 R30, P1, PT, R30, UR69, RZ ;  /* 0x000000451e1e7c10 */ /* 0x004fe4000ff3e0ff */
[----:B---3--:R-:W-:Y:S02]  /*12a90*/  IADD3.X R6, PT, PT, R6, UR27, RZ, P3, !PT ;  /* 0x0000001b06067c10 */ /* 0x008fe40009ffe4ff */
[----:B------:R-:W-:-:S03]  /*12aa0*/  IADD3 R29, P3, PT, R29, UR69, RZ ;  /* 0x000000451d1d7c10 */ /* 0x000fc6000ff7e0ff */
[----:B------:R0:W-:Y:S01]  /*12ab0*/  STL [R1+0x484], R6 ;  /* 0x0004840601007387 */ /* 0x0001e20000100800 */
[----:B------:R-:W-:-:S03]  /*12ac0*/  IADD3.X R28, PT, PT, R28, UR27, RZ, P4, !PT ;  /* 0x0000001b1c1c7c10 */ /* 0x000fc6000a7fe4ff */
[----:B------:R-:W-:Y:S01]  /*12ad0*/  STL [R1+0x3d8], R31 ;  /* 0x0003d81f01007387 */ /* 0x000fe20000100800 */
[----:B------:R-:W-:-:S03]  /*12ae0*/  IADD3 R27, P4, PT, R27, UR69, RZ ;  /* 0x000000451b1b7c10 */ /* 0x000fc6000ff9e0ff */
[----:B0-----:R-:W2:Y:S04]  /*12af0*/  LDL.LU R6, [R1+0x460] ;  /* 0x0004600001067983 */ /* 0x001ea80000300800 */
[----:B------:R-:W-:Y:S04]  /*12b00*/  STL [R1+0x3c4], R30 ;  /* 0x0003c41e01007387 */ /* 0x000fe80000100800 */
[----:B------:R-:W-:Y:S01]  /*12b10*/  STL [R1+0x3bc], R29 ;  /* 0x0003bc1d01007387 */ /* 0x000fe20000100800 */
[----:B----4-:R-:W-:-:S03]  /*12b20*/  IADD3.X R26, PT, PT, R26, UR27, RZ, P5, !PT ;  /* 0x0000001b1a1a7c10 */ /* 0x010fc6000affe4ff */
        /* <DEDUP_REMOVED lines=34> */
[----:B------:R0:W-:Y:S01]  /*12d50*/  STL [R1+0x3a0], R7 ;  /* 0x0003a00701007387 */ /* 0x0001e20000100800 */
[----:B------:R-:W-:-:S03]  /*12d60*/  IADD3.X R9, PT, PT, R9, UR27, RZ, P4, !PT ;  /* 0x0000001b09097c10 */ /* 0x000fc6000a7fe4ff */
[----:B------:R-:W-:Y:S04]  /*12d70*/  STL [R1+0x384], R11 ;  /* 0x0003840b01007387 */ /* 0x000fe80000100800 */
[----:B0-----:R-:W3:Y:S04]  /*12d80*/  LDL.LU R7, [R1+0x388] ;  /* 0x0003880001077983 */ /* 0x001ee80000300800 */
[----:B------:R0:W-:Y:S04]  /*12d90*/  STL [R1+0x37c], R5 ;  /* 0x00037c0501007387 */ /* 0x0001e80000100800 */
[----:B0-----:R-:W4:Y:S04]  /*12da0*/  LDL.LU R5, [R1+0x374] ;  /* 0x0003740001057983 */ /* 0x001f280000300800 */
[----:B------:R-:W4:Y:S01]  /*12db0*/  LDL.LU R32, [R1+0x380] ;  /* 0x0003800001207983 */ /* 0x000f220000300800 */
[----:B------:R-:W-:-:S03]  /*12dc0*/  IADD3 R8, P4, PT, R8, UR69, RZ ;  /* 0x0000004508087c10 */ /* 0x000fc6000ff9e0ff */
[----:B------:R-:W-:Y:S04]  /*12dd0*/  STL [R1+0x398], R9 ;  /* 0x0003980901007387 */ /* 0x000fe80000100800 */
[----:B------:R-:W4:Y:S04]  /*12de0*/  LDL.LU R31, [R1+0x36c] ;  /* 0x00036c00011f7983 */ /* 0x000f280000300800 */
[----:B------:R-:W-:Y:S01]  /*12df0*/  STL [R1+0x468], R8 ;  /* 0x0004680801007387 */ /* 0x000fe20000100800 */
[----:B------:R-:W-:-:S03]  /*12e00*/  IADD3.X R4, PT, PT, R4, UR27, RZ, P5, !PT ;  /* 0x0000001b04047c10 */ /* 0x000fc6000affe4ff */
[----:B------:R-:W4:Y:S04]  /*12e10*/  LDL.LU R30, [R1+0x378] ;  /* 0x00037800011e7983 */ /* 0x000f280000300800 */
[----:B------:R0:W-:Y:S04]  /*12e20*/  STL [R1+0x390], R4 ;  /* 0x0003900401007387 */ /* 0x0001e80000100800 */
[----:B0-----:R-:W4:Y:S04]  /*12e30*/  LDL.LU R4, [R1+0x364] ;  /* 0x0003640001047983 */ /* 0x001f280000300800 */
[----:B------:R-:W4:Y:S04]  /*12e40*/  LDL.LU R29, [R1+0x464] ;  /* 0x00046400011d7983 */ /* 0x000f280000300800 */
[----:B------:R-:W4:Y:S04]  /*12e50*/  LDL.LU R28, [R1+0x35c] ;  /* 0x00035c00011c7983 */ /* 0x000f280000300800 */
[----:B------:R-:W4:Y:S01]  /*12e60*/  LDL.LU R27, [R1+0x45c] ;  /* 0x00045c00011b7983 */ /* 0x000f220000300800 */
[----:B--2---:R-:W-:-:S05]  /*12e70*/  IADD3 R6, P5, PT, R6, UR69, RZ ;  /* 0x0000004506067c10 */ /* 0x004fca000ffbe0ff */
[----:B------:R0:W-:Y:S04]  /*12e80*/  STL [R1+0x460], R6 ;  /* 0x0004600601007387 */ /* 0x0001e80000100800 */
        /* <DEDUP_REMOVED lines=17> */
[----:B0-----:R-:W2:Y:S04]  /*12fa0*/  LDL.LU R6, [R1+0x334] ;  /* 0x0003340001067983 */ /* 0x001ea80000300800 */
[----:B------:R-:W2:Y:S01]  /*12fb0*/  LDL.LU R9, [R1+0x310] ;  /* 0x0003100001097983 */ /* 0x000ea20000300800 */
[----:B---3--:R-:W-:-:S05]  /*12fc0*/  IADD3.X R7, PT, PT, R7, UR27, RZ, P6, !PT ;  /* 0x0000001b07077c10 */ /* 0x008fca000b7fe4ff */
[----:B------:R0:W-:Y:S01]  /*12fd0*/  STL [R1+0x388], R7 ;  /* 0x0003880701007387 */ /* 0x0001e20000100800 */
[----:B----4-:R-:W-:-:S03]  /*12fe0*/  IADD3 R5, P6, PT, R5, UR69, RZ ;  /* 0x0000004505057c10 */ /* 0x010fc6000ffde0ff */
[----:B0-----:R-:W3:Y:S01]  /*12ff0*/  LDL.LU R7, [R1+0x32c] ;  /* 0x00032c0001077983 */ /* 0x001ee20000300800 */
[----:B------:R-:W-:-:S03]  /*13000*/  IADD3.X R32, PT, PT, R32, UR27, RZ, P1, !PT ;  /* 0x0000001b20207c10 */ /* 0x000fc60008ffe4ff */
[----:B------:R0:W-:Y:S01]  /*13010*/  STL [R1+0x374], R5 ;  /* 0x0003740501007387 */ /* 0x0001e20000100800 */
[----:B------:R-:W-:-:S03]  /*13020*/  IADD3 R31, P1, PT, R31, UR69, RZ ;  /* 0x000000451f1f7c10 */ /* 0x000fc6000ff3e0ff */
[----:B0-----:R-:W4:Y:S01]  /*13030*/  LDL.LU R5, [R1+0x308] ;  /* 0x0003080001057983 */ /* 0x001f220000300800 */
[----:B------:R-:W-:-:S03]  /*13040*/  IADD3.X R30, PT, PT, R30, UR27, RZ, P3, !PT ;  /* 0x0000001b1e1e7c10 */ /* 0x000fc60009ffe4ff */
[----:B------:R-:W-:Y:S01]  /*13050*/  STL [R1+0x380], R32 ;  /* 0x0003802001007387 */ /* 0x000fe20000100800 */
[----:B------:R-:W-:-:S05]  /*13060*/  IADD3 R4, P3, PT, R4, UR69, RZ ;  /* 0x0000004504047c10 */ /* 0x000fca000ff7e0ff */
[----:B------:R0:W-:Y:S04]  /*13070*/  STL [R1+0x364], R4 ;  /* 0x0003640401007387 */ /* 0x0001e80000100800 */
[----:B------:R-:W-:Y:S04]  /*13080*/  STL [R1+0x36c], R31 ;  /* 0x00036c1f01007387 */ /* 0x000fe80000100800 */
[----:B0-----:R-:W4:Y:S01]  /*13090*/  LDL.LU R4, [R1+0x324] ;  /* 0x0003240001047983 */ /* 0x001f220000300800 */
[----:B------:R-:W-:Y:S02]  /*130a0*/  IADD3.X R29, PT, PT, R29, UR27, RZ, P4, !PT ;  /* 0x0000001b1d1d7c10 */ /* 0x000fe4000a7fe4ff */
[----:B------:R-:W-:-:S02]  /*130b0*/  IADD3 R28, P4, PT, R28, UR69, RZ ;  /* 0x000000451c1c7c10 */ /* 0x000fc4000ff9e0ff */
[----:B------:R-:W-:Y:S01]  /*130c0*/  IADD3.X R27, PT, PT, R27, UR27, RZ, P5, !PT ;  /* 0x0000001b1b1b7c10 */ /* 0x000fe2000affe4ff */
[----:B------:R-:W-:Y:S04]  /*130d0*/  STL [R1+0x378], R30 ;  /* 0x0003781e01007387 */ /* 0x000fe80000100800 */
[----:B------:R-:W-:Y:S04]  /*130e0*/  STL [R1+0x464], R29 ;  /* 0x0004641d01007387 */ /* 0x000fe80000100800 */
[----:B------:R-:W-:Y:S04]  /*130f0*/  STL [R1+0x35c], R28 ;  /* 0x00035c1c01007387 */ /* 0x000fe80000100800 */
[----:B------:R-:W-:Y:S01]  /*13100*/  STL [R1+0x45c], R27 ;  /* 0x00045c1b01007387 */ /* 0x000fe20000100800 */
[----:B--2---:R-:W-:-:S02]  /*13110*/  IADD3 R26, P5, PT, R26, UR69, RZ ;  /* 0x000000451a1a7c10 */ /* 0x004fc4000ffbe0ff */
        /* <DEDUP_REMOVED lines=32> */
[----:B------:R0:W-:Y:S01]  /*13320*/  STL [R1+0x318], R8 ;  /* 0x0003180801007387 */ /* 0x0001e20000100800 */
[----:B------:R-:W-:-:S03]  /*13330*/  IADD3 R9, P4, PT, R9, UR69, RZ ;  /* 0x0000004509097c10 */ /* 0x000fc6000ff9e0ff */
[----:B------:R-:W-:Y:S04]  /*13340*/  STL [R1+0x33c], R11 ;  /* 0x00033c0b01007387 */ /* 0x000fe80000100800 */
[----:B0-----:R-:W2:Y:S04]  /*13350*/  LDL.LU R8, [R1+0x300] ;  /* 0x0003000001087983 */ /* 0x001ea80000300800 */
[----:B------:R0:W-:Y:S04]  /*13360*/  STL [R1+0x334], R6 ;  /* 0x0003340601007387 */ /* 0x0001e80000100800 */
[----:B0-----:R-:W2:Y:S04]  /*13370*/  LDL.LU R6, [R1+0x31c] ;  /* 0x00031c0001067983 */ /* 0x001ea80000300800 */
[----:B------:R-:W2:Y:S01]  /*13380*/  LDL.LU R32, [R1+0x2f8] ;  /* 0x0002f80001207983 */ /* 0x000ea20000300800 */
[----:B---3--:R-:W-:-:S03]  /*13390*/  IADD3.X R7, PT, PT, R7, UR27, RZ, P5, !PT ;  /* 0x0000001b07077c10 */ /* 0x008fc6000affe4ff */
[----:B------:R-:W-:Y:S04]  /*133a0*/  STL [R1+0x310], R9 ;  /* 0x0003100901007387 */ /* 0x000fe80000100800 */
[----:B------:R-:W3:Y:S04]  /*133b0*/  LDL.LU R31, [R1+0x314] ;  /* 0x00031400011f7983 */ /* 0x000ee80000300800 */
[----:B------:R-:W-:Y:S01]  /*133c0*/  STL [R1+0x32c], R7 ;  /* 0x00032c0701007387 */ /* 0x000fe20000100800 */
[----:B----4-:R-:W-:-:S03]  /*133d0*/  IADD3 R5, P5, PT, R5, UR69, RZ ;  /* 0x0000004505057c10 */ /* 0x010fc6000ffbe0ff */
[----:B------:R-:W4:Y:S04]  /*133e0*/  LDL.LU R30, [R1+0x2f0] ;  /* 0x0002f000011e7983 */ /* 0x000f280000300800 */
[----:B------:R0:W-:Y:S04]  /*133f0*/  STL [R1+0x308], R5 ;  /* 0x0003080501007387 */ /* 0x0001e80000100800 */
[----:B0-----:R-:W4:Y:S04]  /*13400*/  LDL.LU R5, [R1+0x30c] ;  /* 0x00030c0001057983 */ /* 0x001f280000300800 */
[----:B------:R-:W4:Y:S04]  /*13410*/  LDL.LU R29, [R1+0x2e8] ;  /* 0x0002e800011d7983 */ /* 0x000f280000300800 */
[----:B------:R-:W4:Y:S04]  /*13420*/  LDL.LU R28, [R1+0x304] ;  /* 0x00030400011c7983 */ /* 0x000f280000300800 */
[----:B------:R-:W4:Y:S01]  /*13430*/  LDL.LU R27, [R1+0x2e0] ;  /* 0x0002e000011b7983 */ /* 0x000f220000300800 */
[----:B------:R-:W-:-:S05]  /*13440*/  IADD3.X R4, PT, PT, R4, UR27, RZ, P6, !PT ;  /* 0x0000001b04047c10 */ /* 0x000fca000b7fe4ff */
        /* <DEDUP_REMOVED lines=20> */
[----:B--2---:R-:W-:-:S05]  /*13590*/  IADD3 R8, P6, PT, R8, UR69, RZ ;  /* 0x0000004508087c10 */ /* 0x004fca000ffde0ff */
[----:B------:R0:W-:Y:S01]  /*135a0*/  STL [R1+0x300], R8 ;  /* 0x0003000801007387 */ /* 0x0001e20000100800 */
[----:B------:R-:W-:-:S03]  /*135b0*/  IADD3.X R6, PT, PT, R6, UR27, RZ, P1, !PT ;  /* 0x0000001b06067c10 */ /* 0x000fc60008ffe4ff */
[----:B0-----:R-:W2:Y:S01]  /*135c0*/  LDL.LU R8, [R1+0x290] ;  /* 0x0002900001087983 */ /* 0x001ea20000300800 */
[----:B------:R-:W-:-:S03]  /*135d0*/  IADD3 R32, P1, PT, R32, UR69, RZ ;  /* 0x0000004520207c10 */ /* 0x000fc6000ff3e0ff */
[----:B------:R0:W-:Y:S01]  /*135e0*/  STL [R1+0x31c], R6 ;  /* 0x00031c0601007387 */ /* 0x0001e20000100800 */
[----:B---3--:R-:W-:-:S03]  /*135f0*/  IADD3.X R31, PT, PT, R31, UR27, RZ, P3, !PT ;  /* 0x0000001b1f1f7c10 */ /* 0x008fc60009ffe4ff */
[----:B0-----:R-:W3:Y:S04]  /*13600*/  LDL.LU R6, [R1+0x2ac] ;  /* 0x0002ac0001067983 */ /* 0x001ee80000300800 */
[----:B------:R-:W-:Y:S01]  /*13610*/  STL [R1+0x2f8], R32 ;  /* 0x0002f82001007387 */ /* 0x000fe20000100800 */
[----:B----4-:R-:W-:Y:S02]  /*13620*/  IADD3 R30, P3, PT, R30, UR69, RZ ;  /* 0x000000451e1e7c10 */ /* 0x010fe4000ff7e0ff */
[----:B------:R-:W-:Y:S02]  /*13630*/  IADD3.X R5, PT, PT, R5, UR27, RZ, P4, !PT ;  /* 0x0000001b05057c10 */ /* 0x000fe4000a7fe4ff */
[----:B------:R-:W-:-:S03]  /*13640*/  IADD3 R29, P4, PT, R29, UR69, RZ ;  /* 0x000000451d1d7c10 */ /* 0x000fc6000ff9e0ff */
[----:B------:R0:W-:Y:S01]  /*13650*/  STL [R1+0x30c], R5 ;  /* 0x00030c0501007387 */ /* 0x0001e20000100800 */
[----:B------:R-:W-:-:S03]  /*13660*/  IADD3.X R28, PT, PT, R28, UR27, RZ, P5, !PT ;  /* 0x0000001b1c1c7c10 */ /* 0x000fc6000affe4ff */
[----:B------:R-:W-:Y:S01]  /*13670*/  STL [R1+0x314], R31 ;  /* 0x0003141f01007387 */ /* 0x000fe20000100800 */
[----:B------:R-:W-:-:S03]  /*13680*/  IADD3 R27, P5, PT, R27, UR69, RZ ;  /* 0x000000451b1b7c10 */ /* 0x000fc6000ffbe0ff */
[----:B0-----:R-:W4:Y:S04]  /*13690*/  LDL.LU R5, [R1+0x288] ;  /* 0x0002880001057983 */ /* 0x001f280000300800 */
[----:B------:R-:W-:Y:S04]  /*136a0*/  STL [R1+0x2f0], R30 ;  /* 0x0002f01e01007387 */ /* 0x000fe80000100800 */
        /* <DEDUP_REMOVED lines=36> */
[----:B------:R0:W-:Y:S04]  /*138f0*/  STL [R1+0x2bc], R7 ;  /* 0x0002bc0701007387 */ /* 0x0001e80000100800 */
[----:B------:R-:W-:Y:S04]  /*13900*/  STL [R1+0x2a0], R11 ;  /* 0x0002a00b01007387 */ /* 0x000fe80000100800 */
[----:B0-----:R-:W4:Y:S04]  /*13910*/  LDL.LU R7, [R1+0x2a4] ;  /* 0x0002a40001077983 */ /* 0x001f280000300800 */
[----:B------:R0:W-:Y:S04]  /*13920*/  STL [R1+0x298], R4 ;  /* 0x0002980401007387 */ /* 0x0001e80000100800 */
[----:B0-----:R-:W4:Y:S01]  /*13930*/  LDL.LU R4, [R1+0x280] ;  /* 0x0002800001047983 */ /* 0x001f220000300800 */
[----:B------:R-:W-:-:S03]  /*13940*/  IADD3.X R9, PT, PT, R9, UR27, RZ, P5, !PT ;  /* 0x0000001b09097c10 */ /* 0x000fc6000affe4ff */
[----:B------:R-:W4:Y:S04]  /*13950*/  LDL.LU R32, [R1+0x29c] ;  /* 0x00029c0001207983 */ /* 0x000f280000300800 */
[----:B------:R-:W-:Y:S04]  /*13960*/  STL [R1+0x2b4], R9 ;  /* 0x0002b40901007387 */ /* 0x000fe80000100800 */
[----:B------:R-:W4:Y:S01]  /*13970*/  LDL.LU R31, [R1+0x278] ;  /* 0x00027800011f7983 */ /* 0x000f220000300800 */
[----:B--2---:R-:W-:-:S05]  /*13980*/  IADD3 R8, P5, PT, R8, UR69, RZ ;  /* 0x0000004508087c10 */ /* 0x004fca000ffbe0ff */
[----:B------:R-:W-:Y:S04]  /*13990*/  STL [R1+0x290], R8 ;  /* 0x0002900801007387 */ /* 0x000fe80000100800 */
[----:B------:R-:W2:Y:S01]  /*139a0*/  LDL.LU R30, [R1+0x294] ;  /* 0x00029400011e7983 */ /* 0x000ea20000300800 */
[----:B---3--:R-:W-:-:S05]  /*139b0*/  IADD3.X R6, PT, PT, R6, UR27, RZ, P6, !PT ;  /* 0x0000001b06067c10 */ /* 0x008fca000b7fe4ff */
[----:B------:R0:W-:Y:S04]  /*139c0*/  STL [R1+0x2ac], R6 ;  /* 0x0002ac0601007387 */ /* 0x0001e80000100800 */
[----:B0-----:R-:W3:Y:S04]  /*139d0*/  LDL.LU R6, [R1+0x270] ;  /* 0x0002700001067983 */ /* 0x001ee80000300800 */
[----:B------:R-:W3:Y:S04]  /*139e0*/  LDL.LU R29, [R1+0x28c] ;  /* 0x00028c00011d7983 */ /* 0x000ee80000300800 */
[----:B------:R-:W3:Y:S04]  /*139f0*/  LDL.LU R28, [R1+0x268] ;  /* 0x00026800011c7983 */ /* 0x000ee80000300800 */
[----:B------:R-:W3:Y:S01]  /*13a00*/  LDL.LU R27, [R1+0x284] ;  /* 0x00028400011b7983 */ /* 0x000ee20000300800 */
[----:B----4-:R-:W-:-:S05]  /*13a10*/  IADD3 R5, P6, PT, R5, UR69, RZ ;  /* 0x0000004505057c10 */ /* 0x010fca000ffde0ff */
        /* <DEDUP_REMOVED lines=20> */
[----:B------:R-:W-:-:S05]  /*13b60*/  IADD3.X R7, PT, PT, R7, UR27, RZ, P1, !PT ;  /* 0x0000001b07077c10 */ /* 0x000fca0008ffe4ff */
[----:B------:R0:W-:Y:S01]  /*13b70*/  STL [R1+0x2a4], R7 ;  /* 0x0002a40701007387 */ /* 0x0001e20000100800 */
[----:B------:R-:W-:-:S03]  /*13b80*/  IADD3 R4, P1, PT, R4, UR69, RZ ;  /* 0x0000004504047c10 */ /* 0x000fc6000ff3e0ff */
[----:B0-----:R-:W4:Y:S04]  /*13b90*/  LDL.LU R7, [R1+0x234] ;  /* 0x0002340001077983 */ /* 0x001f280000300800 */
[----:B------:R0:W-:Y:S04]  /*13ba0*/  STL [R1+0x280], R4 ;  /* 0x0002800401007387 */ /* 0x0001e80000100800 */
[----:B0-----:R-:W4:Y:S01]  /*13bb0*/  LDL.LU R4, [R1+0x210] ;  /* 0x0002100001047983 */ /* 0x001f220000300800 */
[----:B------:R-:W-:Y:S02]  /*13bc0*/  IADD3.X R32, PT, PT, R32, UR27, RZ, P3, !PT ;  /* 0x0000001b20207c10 */ /* 0x000fe40009ffe4ff */
[----:B------:R-:W-:-:S03]  /*13bd0*/  IADD3 R31, P3, PT, R31, UR69, RZ ;  /* 0x000000451f1f7c10 */ /* 0x000fc6000ff7e0ff */
[----:B------:R-:W-:Y:S01]  /*13be0*/  STL [R1+0x29c], R32 ;  /* 0x00029c2001007387 */ /* 0x000fe20000100800 */
[----:B--2---:R-:W-:Y:S02]  /*13bf0*/  IADD3.X R30, PT, PT, R30, UR27, RZ, P4, !PT ;  /* 0x0000001b1e1e7c10 */ /* 0x004fe4000a7fe4ff */
[----:B---3--:R-:W-:Y:S02]  /*13c00*/  IADD3 R6, P4, PT, R6, UR69, RZ ;  /* 0x0000004506067c10 */ /* 0x008fe4000ff9e0ff */
[----:B------:R-:W-:-:S03]  /*13c10*/  IADD3.X R29, PT, PT, R29, UR27, RZ, P5, !PT ;  /* 0x0000001b1d1d7c10 */ /* 0x000fc6000affe4ff */
[----:B------:R0:W-:Y:S01]  /*13c20*/  STL [R1+0x270], R6 ;  /* 0x0002700601007387 */ /* 0x0001e20000100800 */
[----:B------:R-:W-:-:S03]  /*13c30*/  IADD3 R28, P5, PT, R28, UR69, RZ ;  /* 0x000000451c1c7c10 */ /* 0x000fc6000ffbe0ff */
[----:B------:R-:W-:Y:S01]  /*13c40*/  STL [R1+0x278], R31 ;  /* 0x0002781f01007387 */ /* 0x000fe20000100800 */
[----:B------:R-:W-:-:S03]  /*13c50*/  IADD3.X R27, PT, PT, R27, UR27, RZ, P6, !PT ;  /* 0x0000001b1b1b7c10 */ /* 0x000fc6000b7fe4ff */
[----:B0-----:R-:W2:Y:S04]  /*13c60*/  LDL.LU R6, [R1+0x22c] ;  /* 0x00022c0001067983 */ /* 0x001ea80000300800 */
[----:B------:R-:W-:Y:S04]  /*13c70*/  STL [R1+0x294], R30 ;  /* 0x0002941e01007387 */ /* 0x000fe80000100800 */
[----:B------:R-:W-:Y:S01]  /*13c80*/  STL [R1+0x28c], R29 ;  /* 0x00028c1d01007387 */ /* 0x000fe20000100800 */
[----:B----4-:R-:W-:-:S03]  /*13c90*/  IADD3 R26, P6, PT, R26, UR69, RZ ;  /* 0x000000451a1a7c10 */ /* 0x010fc6000ffde0ff */
        /* <DEDUP_REMOVED lines=34> */
[----:B------:R0:W-:Y:S01]  /*13ec0*/  STL [R1+0x220], R8 ;  /* 0x0002200801007387 */ /* 0x0001e20000100800 */
[----:B------:R-:W-:-:S03]  /*13ed0*/  IADD3 R9, P5, PT, R9, UR69, RZ ;  /* 0x0000004509097c10 */ /* 0x000fc6000ffbe0ff */
[----:B------:R-:W-:Y:S04]  /*13ee0*/  STL [R1+0x244], R11 ;  /* 0x0002440b01007387 */ /* 0x000fe80000100800 */
[----:B0-----:R-:W3:Y:S04]  /*13ef0*/  LDL.LU R8, [R1+0x208] ;  /* 0x0002080001087983 */ /* 0x001ee80000300800 */
[----:B------:R0:W-:Y:S04]  /*13f00*/  STL [R1+0x23c], R5 ;  /* 0x00023c0501007387 */ /* 0x0001e80000100800 */
[----:B0-----:R-:W4:Y:S04]  /*13f10*/  LDL.LU R5, [R1+0x224] ;  /* 0x0002240001057983 */ /* 0x001f280000300800 */
[----:B------:R-:W4:Y:S01]  /*13f20*/  LDL.LU R32, [R1+0x200] ;  /* 0x0002000001207983 */ /* 0x000f220000300800 */
[----:B------:R-:W-:-:S03]  /*13f30*/  IADD3.X R7, PT, PT, R7, UR27, RZ, P6, !PT ;  /* 0x0000001b07077c10 */ /* 0x000fc6000b7fe4ff */
[----:B------:R-:W-:Y:S04]  /*13f40*/  STL [R1+0x218], R9 ;  /* 0x0002180901007387 */ /* 0x000fe80000100800 */
[----:B------:R-:W4:Y:S04]  /*13f50*/  LDL.LU R31, [R1+0x21c] ;  /* 0x00021c00011f7983 */ /* 0x000f280000300800 */
[----:B------:R-:W-:Y:S01]  /*13f60*/  STL [R1+0x234], R7 ;  /* 0x0002340701007387 */ /* 0x000fe20000100800 */
[----:B------:R-:W-:-:S03]  /*13f70*/  IADD3 R4, P6, PT, R4, UR69, RZ ;  /* 0x0000004504047c10 */ /* 0x000fc6000ffde0ff */
[----:B------:R-:W4:Y:S04]  /*13f80*/  LDL.LU R30, [R1+0x1f8] ;  /* 0x0001f800011e7983 */ /* 0x000f280000300800 */
[----:B------:R0:W-:Y:S04]  /*13f90*/  STL [R1+0x210], R4 ;  /* 0x0002100401007387 */ /* 0x0001e80000100800 */
[----:B0-----:R-:W4:Y:S04]  /*13fa0*/  LDL.LU R4, [R1+0x214] ;  /* 0x0002140001047983 */ /* 0x001f280000300800 */
[----:B------:R-:W4:Y:S04]  /*13fb0*/  LDL.LU R29, [R1+0x1f0] ;  /* 0x0001f000011d7983 */ /* 0x000f280000300800 */
[----:B------:R-:W4:Y:S04]  /*13fc0*/  LDL.LU R28, [R1+0x20c] ;  /* 0x00020c00011c7983 */ /* 0x000f280000300800 */
[----:B------:R-:W4:Y:S01]  /*13fd0*/  LDL.LU R27, [R1+0x1e8] ;  /* 0x0001e800011b7983 */ /* 0x000f220000300800 */
[----:B--2---:R-:W-:-:S05]  /*13fe0*/  IADD3.X R6, PT, PT, R6, UR27, RZ, P1, !PT ;  /* 0x0000001b06067c10 */ /* 0x004fca0008ffe4ff */
        /* <DEDUP_REMOVED lines=20> */
[----:B---3--:R-:W-:-:S05]  /*14130*/  IADD3 R8, P1, PT, R8, UR69, RZ ;  /* 0x0000004508087c10 */ /* 0x008fca000ff3e0ff */
[----:B------:R0:W-:Y:S01]  /*14140*/  STL [R1+0x208], R8 ;  /* 0x0002080801007387 */ /* 0x0001e20000100800 */
[----:B----4-:R-:W-:-:S03]  /*14150*/  IADD3.X R5, PT, PT, R5, UR27, RZ, P3, !PT ;  /* 0x0000001b05057c10 */ /* 0x010fc60009ffe4ff */
[----:B0-----:R-:W3:Y:S01]  /*14160*/  LDL.LU R8, [R1+0x198] ;  /* 0x0001980001087983 */ /* 0x001ee20000300800 */
[----:B------:R-:W-:-:S03]  /*14170*/  IADD3 R32, P3, PT, R32, UR69, RZ ;  /* 0x0000004520207c10 */ /* 0x000fc6000ff7e0ff */
[----:B------:R0:W-:Y:S01]  /*14180*/  STL [R1+0x224], R5 ;  /* 0x0002240501007387 */ /* 0x0001e20000100800 */
[----:B------:R-:W-:-:S03]  /*14190*/  IADD3.X R31, PT, PT, R31, UR27, RZ, P4, !PT ;  /* 0x0000001b1f1f7c10 */ /* 0x000fc6000a7fe4ff */
[----:B0-----:R-:W4:Y:S04]  /*141a0*/  LDL.LU R5, [R1+0x1b4] ;  /* 0x0001b40001057983 */ /* 0x001f280000300800 */
[----:B------:R-:W-:Y:S01]  /*141b0*/  STL [R1+0x200], R32 ;  /* 0x0002002001007387 */ /* 0x000fe20000100800 */
[----:B------:R-:W-:-:S05]  /*141c0*/  IADD3.X R4, PT, PT, R4, UR27, RZ, P5, !PT ;  /* 0x0000001b04047c10 */ /* 0x000fca000affe4ff */
[----:B------:R0:W-:Y:S04]  /*141d0*/  STL [R1+0x214], R4 ;  /* 0x0002140401007387 */ /* 0x0001e80000100800 */
[----:B------:R-:W-:Y:S04]  /*141e0*/  STL [R1+0x21c], R31 ;  /* 0x00021c1f01007387 */ /* 0x000fe80000100800 */
[----:B0-----:R-:W4:Y:S01]  /*141f0*/  LDL.LU R4, [R1+0x190] ;  /* 0x0001900001047983 */ /* 0x001f220000300800 */
[----:B------:R-:W-:Y:S02]  /*14200*/  IADD3 R30, P4, PT, R30, UR69, RZ ;  /* 0x000000451e1e7c10 */ /* 0x000fe4000ff9e0ff */
[----:B------:R-:W-:-:S02]  /*14210*/  IADD3 R29, P5, PT, R29, UR69, RZ ;  /* 0x000000451d1d7c10 */ /* 0x000fc4000ffbe0ff */
[----:B------:R-:W-:Y:S02]  /*14220*/  IADD3.X R28, PT, PT, R28, UR27, RZ, P6, !PT ;  /* 0x0000001b1c1c7c10 */ /* 0x000fe4000b7fe4ff */
[----:B------:R-:W-:Y:S01]  /*14230*/  IADD3 R27, P6, PT, R27, UR69, RZ ;  /* 0x000000451b1b7c10 */ /* 0x000fe2000ffde0ff */
[----:B------:R-:W-:Y:S04]  /*14240*/  STL [R1+0x1f8], R30 ;  /* 0x0001f81e01007387 */ /* 0x000fe80000100800 */
[----:B------:R-:W-:Y:S04]  /*14250*/  STL [R1+0x1f0], R29 ;  /* 0x0001f01d01007387 */ /* 0x000fe80000100800 */
[----:B------:R-:W-:Y:S04]  /*14260*/  STL [R1+0x20c], R28 ;  /* 0x00020c1c01007387 */ /* 0x000fe80000100800 */
[----:B------:R-:W-:Y:S01]  /*14270*/  STL [R1+0x1e8], R27 ;  /* 0x0001e81b01007387 */ /* 0x000fe20000100800 */
[----:B--2---:R-:W-:-:S02]  /*14280*/  IADD3.X R26, PT, PT, R26, UR27, RZ, P1, !PT ;  /* 0x0000001b1a1a7c10 */ /* 0x004fc40008ffe4ff */
        /* <DEDUP_REMOVED lines=32> */
[----:B------:R0:W-:Y:S01]  /*14490*/  STL [R1+0x1c4], R7 ;  /* 0x0001c40701007387 */ /* 0x0001e20000100800 */
[----:B------:R-:W-:-:S03]  /*144a0*/  IADD3.X R9, PT, PT, R9, UR27, RZ, P6, !PT ;  /* 0x0000001b09097c10 */ /* 0x000fc6000b7fe4ff */
[----:B------:R-:W-:Y:S04]  /*144b0*/  STL [R1+0x1a8], R11 ;  /* 0x0001a80b01007387 */ /* 0x000fe80000100800 */
[----:B0-----:R-:W2:Y:S04]  /*144c0*/  LDL.LU R7, [R1+0x1ac] ;  /* 0x0001ac0001077983 */ /* 0x001ea80000300800 */
[----:B------:R0:W-:Y:S04]  /*144d0*/  STL [R1+0x1a0], R6 ;  /* 0x0001a00601007387 */ /* 0x0001e80000100800 */
[----:B0-----:R-:W2:Y:S04]  /*144e0*/  LDL.LU R6, [R1+0x188] ;  /* 0x0001880001067983 */ /* 0x001ea80000300800 */
[----:B------:R-:W2:Y:S01]  /*144f0*/  LDL.LU R32, [R1+0x1a4] ;  /* 0x0001a40001207983 */ /* 0x000ea20000300800 */
[----:B---3--:R-:W-:-:S03]  /*14500*/  IADD3 R8, P6, PT, R8, UR69, RZ ;  /* 0x0000004508087c10 */ /* 0x008fc6000ffde0ff */
[----:B------:R-:W-:Y:S04]  /*14510*/  STL [R1+0x1bc], R9 ;  /* 0x0001bc0901007387 */ /* 0x000fe80000100800 */
[----:B------:R-:W3:Y:S04]  /*14520*/  LDL.LU R31, [R1+0x180] ;  /* 0x00018000011f7983 */ /* 0x000ee80000300800 */
[----:B------:R-:W-:Y:S01]  /*14530*/  STL [R1+0x198], R8 ;  /* 0x0001980801007387 */ /* 0x000fe20000100800 */
[----:B----4-:R-:W-:-:S03]  /*14540*/  IADD3.X R5, PT, PT, R5, UR27, RZ, P1, !PT ;  /* 0x0000001b05057c10 */ /* 0x010fc60008ffe4ff */
[----:B------:R-:W4:Y:S04]  /*14550*/  LDL.LU R30, [R1+0x19c] ;  /* 0x00019c00011e7983 */ /* 0x000f280000300800 */
[----:B------:R0:W-:Y:S04]  /*14560*/  STL [R1+0x1b4], R5 ;  /* 0x0001b40501007387 */ /* 0x0001e80000100800 */
[----:B0-----:R-:W4:Y:S04]  /*14570*/  LDL.LU R5, [R1+0x170] ;  /* 0x0001700001057983 */ /* 0x001f280000300800 */
[----:B------:R-:W4:Y:S04]  /*14580*/  LDL.LU R29, [R1+0x194] ;  /* 0x00019400011d7983 */ /* 0x000f280000300800 */
[----:B------:R-:W4:Y:S04]  /*14590*/  LDL.LU R28, [R1+0x168] ;  /* 0x00016800011c7983 */ /* 0x000f280000300800 */
[----:B------:R-:W4:Y:S01]  /*145a0*/  LDL.LU R27, [R1+0x18c] ;  /* 0x00018c00011b7983 */ /* 0x000f220000300800 */
[----:B------:R-:W-:-:S05]  /*145b0*/  IADD3 R4, P1, PT, R4, UR69, RZ ;  /* 0x0000004504047c10 */ /* 0x000fca000ff3e0ff */
        /* <DEDUP_REMOVED lines=20> */
[----:B--2---:R-:W-:-:S05]  /*14700*/  IADD3.X R7, PT, PT, R7, UR27, RZ, P3, !PT ;  /* 0x0000001b07077c10 */ /* 0x004fca0009ffe4ff */
[----:B------:R0:W-:Y:S01]  /*14710*/  STL [R1+0x1ac], R7 ;  /* 0x0001ac0701007387 */ /* 0x0001e20000100800 */
[----:B------:R-:W-:-:S03]  /*14720*/  IADD3 R6, P3, PT, R6, UR69, RZ ;  /* 0x0000004506067c10 */ /* 0x000fc6000ff7e0ff */
[----:B0-----:R-:W2:Y:S01]  /*14730*/  LDL.LU R7, [R1+0x134] ;  /* 0x0001340001077983 */ /* 0x001ea20000300800 */
[----:B------:R-:W-:-:S03]  /*14740*/  IADD3.X R32, PT, PT, R32, UR27, RZ, P4, !PT ;  /* 0x0000001b20207c10 */ /* 0x000fc6000a7fe4ff */
[----:B------:R0:W-:Y:S01]  /*14750*/  STL [R1+0x188], R6 ;  /* 0x0001880601007387 */ /* 0x0001e20000100800 */
[----:B---3--:R-:W-:-:S03]  /*14760*/  IADD3 R31, P4, PT, R31, UR69, RZ ;  /* 0x000000451f1f7c10 */ /* 0x008fc6000ff9e0ff */
[----:B0-----:R-:W3:Y:S01]  /*14770*/  LDL.LU R6, [R1+0x110] ;  /* 0x0001100001067983 */ /* 0x001ee20000300800 */
[----:B----4-:R-:W-:-:S03]  /*14780*/  IADD3.X R30, PT, PT, R30, UR27, RZ, P5, !PT ;  /* 0x0000001b1e1e7c10 */ /* 0x010fc6000affe4ff */
        /* <DEDUP_REMOVED lines=8> */
[----:B------:R-:W-:Y:S04]  /*14810*/  STL [R1+0x19c], R30 ;  /* 0x00019c1e01007387 */ /* 0x000fe80000100800 */
        /* <DEDUP_REMOVED lines=46> */
[----:B------:R0:W-:Y:S04]  /*14b00*/  STL [R1+0x134], R7 ;  /* 0x0001340701007387 */ /* 0x0001e80000100800 */
        /* <DEDUP_REMOVED lines=25> */
[----:B-1----:R-:W4:Y:S04]  /*14ca0*/  LDL.LU R6, [R1+0xc4] ;  /* 0x0000c40001067983 */ /* 0x002f280000300800 */
        /* <DEDUP_REMOVED lines=155> */
[----:B------:R-:W2:Y:S04]  /*15660*/  LDL.LU R32, [R1+0x570] ;  /* 0x0005700001207983 */ /* 0x000ea80000300800 */
[----:B------:R-:W-:Y:S01]  /*15670*/  STL [R1+0x588], R9 ;  /* 0x0005880901007387 */ /* 0x000fe20000100800 */
[----:B---3--:R-:W-:-:S03]  /*15680*/  IADD3.X R6, PT, PT, R6, UR66, RZ, P3, !PT ;  /* 0x0000004206067c10 */ /* 0x008fc60009ffe4ff */
[----:B------:R-:W3:Y:S04]  /*15690*/  LDL.LU R31, [R1+0x58c] ;  /* 0x00058c00011f7983 */ /* 0x000ee80000300800 */
[----:B------:R0:W-:Y:S04]  /*156a0*/  STL [R1+0x5bc], R6 ;  /* 0x0005bc0601007387 */ /* 0x0001e80000100800 */
[----:B------:R-:W3:Y:S01]  /*156b0*/  LDL.LU R30, [R1+0x568] ;  /* 0x00056800011e7983 */ /* 0x000ee20000300800 */
[----:B----4-:R-:W-:-:S05]  /*156c0*/  IADD3 R5, P3, PT, R5, UR70, RZ ;  /* 0x0000004605057c10 */ /* 0x010fca000ff7e0ff */
        /* <DEDUP_REMOVED lines=35> */
[----:B------:R-:W-:Y:S02]  /*15900*/  IADD3 R30, P6, PT, R30, UR70, RZ ;  /* 0x000000461e1e7c10 */ /* 0x000fe4000ffde0ff */
[----:B----4-:R-:W-:Y:S02]  /*15910*/  IADD3.X R6, PT, PT, R6, UR66, RZ, P1, !PT ;  /* 0x0000004206067c10 */ /* 0x010fe40008ffe4ff */
[----:B------:R-:W-:-:S03]  /*15920*/  IADD3 R29, P1, PT, R29, UR70, RZ ;  /* 0x000000461d1d7c10 */ /* 0x000fc6000ff3e0ff */
[----:B------:R0:W-:Y:S01]  /*15930*/  STL [R1+0x584], R6 ;  /* 0x0005840601007387 */ /* 0x0001e20000100800 */
[----:B------:R-:W-:-:S03]  /*15940*/  IADD3.X R28, PT, PT, R28, UR66, RZ, P3, !PT ;  /* 0x000000421c1c7c10 */ /* 0x000fc60009ffe4ff */
[----:B------:R-:W-:Y:S01]  /*15950*/  STL [R1+0x58c], R31 ;  /* 0x00058c1f01007387 */ /* 0x000fe20000100800 */
[----:B------:R-:W-:-:S03]  /*15960*/  IADD3 R27, P3, PT, R27, UR70, RZ ;  /* 0x000000461b1b7c10 */ /* 0x000fc6000ff7e0ff */
[----:B0-----:R-:W4:Y:S04]  /*15970*/  LDL.LU R6, [R1+0x4f8] ;  /* 0x0004f80001067983 */ /* 0x001f280000300800 */
[----:B------:R-:W-:Y:S04]  /*15980*/  STL [R1+0x568], R30 ;  /* 0x0005681e01007387 */ /* 0x000fe80000100800 */
        /* <DEDUP_REMOVED lines=34> */
[----:B------:R-:W-:Y:S04]  /*15bb0*/  STL [R1+0x534], R12 ;  /* 0x0005340c01007387 */ /* 0x000fe80000100800 */
[----:B------:R0:W-:Y:S04]  /*15bc0*/  STL [R1+0x52c], R5 ;  /* 0x00052c0501007387 */ /* 0x0001e80000100800 */
[----:B------:R-:W-:Y:S04]  /*15bd0*/  STL [R1+0x510], R11 ;  /* 0x0005100b01007387 */ /* 0x000fe80000100800 */
[----:B0-----:R-:W4:Y:S01]  /*15be0*/  LDL.LU R5, [R1+0x514] ;  /* 0x0005140001057983 */ /* 0x001f220000300800 */
[----:B------:R-:W-:-:S02]  /*15bf0*/  IADD3 R4, P1, PT, R4, UR70, RZ ;  /* 0x0000004604047c10 */ /* 0x000fc4000ff3e0ff */
[----:B------:R-:W-:-:S03]  /*15c00*/  IADD3.X R9, PT, PT, R9, UR66, RZ, P3, !PT ;  /* 0x0000004209097c10 */ /* 0x000fc60009ffe4ff */
[----:B------:R0:W-:Y:S04]  /*15c10*/  STL [R1+0x508], R4 ;  /* 0x0005080401007387 */ /* 0x0001e80000100800 */
[----:B0-----:R-:W4:Y:S04]  /*15c20*/  LDL.LU R4, [R1+0x4f0] ;  /* 0x0004f00001047983 */ /* 0x001f280000300800 */
[----:B------:R-:W4:Y:S04]  /*15c30*/  LDL.LU R32, [R1+0x50c] ;  /* 0x00050c0001207983 */ /* 0x000f280000300800 */
[----:B------:R-:W-:Y:S04]  /*15c40*/  STL [R1+0x524], R9 ;  /* 0x0005240901007387 */ /* 0x000fe80000100800 */
[----:B------:R-:W4:Y:S01]  /*15c50*/  LDL.LU R31, [R1+0x4e8] ;  /* 0x0004e800011f7983 */ /* 0x000f220000300800 */
[----:B--2---:R-:W-:-:S05]  /*15c60*/  IADD3 R8, P3, PT, R8, UR70, RZ ;  /* 0x0000004608087c10 */ /* 0x004fca000ff7e0ff */
[----:B------:R0:W-:Y:S04]  /*15c70*/  STL [R1+0x500], R8 ;  /* 0x0005000801007387 */ /* 0x0001e80000100800 */
        /* <DEDUP_REMOVED lines=28> */
[----:B------:R-:W-:-:S05]  /*15e40*/  IADD3.X R5, PT, PT, R5, UR66, RZ, P5, !PT ;  /* 0x0000004205057c10 */ /* 0x000fca000affe4ff */
[----:B------:R0:W-:Y:S04]  /*15e50*/  STL [R1+0x514], R5 ;  /* 0x0005140501007387 */ /* 0x0001e80000100800 */
[----:B0-----:R-:W4:Y:S01]  /*15e60*/  LDL.LU R5, [R1+0xa4] ;  /* 0x0000a40001057983 */ /* 0x001f220000300800 */
[----:B------:R-:W-:Y:S02]  /*15e70*/  IADD3 R4, P5, PT, R4, UR70, RZ ;  /* 0x0000004604047c10 */ /* 0x000fe4000ffbe0ff */
[----:B------:R-:W-:-:S03]  /*15e80*/  IADD3.X R32, PT, PT, R32, UR66, RZ, P6, !PT ;  /* 0x0000004220207c10 */ /* 0x000fc6000b7fe4ff */
[----:B------:R0:W-:Y:S01]  /*15e90*/  STL [R1+0x4f0], R4 ;  /* 0x0004f00401007387 */ /* 0x0001e20000100800 */
[----:B------:R-:W-:-:S03]  /*15ea0*/  IADD3 R31, P6, PT, R31, UR70, RZ ;  /* 0x000000461f1f7c10 */ /* 0x000fc6000ffde0ff */
[----:B0-----:R-:W4:Y:S04]  /*15eb0*/  LDL.LU R4, [R1+0x80] ;  /* 0x0000800001047983 */ /* 0x001f280000300800 */
        /* <DEDUP_REMOVED lines=55> */
[----:B------:R0:W-:Y:S04]  /*16230*/  STL [R1+0xa4], R5 ;  /* 0x0000a40501007387 */ /* 0x0001e80000100800 */
[----:B0-----:R-:W4:Y:S04]  /*16240*/  LDL.LU R5, [R1+0x70] ;  /* 0x0000700001057983 */ /* 0x001f280000300800 */
[----:B------:R-:W4:Y:S01]  /*16250*/  LDL.LU R11, [R1+0x84] ;  /* 0x00008400010b7983 */ /* 0x000f220000300800 */
[----:B------:R-:W-:-:S05]  /*16260*/  IADD3 R4, P4, PT, R4, UR70, RZ ;  /* 0x0000004604047c10 */ /* 0x000fca000ff9e0ff */
[----:B------:R-:W-:Y:S04]  /*16270*/  STL [R1+0x80], R4 ;  /* 0x0000800401007387 */ /* 0x000fe80000100800 */
        /* <DEDUP_REMOVED lines=22> */
[----:B0-----:R-:W2:Y:S01]  /*163e0*/  LDL.LU R8, [R1+0x2c] ;  /* 0x00002c0001087983 */ /* 0x001ea20000300800 */
[----:B---3--:R-:W-:-:S05]  /*163f0*/  IADD3 R7, P5, PT, R7, UR70, RZ ;  /* 0x0000004607077c10 */ /* 0x008fca000ffbe0ff */
[----:B------:R0:W-:Y:S01]  /*16400*/  STL [R1+0x78], R7 ;  /* 0x0000780701007387 */ /* 0x0001e20000100800 */
[----:B----4-:R-:W-:-:S03]  /*16410*/  IADD3.X R6, PT, PT, R6, UR66, RZ, P6, !PT ;  /* 0x0000004206067c10 */ /* 0x010fc6000b7fe4ff */
[----:B0-----:R-:W3:Y:S01]  /*16420*/  LDL.LU R7, [R1+0x1c] ;  /* 0x00001c0001077983 */ /* 0x001ee20000300800 */
[----:B------:R-:W-:-:S03]  /*16430*/  IADD3.X R31, PT, PT, R31, UR66, RZ, P1, !PT ;  /* 0x000000421f1f7c10 */ /* 0x000fc60008ffe4ff */
[----:B------:R0:W-:Y:S04]  /*16440*/  STL [R1+0x94], R6 ;  /* 0x0000940601007387 */ /* 0x0001e80000100800 */
[----:B0-----:R-:W4:Y:S01]  /*16450*/  LDL.LU R6, [R1+0x18] ;  /* 0x0000180001067983 */ /* 0x001f220000300800 */
[----:B------:R-:W-:Y:S02]  /*16460*/  IADD3 R5, P1, PT, R5, UR70, RZ ;  /* 0x0000004605057c10 */ /* 0x000fe4000ff3e0ff */
[----:B------:R-:W-:-:S03]  /*16470*/  IADD3.X R11, PT, PT, R11, UR66, RZ, P3, !PT ;  /* 0x000000420b0b7c10 */ /* 0x000fc60009ffe4ff */
[----:B------:R0:W-:Y:S04]  /*16480*/  STL [R1+0x70], R5 ;  /* 0x0000700501007387 */ /* 0x0001e80000100800 */
[----:B0-----:R-:W4:Y:S04]  /*16490*/  LDL.LU R5, [R1+0x14] ;  /* 0x0000140001057983 */ /* 0x001f280000300800 */
[----:B------:R-:W-:Y:S04]  /*164a0*/  STL [R1+0x8c], R31 ;  /* 0x00008c1f01007387 */ /* 0x000fe80000100800 */
[----:B------:R0:W-:Y:S04]  /*164b0*/  STL [R1+0x84], R11 ;  /* 0x0000840b01007387 */ /* 0x0001e80000100800 */
[----:B0-----:R-:W4:Y:S01]  /*164c0*/  LDL.LU R11, [R1+0x24] ;  /* 0x00002400010b7983 */ /* 0x001f220000300800 */
[----:B------:R-:W-:-:S02]  /*164d0*/  IADD3 R30, P3, PT, R30, UR70, RZ ;  /* 0x000000461e1e7c10 */ /* 0x000fc4000ff7e0ff */
[----:B------:R-:W-:Y:S01]  /*164e0*/  IADD3.X R29, PT, PT, R29, UR66, RZ, P4, !PT ;  /* 0x000000421d1d7c10 */ /* 0x000fe2000a7fe4ff */
[----:B------:R-:W-:Y:S01]  /*164f0*/  IMAD.U32 R4, RZ, RZ, UR4 ;  /* 0x00000004ff047e24 */ /* 0x000fe2000f8e00ff */
[----:B------:R-:W-:Y:S01]  /*16500*/  IADD3 R28, P4, PT, R28, UR70, RZ ;  /* 0x000000461c1c7c10 */ /* 0x000fe2000ff9e0ff */
[----:B------:R-:W-:Y:S02]  /*16510*/  STL [R1+0x68], R30 ;  /* 0x0000681e01007387 */ /* 0x000fe40000100800 */
[----:B------:R-:W0:Y:S02]  /*16520*/  SYNCS.PHASECHK.TRANS64.TRYWAIT P6, [UR11], R4 ;  /* 0x00000004ff0075a7 */ /* 0x000e2400080c110b */
[----:B------:R-:W-:Y:S04]  /*16530*/  STL [R1+0x7c], R29 ;  /* 0x00007c1d01007387 */ /* 0x000fe80000100800 */
[----:B------:R-:W-:Y:S01]  /*16540*/  STL [R1+0x60], R28 ;  /* 0x0000601c01007387 */ /* 0x000fe20000100800 */
[----:B------:R-:W-:-:S02]  /*16550*/  PRMT R62, RZ, 0x7610, R62 ;  /* 0x00007610ff3e7816 */ /* 0x000fc4000000003e */
[----:B------:R-:W-:Y:S02]  /*16560*/  PRMT R53, RZ, 0x7610, R53 ;  /* 0x00007610ff357816 */ /* 0x000fe40000000035 */
[----:B--2---:R-:W-:Y:S02]  /*16570*/  IADD3.X R27, PT, PT, R27, UR66, RZ, P5, !PT ;  /* 0x000000421b1b7c10 */ /* 0x004fe4000affe4ff */
        /* <DEDUP_REMOVED lines=25> */
[----:B------:R-:W-:Y:S02]  /*16710*/  IADD3.X R13, PT, PT, R13, UR66, RZ, P4, !PT ;  /* 0x000000420d0d7c10 */ /* 0x000fe4000a7fe4ff */
[----:B------:R-:W-:Y:S01]  /*16720*/  IADD3 R12, P4, PT, R12, UR70, RZ ;  /* 0x000000460c0c7c10 */ /* 0x000fe2000ff9e0ff */
[----:B------:R-:W-:Y:S01]  /*16730*/  STL [R1+0x44], R15 ;  /* 0x0000440f01007387 */ /* 0x000fe20000100800 */
[----:B------:R-:W-:-:S03]  /*16740*/  IADD3.X R9, PT, PT, R9, UR66, RZ, P5, !PT ;  /* 0x0000004209097c10 */ /* 0x000fc6000affe4ff */
[----:B------:R-:W-:Y:S01]  /*16750*/  STL [R1+0x28], R14 ;  /* 0x0000280e01007387 */ /* 0x000fe20000100800 */
[----:B------:R-:W-:-:S03]  /*16760*/  IADD3.X R8, PT, PT, R8, UR66, RZ, P1, !PT ;  /* 0x0000004208087c10 */ /* 0x000fc60008ffe4ff */
[----:B------:R-:W-:Y:S04]  /*16770*/  STL [R1+0x3c], R13 ;  /* 0x00003c0d01007387 */ /* 0x000fe80000100800 */
[----:B------:R1:W-:Y:S04]  /*16780*/  STL [R1+0x2c], R8 ;  /* 0x00002c0801007387 */ /* 0x0003e80000100800 */
[----:B------:R-:W-:Y:S04]  /*16790*/  STL [R1+0x20], R12 ;  /* 0x0000200c01007387 */ /* 0x000fe80000100800 */
[----:B------:R2:W-:Y:S01]  /*167a0*/  STL [R1+0x34], R9 ;  /* 0x0000340901007387 */ /* 0x0005e20000100800 */
[----:B-1----:R-:W-:-:S02]  /*167b0*/  SHF.R.U32.HI R8, RZ, 0x6, R10 ;  /* 0x00000006ff087819 */ /* 0x002fc4000001160a */
[----:B---3--:R-:W-:Y:S02]  /*167c0*/  IADD3.X R7, PT, PT, R7, UR66, RZ, P4, !PT ;  /* 0x0000004207077c10 */ /* 0x008fe4000a7fe4ff */
[----:B----4-:R-:W-:Y:S02]  /*167d0*/  IADD3 R6, P4, PT, R6, UR70, RZ ;  /* 0x0000004606067c10 */ /* 0x010fe4000ff9e0ff */
[--C-:B--2---:R-:W-:Y:S02]  /*167e0*/  SHF.R.U32.HI R9, RZ, 0x6, R10.reuse ;  /* 0x00000006ff097819 */ /* 0x104fe4000001160a */
[----:B------:R-:W-:Y:S02]  /*167f0*/  SHF.R.U32.HI R10, RZ, 0x6, R10 ;  /* 0x00000006ff0a7819 */ /* 0x000fe4000001160a */
[----:B------:R-:W-:Y:S02]  /*16800*/  SGXT.U32 R8, R8, 0x1 ;  /* 0x000000010808781a */ /* 0x000fe40000000000 */
[----:B------:R-:W-:-:S02]  /*16810*/  SGXT.U32 R9, R9, 0x1 ;  /* 0x000000010909781a */ /* 0x000fc40000000000 */
[----:B------:R-:W-:Y:S02]  /*16820*/  SGXT.U32 R10, R10, 0x1 ;  /* 0x000000010a0a781a */ /* 0x000fe40000000000 */
[----:B------:R-:W-:Y:S02]  /*16830*/  IADD3.X R5, PT, PT, R5, UR66, RZ, P4, !PT ;  /* 0x0000004205057c10 */ /* 0x000fe4000a7fe4ff */
[----:B------:R-:W-:-:S05]  /*16840*/  IADD3.X R11, PT, PT, R11, UR66, RZ, P3, !PT ;  /* 0x000000420b0b7c10 */ /* 0x000fca0009ffe4ff */
[----:B------:R1:W-:Y:S04]  /*16850*/  STL [R1+0x24], R11 ;  /* 0x0000240b01007387 */ /* 0x0003e80000100800 */
[----:B------:R1:W-:Y:S04]  /*16860*/  STL [R1+0x1c], R7 ;  /* 0x00001c0701007387 */ /* 0x0003e80000100800 */
[----:B------:R1:W-:Y:S04]  /*16870*/  STL [R1+0x18], R6 ;  /* 0x0000180601007387 */ /* 0x0003e80000100800 */
[----:B------:R1:W-:Y:S01]  /*16880*/  STL [R1+0x14], R5 ;  /* 0x0000140501007387 */ /* 0x0003e20000100800 */
[----:B------:R-:W-:-:S02]  /*16890*/  LOP3.LUT R10, R10, 0x2, RZ, 0xfc, !PT ;  /* 0x000000020a0a7812 */ /* 0x000fc400078efcff */
[----:B------:R-:W-:Y:S02]  /*168a0*/  LOP3.LUT R9, R9, 0x4, RZ, 0xfc, !PT ;  /* 0x0000000409097812 */ /* 0x000fe400078efcff */
[----:B------:R-:W-:Y:S02]  /*168b0*/  LOP3.LUT R8, R8, 0x6, RZ, 0xfc, !PT ;  /* 0x0000000608087812 */ /* 0x000fe400078efcff */
[----:B------:R-:W-:Y:S02]  /*168c0*/  ISETP.GE.AND P5, PT, R10, UR5, PT ;  /* 0x000000050a007c0c */ /* 0x000fe4000bfa6270 */
[----:B------:R-:W-:Y:S02]  /*168d0*/  ISETP.GE.AND P1, PT, R9, UR5, PT ;  /* 0x0000000509007c0c */ /* 0x000fe4000bf26270 */
[----:B------:R-:W-:Y:S01]  /*168e0*/  ISETP.GE.AND P3, PT, R8, UR5, PT ;  /* 0x0000000508007c0c */ /* 0x000fe2000bf66270 */
[----:B01----:R-:W-:-:S12]  /*168f0*/  @!P6 BRA `(.L_x_8) ;  /* 0x0000008800ece947 */ /* 0x003fd80003800000 */
.L_x_16:
[----:B------:R-:W2:Y:S04]  /*16900*/  LDL R4, [R1+0x14] ;  /* 0x0000140001047983 */ /* 0x000ea80000100800 */
[----:B------:R-:W2:Y:S04]  /*16910*/  LDL R5, [R1+0x18] ;  /* 0x0000180001057983 */ /* 0x000ea80000100800 */
[----:B------:R-:W3:Y:S04]  /*16920*/  LDL R19, [R1+0x24] ;  /* 0x0000240001137983 */ /* 0x000ee80000100800 */
[----:B------:R-:W4:Y:S04]  /*16930*/  LDL R18, [R1+0x28] ;  /* 0x0000280001127983 */ /* 0x000f280000100800 */
[----:B------:R-:W3:Y:S04]  /*16940*/  LDL R13, [R1+0x2c] ;  /* 0x00002c00010d7983 */ /* 0x000ee80000100800 */
[----:B------:R-:W3:Y:S04]  /*16950*/  LDL R11, [R1+0x30] ;  /* 0x00003000010b7983 */ /* 0x000ee80000100800 */
[----:B------:R0:W-:Y:S04]  /*16960*/  STL [R1+0x730], R74 ;  /* 0x0007304a01007387 */ /* 0x0001e80000100800 */
[----:B0-----:R-:W3:Y:S04]  /*16970*/  LDL R74, [R1+0x20] ;  /* 0x00002000014a7983 */ /* 0x001ee80000100800 */
[----:B------:R0:W-:Y:S04]  /*16980*/  STL [R1+0x72c], R75 ;  /* 0x00072c4b01007387 */ /* 0x0001e80000100800 */
[----:B0-----:R-:W4:Y:S01]  /*16990*/  LDL R75, [R1+0x1c] ;  /* 0x00001c00014b7983 */ /* 0x001f220000100800 */
[----:B------:R-:W0:Y:S03]  /*169a0*/  S2R R12, SR_TID.X ;  /* 0x00000000000c7919 */ /* 0x000e260000002100 */
[----:B------:R1:W-:Y:S04]  /*169b0*/  STL [R1+0x728], R73 ;  /* 0x0007284901007387 */ /* 0x0003e80000100800 */
[----:B------:R-:W-:Y:S04]  /*169c0*/  STL [R1+0x724], R3 ;  /* 0x0007240301007387 */ /* 0x000fe80000100800 */
[----:B-----5:R-:W-:Y:S01]  /*169d0*/  STL [R1+0x720], R0 ;  /* 0x0007200001007387 */ /* 0x020fe20000100800 */
[----:B------:R-:W-:-:S03]  /*169e0*/  PRMT R42, RZ, 0x7610, R42 ;  /* 0x00007610ff2a7816 */ /* 0x000fc6000000002a */
[----:B-1----:R-:W4:Y:S01]  /*169f0*/  LDL R73, [R1+0x40] ;  /* 0x0000400001497983 */ /* 0x002f220000100800 */
[----:B0-----:R-:W-:-:S04]  /*16a00*/  SHF.R.U32.HI R12, RZ, 0x6, R12 ;  /* 0x00000006ff0c7819 */ /* 0x001fc8000001160c */
[----:B------:R-:W-:-:S04]  /*16a10*/  SGXT.U32 R12, R12, 0x1 ;  /* 0x000000010c0c781a */ /* 0x000fc80000000000 */
[----:B------:R-:W-:Y:S02]  /*16a20*/  LOP3.LUT R12, R12, 0x8, RZ, 0xfc, !PT ;  /* 0x000000080c0c7812 */ /* 0x000fe400078efcff */
[----:B------:R-:W-:Y:S02]  /*16a30*/  PRMT R64, RZ, 0x7610, R64 ;  /* 0x00007610ff407816 */ /* 0x000fe40000000040 */
[----:B--2---:R-:W-:-:S04]  /*16a40*/  @!P0 LOP3.LUT R5, R5, R4, RZ, 0x3c, !PT ;  /* 0x0000000405058212 */ /* 0x004fc800078e3cff */
[----:B------:R-:W-:-:S04]  /*16a50*/  @!P0 LOP3.LUT R4, R5, R4, RZ, 0x3c, !PT ;  /* 0x0000000405048212 */ /* 0x000fc800078e3cff */
[----:B------:R-:W-:-:S05]  /*16a60*/  @!P0 LOP3.LUT R5, R5, R4, RZ, 0x3c, !PT ;  /* 0x0000000405058212 */ /* 0x000fca00078e3cff */
[----:B------:R3:W2:Y:S02]  /*16a70*/  @!P0 LDG.E.U16 R62, desc[UR24][R4.64] ;  /* 0x00000018043e8981 */ /* 0x0006a4000c1e1500 */
[----:B---3--:R-:W-:Y:S02]  /*16a80*/  @!P5 IMAD.MOV.U32 R4, RZ, RZ, R74 ;  /* 0x000000ffff04d224 */ /* 0x008fe400078e004a */
[----:B------:R-:W0:Y:S01]  /*16a90*/  S2R R74, SR_TID.X ;  /* 0x00000000004a7919 */ /* 0x000e220000002100 */
[----:B----4-:R-:W-:Y:S02]  /*16aa0*/  @!P5 IMAD.MOV.U32 R5, RZ, RZ, R75 ;  /* 0x000000ffff05d224 */ /* 0x010fe400078e004b */
[----:B------:R-:W3:Y:S04]  /*16ab0*/  LDL R75, [R1+0x34] ;  /* 0x00003400014b7983 */ /* 0x000ee80000100800 */
[----:B------:R1:W4:Y:S01]  /*16ac0*/  @!P5 LDG.E.U16 R53, desc[UR24][R4.64] ;  /* 0x000000180435d981 */ /* 0x000322000c1e1500 */
[----:B------:R-:W-:-:S02]  /*16ad0*/  ISETP.GE.AND P5, PT, R12, UR5, PT ;  /* 0x000000050c007c0c */ /* 0x000fc4000bfa6270 */
[----:B0-----:R-:W-:Y:S01]  /*16ae0*/  SHF.R.U32.HI R12, RZ, 0x6, R74 ;  /* 0x00000006ff0c7819 */ /* 0x001fe2000001164a */
[----:B-1----:R-:W-:Y:S01]  /*16af0*/  @!P1 IMAD.MOV.U32 R4, RZ, RZ, R18 ;  /* 0x000000ffff049224 */ /* 0x002fe200078e0012 */
[----:B------:R-:W-:Y:S02]  /*16b00*/  SHF.R.U32.HI R74, RZ, 0x6, R74 ;  /* 0x00000006ff4a7819 */ /* 0x000fe4000001164a */
[----:B------:R-:W-:Y:S01]  /*16b10*/  SGXT.U32 R12, R12, 0x1 ;  /* 0x000000010c0c781a */ /* 0x000fe20000000000 */
[----:B------:R-:W0:Y:S01]  /*16b20*/  S2R R18, SR_TID.X ;  /* 0x0000000000127919 */ /* 0x000e220000002100 */
[----:B------:R-:W-:Y:S02]  /*16b30*/  SGXT.U32 R74, R74, 0x1 ;  /* 0x000000014a4a781a */ /* 0x000fe40000000000 */
[----:B------:R-:W-:Y:S01]  /*16b40*/  LOP3.LUT R12, R12, 0xa, RZ, 0xfc, !PT ;  /* 0x0000000a0c0c7812 */ /* 0x000fe200078efcff */
[----:B------:R-:W-:Y:S01]  /*16b50*/  @!P1 IMAD.MOV.U32 R5, RZ, RZ, R19 ;  /* 0x000000ffff059224 */ /* 0x000fe200078e0013 */
[----:B------:R-:W-:Y:S01]  /*16b60*/  LOP3.LUT R74, R74, 0xc, RZ, 0xfc, !PT ;  /* 0x0000000c4a4a7812 */ /* 0x000fe200078efcff */
[----:B------:R-:W2:Y:S01]  /*16b70*/  LDL R19, [R1+0x44] ;  /* 0x0000440001137983 */ /* 0x000ea20000100800 */
[----:B------:R-:W-:-:S03]  /*16b80*/  ISETP.GE.AND P4, PT, R12, UR5, PT ;  /* 0x000000050c007c0c */ /* 0x000fc6000bf86270 */
[----:B------:R-:W2:Y:S01]  /*16b90*/  LDL R12, [R1+0x38] ;  /* 0x00003800010c7983 */ /* 0x000ea20000100800 */
[----:B------:R-:W-:-:S03]  /*16ba0*/  ISETP.GE.AND P0, PT, R74, UR5, PT ;  /* 0x000000054a007c0c */ /* 0x000fc6000bf06270 */
[----:B------:R1:W4:Y:S04]  /*16bb0*/  @!P1 LDG.E.U16 R42, desc[UR24][R4.64] ;  /* 0x00000018042a9981 */ /* 0x000328000c1e1500 */
[----:B------:R-:W4:Y:S01]  /*16bc0*/  LDL R74, [R1+0x3c] ;  /* 0x00003c00014a7983 */ /* 0x000f220000100800 */
[----:B-1----:R-:W-:Y:S01]  /*16bd0*/  @!P3 IMAD.MOV.U32 R4, RZ, RZ, R11 ;  /* 0x000000ffff04b224 */ /* 0x002fe200078e000b */
[----:B0-----:R-:W-:Y:S01]  /*16be0*/  SHF.R.U32.HI R11, RZ, 0x6, R18 ;  /* 0x00000006ff0b7819 */ /* 0x001fe20000011612 */
[----:B------:R-:W-:Y:S01]  /*16bf0*/  @!P3 IMAD.MOV.U32 R5, RZ, RZ, R13 ;  /* 0x000000ffff05b224 */ /* 0x000fe200078e000d */
[----:B------:R-:W-:Y:S01]  /*16c00*/  LEA.HI R18, R18, 0xe, RZ, 0x1a ;  /* 0x0000000e12127811 */ /* 0x000fe200078fd0ff */
[----:B------:R-:W4:Y:S01]  /*16c10*/  LDL R13, [R1+0x48] ;  /* 0x00004800010d7983 */ /* 0x000f220000100800 */
[----:B------:R-:W-:-:S03]  /*16c20*/  SGXT.U32 R11, R11, 0x1 ;  /* 0x000000010b0b781a */ /* 0x000fc60000000000 */
[----:B------:R3:W4:Y:S01]  /*16c30*/  @!P3 LDG.E.U16 R64, desc[UR24][R4.64] ;  /* 0x000000180440b981 */ /* 0x000722000c1e1500 */
[----:B------:R-:W-:Y:S02]  /*16c40*/  LOP3.LUT R11, R11, 0x10, RZ, 0xfc, !PT ;  /* 0x000000100b0b7812 */ /* 0x000fe400078efcff */
[----:B------:R-:W-:Y:S02]  /*16c50*/  ISETP.GE.AND P1, PT, R18, UR5, PT ;  /* 0x0000000512007c0c */ /* 0x000fe4000bf26270 */
[----:B------:R-:W-:Y:S01]  /*16c60*/  ISETP.GE.AND P3, PT, R11, UR5, PT ;  /* 0x000000050b007c0c */ /* 0x000fe2000bf66270 */
[----:B------:R-:W4:Y:S04]  /*16c70*/  LDL R18, [R1+0x4c] ;  /* 0x00004c0001127983 */ /* 0x000f280000100800 */
[----:B------:R-:W4:Y:S01]  /*16c80*/  LDL R11, [R1+0x50] ;  /* 0x00005000010b7983 */ /* 0x000f220000100800 */
[----:B------:R-:W-:-:S02]  /*16c90*/  PRMT R24, RZ, 0x7610, R24 ;  /* 0x00007610ff187816 */ /* 0x000fc40000000018 */
[----:B------:R-:W-:Y:S02]  /*16ca0*/  PRMT R39, RZ, 0x7610, R39 ;  /* 0x00007610ff277816 */ /* 0x000fe40000000027 */
[----:B------:R-:W-:Y:S02]  /*16cb0*/  PRMT R35, RZ, 0x7610, R35 ;  /* 0x00007610ff237816 */ /* 0x000fe40000000023 */
[----:B------:R-:W-:Y:S01]  /*16cc0*/  PRMT R68, RZ, 0x7610, R68 ;  /* 0x00007610ff447816 */ /* 0x000fe20000000044 */
[----:B---3--:R-:W-:Y:S02]  /*16cd0*/  @!P5 IMAD.MOV.U32 R5, RZ, RZ, R75 ;  /* 0x000000ffff05d224 */ /* 0x008fe400078e004b */
[----:B--2---:R-:W-:Y:S02]  /*16ce0*/  @!P5 IMAD.MOV.U32 R4, RZ, RZ, R12 ;  /* 0x000000ffff04d224 */ /* 0x004fe400078e000c */
[----:B------:R-:W0:Y:S03]  /*16cf0*/  S2R R12, SR_TID.X ;  /* 0x00000000000c7919 */ /* 0x000e260000002100 */
[----:B------:R1:W2:Y:S02]  /*16d00*/  @!P5 LDG.E.U16 R24, desc[UR24][R4.64] ;  /* 0x000000180418d981 */ /* 0x0002a4000c1e1500 */
[----:B-1----:R-:W-:-:S02]  /*16d10*/  @!P4 IMAD.MOV.U32 R4, RZ, RZ, R73 ;  /* 0x000000ffff04c224 */ /* 0x002fc400078e0049 */
[----:B----4-:R-:W-:Y:S01]  /*16d20*/  @!P4 IMAD.MOV.U32 R5, RZ, RZ, R74 ;  /* 0x000000ffff05c224 */ /* 0x010fe200078e004a */
[----:B------:R-:W3:Y:S04]  /*16d30*/  LDL R73, [R1+0x5c] ;  /* 0x00005c0001497983 */ /* 0x000ee80000100800 */
[----:B------:R1:W4:Y:S04]  /*16d40*/  @!P4 LDG.E.U16 R39, desc[UR24][R4.64] ;  /* 0x000000180427c981 */ /* 0x000328000c1e1500 */
[----:B------:R-:W2:Y:S01]  /*16d50*/  LDL R74, [R1+0x58] ;  /* 0x00005800014a7983 */ /* 0x000ea20000100800 */
[----:B-1----:R-:W-:Y:S01]  /*16d60*/  @!P0 IMAD.MOV.U32 R4, RZ, RZ, R13 ;  /* 0x000000ffff048224 */ /* 0x002fe200078e000d */
[----:B0-----:R-:W-:Y:S01]  /*16d70*/  SHF.R.U32.HI R12, RZ, 0x6, R12 ;  /* 0x00000006ff0c7819 */ /* 0x001fe2000001160c */
[----:B------:R-:W-:-:S03]  /*16d80*/  @!P0 IMAD.MOV.U32 R5, RZ, RZ, R19 ;  /* 0x000000ffff058224 */ /* 0x000fc600078e0013 */
[----:B------:R-:W-:Y:S02]  /*16d90*/  SGXT.U32 R12, R12, 0x1 ;  /* 0x000000010c0c781a */ /* 0x000fe40000000000 */
[----:B------:R0:W3:Y:S02]  /*16da0*/  @!P0 LDG.E.U16 R35, desc[UR24][R4.64] ;  /* 0x0000001804238981 */ /* 0x0000e4000c1e1500 */
[----:B------:R-:W-:Y:S01]  /*16db0*/  LOP3.LUT R12, R12, 0x12, RZ, 0xfc, !PT ;  /* 0x000000120c0c7812 */ /* 0x000fe200078efcff */
[----:B0-----:R-:W-:Y:S02]  /*16dc0*/  @!P1 IMAD.MOV.U32 R4, RZ, RZ, R11 ;  /* 0x000000ffff049224 */ /* 0x001fe400078e000b */
[----:B------:R-:W-:Y:S01]  /*16dd0*/  @!P1 IMAD.MOV.U32 R5, RZ, RZ, R18 ;  /* 0x000000ffff059224 */ /* 0x000fe200078e0012 */
[----:B------:R-:W-:Y:S01]  /*16de0*/  ISETP.GE.AND P5, PT, R12, UR5, PT ;  /* 0x000000050c007c0c */ /* 0x000fe2000bfa6270 */
[----:B------:R-:W0:Y:S03]  /*16df0*/  S2R R19, SR_TID.X ;  /* 0x0000000000137919 */ /* 0x000e260000002100 */
[----:B------:R2:W3:Y:S04]  /*16e00*/  @!P1 LDG.E.U16 R68, desc[UR24][R4.64] ;  /* 0x0000001804449981 */ /* 0x0004e8000c1e1500 */
[----:B------:R-:W3:Y:S04]  /*16e10*/  LDL R12, [R1+0x60] ;  /* 0x00006000010c7983 */ /* 0x000ee80000100800 */
[----:B------:R-:W3:Y:S04]  /*16e20*/  LDL R11, [R1+0x70] ;  /* 0x00007000010b7983 */ /* 0x000ee80000100800 */
[----:B------:R-:W3:Y:S04]  /*16e30*/  LDL R5, [R1+0x54] ;  /* 0x0000540001057983 */ /* 0x000ee80000100800 */
[----:B------:R-:W4:Y:S01]  /*16e40*/  LDL R18, [R1+0x6c] ;  /* 0x00006c0001127983 */ /* 0x000f220000100800 */
[----:B0-----:R-:W-:-:S04]  /*16e50*/  SHF.R.U32.HI R13, RZ, 0x6, R19 ;  /* 0x00000006ff0d7819 */ /* 0x001fc80000011613 */
[----:B------:R-:W-:-:S04]  /*16e60*/  SGXT.U32 R13, R13, 0x1 ;  /* 0x000000010d0d781a */ /* 0x000fc80000000000 */
[----:B------:R-:W-:-:S04]  /*16e70*/  LOP3.LUT R13, R13, 0x14, RZ, 0xfc, !PT ;  /* 0x000000140d0d7812 */ /* 0x000fc800078efcff */
[----:B------:R-:W-:Y:S02]  /*16e80*/  ISETP.GE.AND P4, PT, R13, UR5, PT ;  /* 0x000000050d007c0c */ /* 0x000fe4000bf86270 */
[----:B------:R-:W4:Y:S01]  /*16e90*/  LDL R13, [R1+0x68] ;  /* 0x00006800010d7983 */ /* 0x000f220000100800 */
[----:B------:R-:W-:-:S03]  /*16ea0*/  SHF.R.U32.HI R75, RZ, 0x6, R19 ;  /* 0x00000006ff4b7819 */ /* 0x000fc60000011613 */
[----:B------:R-:W4:Y:S01]  /*16eb0*/  LDL R19, [R1+0x64] ;  /* 0x0000640001137983 */ /* 0x000f220000100800 */
[----:B------:R-:W-:-:S04]  /*16ec0*/  SGXT.U32 R75, R75, 0x1 ;  /* 0x000000014b4b781a */ /* 0x000fc80000000000 */
[----:B------:R-:W-:-:S04]  /*16ed0*/  LOP3.LUT R75, R75, 0x16, RZ, 0xfc, !PT ;  /* 0x000000164b4b7812 */ /* 0x000fc800078efcff */
[----:B------:R-:W-:Y:S02]  /*16ee0*/  ISETP.GE.AND P0, PT, R75, UR5, PT ;  /* 0x000000054b007c0c */ /* 0x000fe4000bf06270 */
[----:B------:R-:W0:Y:S01]  /*16ef0*/  S2R R75, SR_TID.X ;  /* 0x00000000004b7919 */ /* 0x000e220000002100 */
[----:B------:R-:W-:Y:S02]  /*16f00*/  PRMT R23, RZ, 0x7610, R23 ;  /* 0x00007610ff177816 */ /* 0x000fe40000000017 */
[----:B------:R-:W-:Y:S01]  /*16f10*/  PRMT R34, RZ, 0x7610, R34 ;  /* 0x00007610ff227816 */ /* 0x000fe20000000022 */
[----:B--2---:R-:W-:Y:S01]  /*16f20*/  @!P3 IMAD.MOV.U32 R4, RZ, RZ, R74 ;  /* 0x000000ffff04b224 */ /* 0x004fe200078e004a */
[----:B0-----:R-:W-:-:S04]  /*16f30*/  SHF.R.U32.HI R74, RZ, 0x6, R75 ;  /* 0x00000006ff4a7819 */ /* 0x001fc8000001164b */
[----:B------:R-:W-:-:S04]  /*16f40*/  SGXT.U32 R74, R74, 0x1 ;  /* 0x000000014a4a781a */ /* 0x000fc80000000000 */
[----:B------:R-:W-:Y:S01]  /*16f50*/  LOP3.LUT R74, R74, 0x1a, RZ, 0xfc, !PT ;  /* 0x0000001a4a4a7812 */ /* 0x000fe200078efcff */
[----:B---3--:R0:W2:Y:S02]  /*16f60*/  @!P3 LDG.E.U16 R23, desc[UR24][R4.64] ;  /* 0x000000180417b981 */ /* 0x0080a4000c1e1500 */
[----:B0-----:R-:W-:Y:S02]  /*16f70*/  @!P5 IMAD.MOV.U32 R4, RZ, RZ, R12 ;  /* 0x000000ffff04d224 */ /* 0x001fe400078e000c */
[----:B------:R-:W3:Y:S01]  /*16f80*/  LDL R12, [R1+0x78] ;  /* 0x00007800010c7983 */ /* 0x000ee20000100800 */
[----:B------:R-:W-:-:S03]  /*16f90*/  ISETP.GE.AND P3, PT, R74, UR5, PT ;  /* 0x000000054a007c0c */ /* 0x000fc6000bf66270 */
[----:B------:R-:W2:Y:S01]  /*16fa0*/  LDL R74, [R1+0x74] ;  /* 0x00007400014a7983 */ /* 0x000ea20000100800 */
[----:B------:R-:W-:Y:S01]  /*16fb0*/  @!P5 IMAD.MOV.U32 R5, RZ, RZ, R73 ;  /* 0x000000ffff05d224 */ /* 0x000fe200078e0049 */
[----:B------:R-:W-:Y:S02]  /*16fc0*/  PRMT R33, RZ, 0x7610, R33 ;  /* 0x00007610ff217816 */ /* 0x000fe40000000021 */
[----:B------:R-:W2:Y:S04]  /*16fd0*/  LDL R73, [R1+0x7c] ;  /* 0x00007c0001497983 */ /* 0x000ea80000100800 */
[----:B------:R4:W2:Y:S02]  /*16fe0*/  @!P5 LDG.E.U16 R34, desc[UR24][R4.64] ;  /* 0x000000180422d981 */ /* 0x0008a4000c1e1500 */
[----:B----4-:R-:W-:-:S02]  /*16ff0*/  @!P4 IMAD.MOV.U32 R4, RZ, RZ, R13 ;  /* 0x000000ffff04c224 */ /* 0x010fc400078e000d */
[----:B------:R-:W0:Y:S01]  /*17000*/  S2R R13, SR_TID.X ;  /* 0x00000000000d7919 */ /* 0x000e220000002100 */
[----:B------:R-:W-:Y:S02]  /*17010*/  @!P4 IMAD.MOV.U32 R5, RZ, RZ, R19 ;  /* 0x000000ffff05c224 */ /* 0x000fe400078e0013 */
[----:B------:R-:W4:Y:S04]  /*17020*/  LDL R19, [R1+0x80] ;  /* 0x0000800001137983 */ /* 0x000f280000100800 */
[----:B------:R1:W4:Y:S02]  /*17030*/  @!P4 LDG.E.U16 R33, desc[UR24][R4.64] ;  /* 0x000000180421c981 */ /* 0x000324000c1e1500 */
[----:B-1----:R-:W-:Y:S01]  /*17040*/  @!P0 IMAD.MOV.U32 R4, RZ, RZ, R11 ;  /* 0x000000ffff048224 */ /* 0x002fe200078e000b */
[----:B0-----:R-:W-:-:S04]  /*17050*/  SHF.R.U32.HI R11, RZ, 0x6, R13 ;  /* 0x00000006ff0b7819 */ /* 0x001fc8000001160d */
[----:B------:R-:W-:-:S04]  /*17060*/  SGXT.U32 R11, R11, 0x1 ;  /* 0x000000010b0b781a */ /* 0x000fc80000000000 */
[----:B------:R-:W-:-:S04]  /*17070*/  LOP3.LUT R11, R11, 0x1c, RZ, 0xfc, !PT ;  /* 0x0000001c0b0b7812 */ /* 0x000fc800078efcff */
[----:B------:R-:W-:Y:S02]  /*17080*/  ISETP.GE.AND P5, PT, R11, UR5, PT ;  /* 0x000000050b007c0c */ /* 0x000fe4000bfa6270 */
[----:B------:R-:W0:Y:S01]  /*17090*/  S2R R11, SR_TID.X ;  /* 0x00000000000b7919 */ /* 0x000e220000002100 */
[----:B------:R-:W-:-:S04]  /*170a0*/  SHF.R.U32.HI R75, RZ, 0x6, R75 ;  /* 0x00000006ff4b7819 */ /* 0x000fc8000001164b */
[----:B------:R-:W-:-:S04]  /*170b0*/  SGXT.U32 R75, R75, 0x1 ;  /* 0x000000014b4b781a */ /* 0x000fc80000000000 */
[----:B------:R-:W-:Y:S01]  /*170c0*/  LOP3.LUT R75, R75, 0x18, RZ, 0xfc, !PT ;  /* 0x000000184b4b7812 */ /* 0x000fe200078efcff */
[----:B------:R-:W-:Y:S01]  /*170d0*/  @!P0 IMAD.MOV.U32 R5, RZ, RZ, R18 ;  /* 0x000000ffff058224 */ /* 0x000fe200078e0012 */
[----:B------:R-:W-:Y:S01]  /*170e0*/  PRMT R67, RZ, 0x7610, R67 ;  /* 0x00007610ff437816 */ /* 0x000fe20000000043 */
[----:B------:R-:W4:Y:S01]  /*170f0*/  LDL R18, [R1+0x88] ;  /* 0x0000880001127983 */ /* 0x000f220000100800 */
[----:B------:R-:W-:-:S03]  /*17100*/  ISETP.GE.AND P1, PT, R75, UR5, PT ;  /* 0x000000054b007c0c */ /* 0x000fc6000bf26270 */
[----:B------:R-:W4:Y:S01]  /*17110*/  LDL R75, [R1+0x84] ;  /* 0x00008400014b7983 */ /* 0x000f220000100800 */
[----:B------:R-:W-:-:S03]  /*17120*/  LEA.HI R13, R13, 0x1e, RZ, 0x1a ;  /* 0x0000001e0d0d7811 */ /* 0x000fc600078fd0ff */
[----:B------:R0:W4:Y:S01]  /*17130*/  @!P0 LDG.E.U16 R67, desc[UR24][R4.64] ;  /* 0x0000001804438981 */ /* 0x000122000c1e1500 */
[----:B------:R-:W-:-:S03]  /*17140*/  ISETP.GE.AND P4, PT, R13, UR5, PT ;  /* 0x000000050d007c0c */ /* 0x000fc6000bf86270 */
[----:B------:R-:W4:Y:S01]  /*17150*/  LDL R13, [R1+0x8c] ;  /* 0x00008c00010d7983 */ /* 0x000f220000100800 */
[----:B0-----:R-:W-:-:S03]  /*17160*/  SHF.R.U32.HI R5, RZ, 0x6, R11 ;  /* 0x00000006ff057819 */ /* 0x001fc6000001160b */
[----:B------:R-:W4:Y:S01]  /*17170*/  LDL R11, [R1+0x90] ;  /* 0x00009000010b7983 */ /* 0x000f220000100800 */
[----:B------:R-:W-:-:S04]  /*17180*/  SGXT.U32 R5, R5, 0x1 ;  /* 0x000000010505781a */ /* 0x000fc80000000000 */
[----:B------:R-:W-:-:S04]  /*17190*/  LOP3.LUT R5, R5, 0x20, RZ, 0xfc, !PT ;  /* 0x0000002005057812 */ /* 0x000fc800078efcff */
[----:B------:R-:W-:Y:S01]  /*171a0*/  ISETP.GE.AND P0, PT, R5, UR5, PT ;  /* 0x0000000505007c0c */ /* 0x000fe2000bf06270 */
[----:B---3--:R-:W-:Y:S02]  /*171b0*/  @!P1 IMAD.MOV.U32 R4, RZ, RZ, R12 ;  /* 0x000000ffff049224 */ /* 0x008fe400078e000c */
[----:B------:R-:W3:Y:S01]  /*171c0*/  LDL R12, [R1+0x98] ;  /* 0x00009800010c7983 */ /* 0x000ee20000100800 */
[----:B--2---:R-:W-:-:S03]  /*171d0*/  @!P1 IMAD.MOV.U32 R5, RZ, RZ, R74 ;  /* 0x000000ffff059224 */ /* 0x004fc600078e004a */
[----:B------:R-:W2:Y:S01]  /*171e0*/  LDL R74, [R1+0x94] ;  /* 0x00009400014a7983 */ /* 0x000ea20000100800 */
[----:B------:R-:W-:-:S06]  /*171f0*/  PRMT R21, RZ, 0x7610, R21 ;  /* 0x00007610ff157816 */ /* 0x000fcc0000000015 */
[----:B------:R0:W2:Y:S02]  /*17200*/  @!P1 LDG.E.U16 R21, desc[UR24][R4.64] ;  /* 0x0000001804159981 */ /* 0x0000a4000c1e1500 */
[----:B0-----:R-:W-:Y:S02]  /*17210*/  @!P3 IMAD.MOV.U32 R5, RZ, RZ, R73 ;  /* 0x000000ffff05b224 */ /* 0x001fe400078e0049 */
[----:B------:R-:W0:Y:S01]  /*17220*/  S2R R73, SR_TID.X ;  /* 0x0000000000497919 */ /* 0x000e220000002100 */
[----:B------:R-:W-:Y:S01]  /*17230*/  PRMT R38, RZ, 0x7610, R38 ;  /* 0x00007610ff267816 */ /* 0x000fe20000000026 */
[----:B----4-:R-:W-:-:S05]  /*17240*/  @!P3 IMAD.MOV.U32 R4, RZ, RZ, R19 ;  /* 0x000000ffff04b224 */ /* 0x010fca00078e0013 */
[----:B------:R0:W4:Y:S01]  /*17250*/  @!P3 LDG.E.U16 R38, desc[UR24][R4.64] ;  /* 0x000000180426b981 */ /* 0x000122000c1e1500 */
[----:B------:R-:W-:Y:S02]  /*17260*/  PRMT R32, RZ, 0x7610, R32 ;  /* 0x00007610ff207816 */ /* 0x000fe40000000020 */
[--C-:B0-----:R-:W-:Y:S02]  /*17270*/  SHF.R.U32.HI R5, RZ, 0x6, R73.reuse ;  /* 0x00000006ff057819 */ /* 0x101fe40000011649 */
[----:B------:R-:W-:Y:S02]  /*17280*/  SHF.R.U32.HI R19, RZ, 0x6, R73 ;  /* 0x00000006ff137819 */ /* 0x000fe40000011649 */
[----:B------:R-:W-:Y:S01]  /*17290*/  SGXT.U32 R5, R5, 0x1 ;  /* 0x000000010505781a */ /* 0x000fe20000000000 */
[----:B------:R-:W4:Y:S01]  /*172a0*/  LDL R73, [R1+0x9c] ;  /* 0x00009c0001497983 */ /* 0x000f220000100800 */
[----:B------:R-:W-:Y:S02]  /*172b0*/  SGXT.U32 R19, R19, 0x1 ;  /* 0x000000011313781a */ /* 0x000fe40000000000 */
[----:B------:R-:W-:-:S02]  /*172c0*/  LOP3.LUT R5, R5, 0x24, RZ, 0xfc, !PT ;  /* 0x0000002405057812 */ /* 0x000fc400078efcff */
[----:B------:R-:W-:Y:S02]  /*172d0*/  LOP3.LUT R19, R19, 0x22, RZ, 0xfc, !PT ;  /* 0x0000002213137812 */ /* 0x000fe400078efcff */
[----:B------:R-:W-:Y:S02]  /*172e0*/  ISETP.GE.AND P3, PT, R5, UR5, PT ;  /* 0x0000000505007c0c */ /* 0x000fe4000bf66270 */
[----:B------:R-:W-:Y:S02]  /*172f0*/  ISETP.GE.AND P1, PT, R19, UR5, PT ;  /* 0x0000000513007c0c */ /* 0x000fe4000bf26270 */
[----:B------:R-:W4:Y:S01]  /*17300*/  LDL R19, [R1+0xa0] ;  /* 0x0000a00001137983 */ /* 0x000f220000100800 */
[----:B------:R-:W-:Y:S01]  /*17310*/  @!P5 IMAD.MOV.U32 R4, RZ, RZ, R18 ;  /* 0x000000ffff04d224 */ /* 0x000fe200078e0012 */
[----:B------:R-:W-:Y:S02]  /*17320*/  PRMT R66, RZ, 0x7610, R66 ;  /* 0x00007610ff427816 */ /* 0x000fe40000000042 */
[----:B------:R-:W4:Y:S01]  /*17330*/  LDL R18, [R1+0xa4] ;  /* 0x0000a40001127983 */ /* 0x000f220000100800 */
[----:B------:R-:W-:Y:S01]  /*17340*/  @!P5 IMAD.MOV.U32 R5, RZ, RZ, R75 ;  /* 0x000000ffff05d224 */ /* 0x000fe200078e004b */
[----:B------:R-:W-:-:S02]  /*17350*/  PRMT R20, RZ, 0x7610, R20 ;  /* 0x00007610ff147816 */ /* 0x000fc40000000014 */
[----:B------:R-:W4:Y:S04]  /*17360*/  LDL R75, [R1+0x4b4] ;  /* 0x0004b400014b7983 */ /* 0x000f280000100800 */
[----:B------:R0:W4:Y:S02]  /*17370*/  @!P5 LDG.E.U16 R32, desc[UR24][R4.64] ;  /* 0x000000180420d981 */ /* 0x000124000c1e1500 */
[----:B0-----:R-:W-:Y:S02]  /*17380*/  @!P4 IMAD.MOV.U32 R4, RZ, RZ, R11 ;  /* 0x000000ffff04c224 */ /* 0x001fe400078e000b */
[----:B------:R-:W0:Y:S01]  /*17390*/  S2R R11, SR_TID.X ;  /* 0x00000000000b7919 */ /* 0x000e220000002100 */
[----:B------:R-:W-:Y:S02]  /*173a0*/  @!P4 IMAD.MOV.U32 R5, RZ, RZ, R13 ;  /* 0x000000ffff05c224 */ /* 0x000fe400078e000d */
[----:B------:R-:W4:Y:S04]  /*173b0*/  LDL R13, [R1+0xa8] ;  /* 0x0000a800010d7983 */ /* 0x000f280000100800 */
[----:B------:R3:W4:Y:S01]  /*173c0*/  @!P4 LDG.E.U16 R66, desc[UR24][R4.64] ;  /* 0x000000180442c981 */ /* 0x000722000c1e1500 */
[----:B0-----:R-:W-:-:S04]  /*173d0*/  SHF.R.U32.HI R11, RZ, 0x6, R11 ;  /* 0x00000006ff0b7819 */ /* 0x001fc8000001160b */
[----:B------:R-:W-:-:S04]  /*173e0*/  SGXT.U32 R11, R11, 0x1 ;  /* 0x000000010b0b781a */ /* 0x000fc80000000000 */
[----:B------:R-:W-:-:S04]  /*173f0*/  LOP3.LUT R11, R11, 0x26, RZ, 0xfc, !PT ;  /* 0x000000260b0b7812 */ /* 0x000fc800078efcff */
[----:B------:R-:W-:Y:S01]  /*17400*/  ISETP.GE.AND P5, PT, R11, UR5, PT ;  /* 0x000000050b007c0c */ /* 0x000fe2000bfa6270 */
[----:B---3--:R-:W-:Y:S02]  /*17410*/  @!P0 IMAD.MOV.U32 R4, RZ, RZ, R12 ;  /* 0x000000ffff048224 */ /* 0x008fe400078e000c */
[----:B------:R-:W0:Y:S01]  /*17420*/  S2R R12, SR_TID.X ;  /* 0x00000000000c7919 */ /* 0x000e220000002100 */
[----:B--2---:R-:W-:Y:S01]  /*17430*/  @!P0 IMAD.MOV.U32 R5, RZ, RZ, R74 ;  /* 0x000000ffff058224 */ /* 0x004fe200078e004a */
[----:B------:R-:W-:-:S04]  /*17440*/  PRMT R41, RZ, 0x7610, R41 ;  /* 0x00007610ff297816 */ /* 0x000fc80000000029 */
[----:B------:R4:W2:Y:S01]  /*17450*/  @!P0 LDG.E.U16 R20, desc[UR24][R4.64] ;  /* 0x0000001804148981 */ /* 0x0008a2000c1e1500 */
[--C-:B0-----:R-:W-:Y:S02]  /*17460*/  SHF.R.U32.HI R11, RZ, 0x6, R12.reuse ;  /* 0x00000006ff0b7819 */ /* 0x101fe4000001160c */
[----:B------:R-:W-:Y:S02]  /*17470*/  SHF.R.U32.HI R74, RZ, 0x6, R12 ;  /* 0x00000006ff4a7819 */ /* 0x000fe4000001160c */
[----:B------:R-:W-:Y:S01]  /*17480*/  SGXT.U32 R11, R11, 0x1 ;  /* 0x000000010b0b781a */ /* 0x000fe20000000000 */
[----:B------:R-:W3:Y:S03]  /*17490*/  LDL R12, [R1+0xac] ;  /* 0x0000ac00010c7983 */ /* 0x000ee60000100800 */
[----:B------:R-:W-:-:S04]  /*174a0*/  LOP3.LUT R11, R11, 0x28, RZ, 0xfc, !PT ;  /* 0x000000280b0b7812 */ /* 0x000fc800078efcff */
[----:B------:R-:W-:Y:S02]  /*174b0*/  ISETP.GE.AND P4, PT, R11, UR5, PT ;  /* 0x000000050b007c0c */ /* 0x000fe4000bf86270 */
[----:B------:R-:W2:Y:S01]  /*174c0*/  LDL R11, [R1+0xb0] ;  /* 0x0000b000010b7983 */ /* 0x000ea20000100800 */
[----:B------:R-:W-:Y:S01]  /*174d0*/  PRMT R31, RZ, 0x7610, R31 ;  /* 0x00007610ff1f7816 */ /* 0x000fe2000000001f */
[----:B----4-:R-:W-:Y:S02]  /*174e0*/  @!P1 IMAD.MOV.U32 R5, RZ, RZ, R73 ;  /* 0x000000ffff059224 */ /* 0x010fe400078e0049 */
[----:B------:R-:W-:Y:S01]  /*174f0*/  @!P1 IMAD.MOV.U32 R4, RZ, RZ, R19 ;  /* 0x000000ffff049224 */ /* 0x000fe200078e0013 */
[----:B------:R-:W-:Y:S01]  /*17500*/  SGXT.U32 R74, R74, 0x1 ;  /* 0x000000014a4a781a */ /* 0x000fe20000000000 */
[----:B------:R-:W4:Y:S04]  /*17510*/  LDL R73, [R1+0x4bc] ;  /* 0x0004bc0001497983 */ /* 0x000f280000100800 */
[----:B------:R0:W4:Y:S04]  /*17520*/  @!P1 LDG.E.U16 R41, desc[UR24][R4.64] ;  /* 0x0000001804299981 */ /* 0x000128000c1e1500 */
[----:B------:R-:W4:Y:S01]  /*17530*/  LDL R19, [R1+0x4c0] ;  /* 0x0004c00001137983 */ /* 0x000f220000100800 */
[----:B0-----:R-:W-:Y:S01]  /*17540*/  @!P3 IMAD.MOV.U32 R5, RZ, RZ, R18 ;  /* 0x000000ffff05b224 */ /* 0x001fe200078e0012 */
[----:B------:R-:W-:-:S02]  /*17550*/  LOP3.LUT R74, R74, 0x2a, RZ, 0xfc, !PT ;  /* 0x0000002a4a4a7812 */ /* 0x000fc400078efcff */
[----:B------:R-:W4:Y:S01]  /*17560*/  LDL R18, [R1+0x4c4] ;  /* 0x0004c40001127983 */ /* 0x000f220000100800 */
[----:B------:R-:W-:Y:S01]  /*17570*/  @!P3 IMAD.MOV.U32 R4, RZ, RZ, R13 ;  /* 0x000000ffff04b224 */ /* 0x000fe200078e000d */
[----:B------:R-:W-:Y:S02]  /*17580*/  ISETP.GE.AND P0, PT, R74, UR5, PT ;  /* 0x000000054a007c0c */ /* 0x000fe4000bf06270 */
[----:B------:R-:W4:Y:S04]  /*17590*/  LDL R13, [R1+0x4c8] ;  /* 0x0004c800010d7983 */ /* 0x000f280000100800 */
[----:B------:R0:W4:Y:S04]  /*175a0*/  @!P3 LDG.E.U16 R31, desc[UR24][R4.64] ;  /* 0x00000018041fb981 */ /* 0x000128000c1e1500 */
[----:B------:R-:W4:Y:S01]  /*175b0*/  LDL R74, [R1+0x4b8] ;  /* 0x0004b800014a7983 */ /* 0x000f220000100800 */
[----:B0-----:R-:W0:Y:S02]  /*175c0*/  S2R R5, SR_TID.X ;  /* 0x0000000000057919 */ /* 0x001e240000002100 */
[----:B0-----:R-:W-:-:S02]  /*175d0*/  SHF.R.U32.HI R4, RZ, 0x6, R5 ;  /* 0x00000006ff047819 */ /* 0x001fc40000011605 */
[----:B------:R-:W-:Y:S02]  /*175e0*/  LEA.HI R5, R5, 0x2e, RZ, 0x1a ;  /* 0x0000002e05057811 */ /* 0x000fe400078fd0ff */
[----:B------:R-:W-:Y:S02]  /*175f0*/  SGXT.U32 R4, R4, 0x1 ;  /* 0x000000010404781a */ /* 0x000fe40000000000 */
[----:B------:R-:W-:Y:S02]  /*17600*/  ISETP.GE.AND P3, PT, R5, UR5, PT ;  /* 0x0000000505007c0c */ /* 0x000fe4000bf66270 */
[----:B------:R-:W-:-:S04]  /*17610*/  LOP3.LUT R4, R4, 0x2c, RZ, 0xfc, !PT ;  /* 0x0000002c04047812 */ /* 0x000fc800078efcff */
[----:B------:R-:W-:Y:S01]  /*17620*/  ISETP.GE.AND P1, PT, R4, UR5, PT ;  /* 0x0000000504007c0c */ /* 0x000fe2000bf26270 */
[----:B---3--:R-:W-:Y:S02]  /*17630*/  @!P5 IMAD.MOV.U32 R5, RZ, RZ, R12 ;  /* 0x000000ffff05d224 */ /* 0x008fe400078e000c */
[----:B------:R-:W3:Y:S01]  /*17640*/  LDL R12, [R1+0x4cc] ;  /* 0x0004cc00010c7983 */ /* 0x000ee20000100800 */
[----:B--2---:R-:W-:-:S03]  /*17650*/  @!P5 IMAD.MOV.U32 R4, RZ, RZ, R11 ;  /* 0x000000ffff04d224 */ /* 0x004fc600078e000b */
[----:B------:R-:W2:Y:S01]  /*17660*/  LDL R11, [R1+0x4d0] ;  /* 0x0004d000010b7983 */ /* 0x000ea20000100800 */
[----:B------:R-:W-:Y:S02]  /*17670*/  PRMT R65, RZ, 0x7610, R65 ;  /* 0x00007610ff417816 */ /* 0x000fe40000000041 */
[----:B------:R-:W-:-:S04]  /*17680*/  PRMT R37, RZ, 0x7610, R37 ;  /* 0x00007610ff257816 */ /* 0x000fc80000000025 */
[----:B------:R0:W2:Y:S01]  /*17690*/  @!P5 LDG.E.U16 R65, desc[UR24][R4.64] ;  /* 0x000000180441d981 */ /* 0x0000a2000c1e1500 */
[----:B------:R-:W-:Y:S01]  /*176a0*/  PRMT R40, RZ, 0x7610, R40 ;  /* 0x00007610ff287816 */ /* 0x000fe20000000028 */
[----:B0-----:R-:W-:Y:S01]  /*176b0*/  @!P4 IMAD.MOV.U32 R5, RZ, RZ, R75 ;  /* 0x000000ffff05c224 */ /* 0x001fe200078e004b */
[----:B------:R-:W-:Y:S01]  /*176c0*/  PRMT R30, RZ, 0x7610, R30 ;  /* 0x00007610ff1e7816 */ /* 0x000fe2000000001e */
[----:B------:R-:W2:Y:S01]  /*176d0*/  LDL R75, [R1+0x4dc] ;  /* 0x0004dc00014b7983 */ /* 0x000ea20000100800 */
[----:B------:R-:W-:Y:S01]  /*176e0*/  PRMT R69, RZ, 0x7610, R69 ;  /* 0x00007610ff457816 */ /* 0x000fe20000000045 */
[----:B----4-:R-:W-:Y:S02]  /*176f0*/  @!P4 IMAD.MOV.U32 R4, RZ, RZ, R74 ;  /* 0x000000ffff04c224 */ /* 0x010fe400078e004a */
[----:B------:R-:W0:Y:S03]  /*17700*/  S2R R74, SR_TID.X ;  /* 0x00000000004a7919 */ /* 0x000e260000002100 */
[----:B------:R1:W4:Y:S02]  /*17710*/  @!P4 LDG.E.U16 R37, desc[UR24][R4.64] ;  /* 0x000000180425c981 */ /* 0x000324000c1e1500 */
[----:B-1----:R-:W-:-:S02]  /*17720*/  @!P0 IMAD.MOV.U32 R4, RZ, RZ, R19 ;  /* 0x000000ffff048224 */ /* 0x002fc400078e0013 */
[----:B------:R-:W-:-:S05]  /*17730*/  @!P0 IMAD.MOV.U32 R5, RZ, RZ, R73 ;  /* 0x000000ffff058224 */ /* 0x000fca00078e0049 */
[----:B------:R1:W4:Y:S02]  /*17740*/  @!P0 LDG.E.U16 R40, desc[UR24][R4.64] ;  /* 0x0000001804288981 */ /* 0x000324000c1e1500 */
[----:B-1----:R-:W-:Y:S02]  /*17750*/  @!P1 IMAD.MOV.U32 R4, RZ, RZ, R13 ;  /* 0x000000ffff049224 */ /* 0x002fe400078e000d */
[----:B------:R-:W-:Y:S01]  /*17760*/  @!P1 IMAD.MOV.U32 R5, RZ, RZ, R18 ;  /* 0x000000ffff059224 */ /* 0x000fe200078e0012 */
[----:B0-----:R-:W-:Y:S01]  /*17770*/  SHF.R.U32.HI R19, RZ, 0x6, R74 ;  /* 0x00000006ff137819 */ /* 0x001fe2000001164a */
[----:B------:R-:W4:Y:S04]  /*17780*/  LDL R18, [R1+0x4ec] ;  /* 0x0004ec0001127983 */ /* 0x000f280000100800 */
[----:B------:R3:W4:Y:S01]  /*17790*/  @!P1 LDG.E.U16 R30, desc[UR24][R4.64] ;  /* 0x00000018041e9981 */ /* 0x000722000c1e1500 */
[----:B------:R-:W-:-:S02]  /*177a0*/  SGXT.U32 R19, R19, 0x1 ;  /* 0x000000011313781a */ /* 0x000fc40000000000 */
[--C-:B------:R-:W-:Y:S01]  /*177b0*/  SHF.R.U32.HI R73, RZ, 0x6, R74.reuse ;  /* 0x00000006ff497819 */ /* 0x100fe2000001164a */
[----:B------:R-:W4:Y:S01]  /*177c0*/  LDL R13, [R1+0x4f0] ;  /* 0x0004f000010d7983 */ /* 0x000f220000100800 */
[----:B------:R-:W-:Y:S02]  /*177d0*/  SHF.R.U32.HI R74, RZ, 0x6, R74 ;  /* 0x00000006ff4a7819 */ /* 0x000fe4000001164a */
[----:B------:R-:W-:Y:S02]  /*177e0*/  LOP3.LUT R19, R19, 0x34, RZ, 0xfc, !PT ;  /* 0x0000003413137812 */ /* 0x000fe400078efcff */
[----:B------:R-:W-:Y:S02]  /*177f0*/  SGXT.U32 R74, R74, 0x1 ;  /* 0x000000014a4a781a */ /* 0x000fe40000000000 */
[----:B------:R-:W-:Y:S02]  /*17800*/  SGXT.U32 R73, R73, 0x1 ;  /* 0x000000014949781a */ /* 0x000fe40000000000 */
[----:B------:R-:W-:-:S02]  /*17810*/  ISETP.GE.AND P0, PT, R19, UR5, PT ;  /* 0x0000000513007c0c */ /* 0x000fc4000bf06270 */
[----:B------:R-:W-:Y:S01]  /*17820*/  LOP3.LUT R74, R74, 0x30, RZ, 0xfc, !PT ;  /* 0x000000304a4a7812 */ /* 0x000fe200078efcff */
[----:B------:R-:W4:Y:S01]  /*17830*/  LDL R19, [R1+0x4e0] ;  /* 0x0004e00001137983 */ /* 0x000f220000100800 */
[----:B------:R-:W-:Y:S02]  /*17840*/  LOP3.LUT R73, R73, 0x32, RZ, 0xfc, !PT ;  /* 0x0000003249497812 */ /* 0x000fe400078efcff */
[----:B------:R-:W-:Y:S02]  /*17850*/  ISETP.GE.AND P5, PT, R74, UR5, PT ;  /* 0x000000054a007c0c */ /* 0x000fe4000bfa6270 */
[----:B------:R-:W-:Y:S01]  /*17860*/  ISETP.GE.AND P4, PT, R73, UR5, PT ;  /* 0x0000000549007c0c */ /* 0x000fe2000bf86270 */
[----:B------:R-:W4:Y:S04]  /*17870*/  LDL R74, [R1+0x4e4] ;  /* 0x0004e400014a7983 */ /* 0x000f280000100800 */
[----:B------:R-:W4:Y:S01]  /*17880*/  LDL R73, [R1+0x4e8] ;  /* 0x0004e80001497983 */ /* 0x000f220000100800 */
[----:B---3--:R-:W-:-:S02]  /*17890*/  @!P3 IMAD.MOV.U32 R5, RZ, RZ, R12 ;  /* 0x000000ffff05b224 */ /* 0x008fc400078e000c */
[----:B------:R-:W0:Y:S01]  /*178a0*/  S2R R12, SR_TID.X ;  /* 0x00000000000c7919 */ /* 0x000e220000002100 */
[----:B--2---:R-:W-:-:S05]  /*178b0*/  @!P3 IMAD.MOV.U32 R4, RZ, RZ, R11 ;  /* 0x000000ffff04b224 */ /* 0x004fca00078e000b */
[----:B------:R1:W2:Y:S04]  /*178c0*/  @!P3 LDG.E.U16 R69, desc[UR24][R4.64] ;  /* 0x000000180445b981 */ /* 0x0002a8000c1e1500 */
[----:B------:R-:W1:Y:S04]  /*178d0*/  LDL R4, [R1+0x4d4] ;  /* 0x0004d40001047983 */ /* 0x000e680000100800 */
[----:B------:R-:W1:Y:S01]  /*178e0*/  LDL R5, [R1+0x4d8] ;  /* 0x0004d80001057983 */ /* 0x000e620000100800 */
[--C-:B0-----:R-:W-:Y:S02]  /*178f0*/  SHF.R.U32.HI R11, RZ, 0x6, R12.reuse ;  /* 0x00000006ff0b7819 */ /* 0x101fe4000001160c */
[----:B------:R-:W-:-:S02]  /*17900*/  SHF.R.U32.HI R12, RZ, 0x6, R12 ;  /* 0x00000006ff0c7819 */ /* 0x000fc4000001160c */
[----:B------:R-:W-:Y:S02]  /*17910*/  SGXT.U32 R11, R11, 0x1 ;  /* 0x000000010b0b781a */ /* 0x000fe40000000000 */
[----:B------:R-:W-:Y:S02]  /*17920*/  SGXT.U32 R12, R12, 0x1 ;  /* 0x000000010c0c781a */ /* 0x000fe40000000000 */
[----:B------:R-:W-:Y:S02]  /*17930*/  LOP3.LUT R11, R11, 0x38, RZ, 0xfc, !PT ;  /* 0x000000380b0b7812 */ /* 0x000fe400078efcff */
[----:B------:R-:W-:Y:S02]  /*17940*/  LOP3.LUT R12, R12, 0x36, RZ, 0xfc, !PT ;  /* 0x000000360c0c7812 */ /* 0x000fe400078efcff */
[----:B------:R-:W-:Y:S02]  /*17950*/  ISETP.GE.AND P3, PT, R11, UR5, PT ;  /* 0x000000050b007c0c */ /* 0x000fe4000bf66270 */
[----:B------:R-:W-:Y:S01]  /*17960*/  ISETP.GE.AND P1, PT, R12, UR5, PT ;  /* 0x000000050c007c0c */ /* 0x000fe2000bf26270 */
[----:B------:R-:W3:Y:S04]  /*17970*/  LDL R11, [R1+0x4f8] ;  /* 0x0004f800010b7983 */ /* 0x000ee80000100800 */
[----:B------:R-:W2:Y:S01]  /*17980*/  LDL R12, [R1+0x4f4] ;  /* 0x0004f400010c7983 */ /* 0x000ea20000100800 */
[----:B------:R-:W-:-:S02]  /*17990*/  PRMT R36, RZ, 0x7610, R36 ;  /* 0x00007610ff247816 */ /* 0x000fc40000000024 */
[----:B------:R-:W-:Y:S02]  /*179a0*/  PRMT R47, RZ, 0x7610, R47 ;  /* 0x00007610ff2f7816 */ /* 0x000fe4000000002f */
[----:B------:R-:W-:Y:S02]  /*179b0*/  PRMT R29, RZ, 0x7610, R29 ;  /* 0x00007610ff1d7816 */ /* 0x000fe4000000001d */
[----:B------:R-:W-:Y:S02]  /*179c0*/  PRMT R70, RZ, 0x7610, R70 ;  /* 0x00007610ff467816 */ /* 0x000fe40000000046 */
[----:B------:R-:W-:Y:S02]  /*179d0*/  PRMT R61, RZ, 0x7610, R61 ;  /* 0x00007610ff3d7816 */ /* 0x000fe4000000003d */
[----:B-1----:R-:W-:-:S04]  /*179e0*/  @!P5 LOP3.LUT R5, R5, R4, RZ, 0x3c, !PT ;  /* 0x000000040505d212 */ /* 0x002fc800078e3cff */
[----:B------:R-:W-:-:S04]  /*179f0*/  @!P5 LOP3.LUT R4, R5, R4, RZ, 0x3c, !PT ;  /* 0x000000040504d212 */ /* 0x000fc800078e3cff */
[----:B------:R-:W-:-:S05]  /*17a00*/  @!P5 LOP3.LUT R5, R5, R4, RZ, 0x3c, !PT ;  /* 0x000000040505d212 */ /* 0x000fca00078e3cff */
[----:B------:R4:W2:Y:S02]  /*17a10*/  @!P5 LDG.E.U16 R36, desc[UR24][R4.64] ;  /* 0x000000180424d981 */ /* 0x0008a4000c1e1500 */
[----:B----4-:R-:W-:Y:S02]  /*17a20*/  @!P4 IMAD.MOV.U32 R4, RZ, RZ, R19 ;  /* 0x000000ffff04c224 */ /* 0x010fe400078e0013 */
[----:B------:R-:W-:Y:S01]  /*17a30*/  @!P4 IMAD.MOV.U32 R5, RZ, RZ, R75 ;  /* 0x000000ffff05c224 */ /* 0x000fe200078e004b */
[----:B------:R-:W0:Y:S04]  /*17a40*/  S2R R19, SR_TID.X ;  /* 0x0000000000137919 */ /* 0x000e280000002100 */
[----:B------:R1:W4:Y:S04]  /*17a50*/  @!P4 LDG.E.U16 R47, desc[UR24][R4.64] ;  /* 0x00000018042fc981 */ /* 0x000328000c1e1500 */
[----:B------:R-:W4:Y:S01]  /*17a60*/  LDL R75, [R1+0x508] ;  /* 0x00050800014b7983 */ /* 0x000f220000100800 */
[----:B-1----:R-:W-:-:S02]  /*17a70*/  @!P0 IMAD.MOV.U32 R4, RZ, RZ, R73 ;  /* 0x000000ffff048224 */ /* 0x002fc400078e0049 */
[----:B------:R-:W-:-:S05]  /*17a80*/  @!P0 IMAD.MOV.U32 R5, RZ, RZ, R74 ;  /* 0x000000ffff058224 */ /* 0x000fca00078e004a */
[----:B------:R1:W4:Y:S02]  /*17a90*/  @!P0 LDG.E.U16 R29, desc[UR24][R4.64] ;  /* 0x00000018041d8981 */ /* 0x000324000c1e1500 */
[----:B-1----:R-:W-:Y:S02]  /*17aa0*/  @!P1 IMAD.MOV.U32 R4, RZ, RZ, R13 ;  /* 0x000000ffff049224 */ /* 0x002fe400078e000d */
[----:B------:R-:W-:Y:S01]  /*17ab0*/  @!P1 IMAD.MOV.U32 R5, RZ, RZ, R18 ;  /* 0x000000ffff059224 */ /* 0x000fe200078e0012 */
[--C-:B0-----:R-:W-:Y:S01]  /*17ac0*/  SHF.R.U32.HI R74, RZ, 0x6, R19.reuse ;  /* 0x00000006ff4a7819 */ /* 0x101fe20000011613 */
[----:B------:R-:W4:Y:S04]  /*17ad0*/  LDL R18, [R1+0x514] ;  /* 0x0005140001127983 */ /* 0x000f280000100800 */
[----:B------:R3:W4:Y:S01]  /*17ae0*/  @!P1 LDG.E.U16 R70, desc[UR24][R4.64] ;  /* 0x0000001804469981 */ /* 0x000722000c1e1500 */
[----:B------:R-:W-:-:S02]  /*17af0*/  SHF.R.U32.HI R73, RZ, 0x6, R19 ;  /* 0x00000006ff497819 */ /* 0x000fc40000011613 */
[----:B------:R-:W-:Y:S01]  /*17b00*/  PRMT R46, RZ, 0x7610, R46 ;  /* 0x00007610ff2e7816 */ /* 0x000fe2000000002e */
[----:B------:R-:W4:Y:S01]  /*17b10*/  LDL R13, [R1+0x518] ;  /* 0x00051800010d7983 */ /* 0x000f220000100800 */
[----:B---3--:R-:W-:Y:S02]  /*17b20*/  @!P3 IMAD.MOV.U32 R4, RZ, RZ, R11 ;  /* 0x000000ffff04b224 */ /* 0x008fe400078e000b */
[----:B--2---:R-:W-:-:S05]  /*17b30*/  @!P3 IMAD.MOV.U32 R5, RZ, RZ, R12 ;  /* 0x000000ffff05b224 */ /* 0x004fca00078e000c */
[----:B------:R0:W2:Y:S04]  /*17b40*/  @!P3 LDG.E.U16 R61, desc[UR24][R4.64] ;  /* 0x00000018043db981 */ /* 0x0000a8000c1e1500 */
[----:B------:R-:W0:Y:S04]  /*17b50*/  LDL R4, [R1+0x4fc] ;  /* 0x0004fc0001047983 */ /* 0x000e280000100800 */
[----:B------:R-:W0:Y:S01]  /*17b60*/  LDL R5, [R1+0x500] ;  /* 0x0005000001057983 */ /* 0x000e220000100800 */
[----:B------:R-:W1:Y:S01]  /*17b70*/  S2R R11, SR_TID.X ;  /* 0x00000000000b7919 */ /* 0x000e620000002100 */
[----:B------:R-:W-:-:S04]  /*17b80*/  SGXT.U32 R74, R74, 0x1 ;  /* 0x000000014a4a781a */ /* 0x000fc80000000000 */
[----:B------:R-:W-:-:S04]  /*17b90*/  LOP3.LUT R74, R74, 0x3a, RZ, 0xfc, !PT ;  /* 0x0000003a4a4a7812 */ /* 0x000fc800078efcff */
[----:B------:R-:W-:Y:S02]  /*17ba0*/  ISETP.GE.AND P5, PT, R74, UR5, PT ;  /* 0x000000054a007c0c */ /* 0x000fe4000bfa6270 */
[----:B------:R-:W-:Y:S02]  /*17bb0*/  SGXT.U32 R73, R73, 0x1 ;  /* 0x000000014949781a */ /* 0x000fe40000000000 */
[----:B------:R-:W-:Y:S02]  /*17bc0*/  LEA.HI R19, R19, 0x3e, RZ, 0x1a ;  /* 0x0000003e13137811 */ /* 0x000fe400078fd0ff */
[----:B------:R-:W-:Y:S02]  /*17bd0*/  LOP3.LUT R73, R73, 0x3c, RZ, 0xfc, !PT ;  /* 0x0000003c49497812 */ /* 0x000fe400078efcff */
[----:B------:R-:W-:Y:S02]  /*17be0*/  ISETP.GE.AND P0, PT, R19, UR5, PT ;  /* 0x0000000513007c0c */ /* 0x000fe4000bf06270 */
[----:B------:R-:W-:Y:S01]  /*17bf0*/  ISETP.GE.AND P4, PT, R73, UR5, PT ;  /* 0x0000000549007c0c */ /* 0x000fe2000bf86270 */
[----:B------:R-:W3:Y:S04]  /*17c00*/  LDL R19, [R1+0x510] ;  /* 0x0005100001137983 */ /* 0x000ee80000100800 */
[----:B------:R-:W2:Y:S01]  /*17c10*/  LDL R73, [R1+0x50c] ;  /* 0x00050c0001497983 */ /* 0x000ea20000100800 */
[----:B-1----:R-:W-:-:S02]  /*17c20*/  SHF.R.U32.HI R12, RZ, 0x6, R11 ;  /* 0x00000006ff0c7819 */ /* 0x002fc4000001160b */
[----:B------:R-:W-:Y:S02]  /*17c30*/  SHF.R.U32.HI R74, RZ, 0x6, R11 ;  /* 0x00000006ff4a7819 */ /* 0x000fe4000001160b */
[----:B------:R-:W-:Y:S01]  /*17c40*/  SGXT.U32 R12, R12, 0x1 ;  /* 0x000000010c0c781a */ /* 0x000fe20000000000 */
[----:B------:R-:W2:Y:S01]  /*17c50*/  LDL R11, [R1+0x520] ;  /* 0x00052000010b7983 */ /* 0x000ea20000100800 */
[----:B------:R-:W-:Y:S02]  /*17c60*/  SGXT.U32 R74, R74, 0x1 ;  /* 0x000000014a4a781a */ /* 0x000fe40000000000 */
[----:B------:R-:W-:Y:S02]  /*17c70*/  LOP3.LUT R12, R12, 0x40, RZ, 0xfc, !PT ;  /* 0x000000400c0c7812 */ /* 0x000fe400078efcff */
[----:B------:R-:W-:Y:S02]  /*17c80*/  LOP3.LUT R74, R74, 0x42, RZ, 0xfc, !PT ;  /* 0x000000424a4a7812 */ /* 0x000fe400078efcff */
[----:B------:R-:W-:-:S02]  /*17c90*/  ISETP.GE.AND P1, PT, R12, UR5, PT ;  /* 0x000000050c007c0c */ /* 0x000fc4000bf26270 */
[----:B------:R-:W2:Y:S01]  /*17ca0*/  LDL R12, [R1+0x51c] ;  /* 0x00051c00010c7983 */ /* 0x000ea20000100800 */
[----:B------:R-:W-:-:S03]  /*17cb0*/  ISETP.GE.AND P3, PT, R74, UR5, PT ;  /* 0x000000054a007c0c */ /* 0x000fc6000bf66270 */
[----:B------:R-:W2:Y:S01]  /*17cc0*/  LDL.LU R74, [R1+0x730] ;  /* 0x00073000014a7983 */ /* 0x000ea20000300800 */
[----:B0-----:R-:W-:-:S04]  /*17cd0*/  @!P5 LOP3.LUT R5, R5, R4, RZ, 0x3c, !PT ;  /* 0x000000040505d212 */ /* 0x001fc800078e3cff */
[----:B------:R-:W-:-:S04]  /*17ce0*/  @!P5 LOP3.LUT R4, R5, R4, RZ, 0x3c, !PT ;  /* 0x000000040504d212 */ /* 0x000fc800078e3cff */
[----:B------:R-:W-:-:S05]  /*17cf0*/  @!P5 LOP3.LUT R5, R5, R4, RZ, 0x3c, !PT ;  /* 0x000000040505d212 */ /* 0x000fca00078e3cff */
[----:B------:R4:W2:Y:S04]  /*17d00*/  @!P5 LDG.E.U16 R46, desc[UR24][R4.64] ;  /* 0x00000018042ed981 */ /* 0x0008a8000c1e1500 */
[----:B------:R-:W2:Y:S01]  /*17d10*/  LDL R5, [R1+0x504] ;  /* 0x0005040001057983 */ /* 0x000ea20000100800 */
[----:B----4-:R-:W-:Y:S02]  /*17d20*/  @!P4 IMAD.MOV.U32 R4, RZ, RZ, R75 ;  /* 0x000000ffff04c224 */ /* 0x010fe400078e004b */
[----:B------:R-:W0:Y:S01]  /*17d30*/  S2R R75, SR_TID.X ;  /* 0x00000000004b7919 */ /* 0x000e220000002100 */
[----:B------:R-:W-:Y:S02]  /*17d40*/  PRMT R28, RZ, 0x7610, R28 ;  /* 0x00007610ff1c7816 */ /* 0x000fe4000000001c */
[----:B------:R-:W-:-:S02]  /*17d50*/  PRMT R72, RZ, 0x7610, R72 ;  /* 0x00007610ff487816 */ /* 0x000fc40000000048 */
[----:B------:R-:W-:Y:S02]  /*17d60*/  PRMT R22, RZ, 0x7610, R22 ;  /* 0x00007610ff167816 */ /* 0x000fe40000000016 */
[----:B------:R-:W-:Y:S01]  /*17d70*/  PRMT R52, RZ, 0x7610, R52 ;  /* 0x00007610ff347816 */ /* 0x000fe20000000034 */
[----:B--2---:R3:W2:Y:S02]  /*17d80*/  @!P4 LDG.E.U16 R28, desc[UR24][R4.64] ;  /* 0x00000018041cc981 */ /* 0x0046a4000c1e1500 */
[----:B---3--:R-:W-:Y:S02]  /*17d90*/  @!P0 IMAD.MOV.U32 R4, RZ, RZ, R19 ;  /* 0x000000ffff048224 */ /* 0x008fe400078e0013 */
[----:B------:R-:W-:-:S05]  /*17da0*/  @!P0 IMAD.MOV.U32 R5, RZ, RZ, R73 ;  /* 0x000000ffff058224 */ /* 0x000fca00078e0049 */
[----:B------:R1:W3:Y:S02]  /*17db0*/  @!P0 LDG.E.U16 R72, desc[UR24][R4.64] ;  /* 0x0000001804488981 */ /* 0x0002e4000c1e1500 */
[----:B-1----:R-:W-:Y:S02]  /*17dc0*/  @!P1 IMAD.MOV.U32 R4, RZ, RZ, R13 ;  /* 0x000000ffff049224 */ /* 0x002fe400078e000d */
[----:B------:R-:W-:Y:S01]  /*17dd0*/  @!P1 IMAD.MOV.U32 R5, RZ, RZ, R18 ;  /* 0x000000ffff059224 */ /* 0x000fe200078e0012 */
[--C-:B0-----:R-:W-:Y:S01]  /*17de0*/  SHF.R.U32.HI R19, RZ, 0x6, R75.reuse ;  /* 0x00000006ff137819 */ /* 0x101fe2000001164b */
[----:B------:R-:W4:Y:S04]  /*17df0*/  LDL R13, [R1+0x534] ;  /* 0x00053400010d7983 */ /* 0x000f280000100800 */
[----:B------:R0:W2:Y:S01]  /*17e00*/  @!P1 LDG.E.U16 R22, desc[UR24][R4.64] ;  /* 0x0000001804169981 */ /* 0x0000a2000c1e1500 */
[----:B------:R-:W-:Y:S01]  /*17e10*/  SHF.R.U32.HI R73, RZ, 0x6, R75 ;  /* 0x00000006ff497819 */ /* 0x000fe2000001164b */
[----:B0-----:R-:W-:-:S02]  /*17e20*/  @!P3 IMAD.MOV.U32 R4, RZ, RZ, R11 ;  /* 0x000000ffff04b224 */ /* 0x001fc400078e000b */
[----:B------:R-:W-:Y:S01]  /*17e30*/  @!P3 IMAD.MOV.U32 R5, RZ, RZ, R12 ;  /* 0x000000ffff05b224 */ /* 0x000fe200078e000c */
[----:B------:R-:W-:Y:S01]  /*17e40*/  SGXT.U32 R19, R19, 0x1 ;  /* 0x000000011313781a */ /* 0x000fe20000000000 */
[----:B------:R-:W2:Y:S04]  /*17e50*/  LDL R12, [R1+0x538] ;  /* 0x00053800010c7983 */ /* 0x000ea80000100800 */
[----:B------:R0:W2:Y:S01]  /*17e60*/  @!P3 LDG.E.U16 R52, desc[UR24][R4.64] ;  /* 0x000000180434b981 */ /* 0x0000a2000c1e1500 */
[----:B------:R-:W-:-:S03]  /*17e70*/  SGXT.U32 R73, R73, 0x1 ;  /* 0x000000014949781a */ /* 0x000fc60000000000 */
[----:B------:R-:W0:Y:S04]  /*17e80*/  LDL R4, [R1+0x524] ;  /* 0x0005240001047983 */ /* 0x000e280000100800 */
[----:B------:R-:W0:Y:S01]  /*17e90*/  LDL R5, [R1+0x528] ;  /* 0x0005280001057983 */ /* 0x000e220000100800 */
[----:B------:R-:W-:Y:S02]  /*17ea0*/  LOP3.LUT R73, R73, 0x46, RZ, 0xfc, !PT ;  /* 0x0000004649497812 */ /* 0x000fe400078efcff */
[----:B------:R-:W-:Y:S02]  /*17eb0*/  LOP3.LUT R19, R19, 0x48, RZ, 0xfc, !PT ;  /* 0x0000004813137812 */ /* 0x000fe400078efcff */
[----:B------:R-:W-:Y:S02]  /*17ec0*/  ISETP.GE.AND P4, PT, R73, UR5, PT ;  /* 0x0000000549007c0c */ /* 0x000fe4000bf86270 */
[----:B------:R-:W-:Y:S01]  /*17ed0*/  ISETP.GE.AND P0, PT, R19, UR5, PT ;  /* 0x0000000513007c0c */ /* 0x000fe2000bf06270 */
[----:B------:R-:W2:Y:S04]  /*17ee0*/  LDL R73, [R1+0x52c] ;  /* 0x00052c0001497983 */ /* 0x000ea80000100800 */
[----:B------:R-:W2:Y:S01]  /*17ef0*/  LDL R19, [R1+0x530] ;  /* 0x0005300001137983 */ /* 0x000ea20000100800 */
[----:B------:R-:W-:-:S04]  /*17f00*/  SHF.R.U32.HI R75, RZ, 0x6, R75 ;  /* 0x00000006ff4b7819 */ /* 0x000fc8000001164b */
[----:B------:R-:W-:-:S04]  /*17f10*/  SGXT.U32 R75, R75, 0x1 ;  /* 0x000000014b4b781a */ /* 0x000fc80000000000 */
[----:B------:R-:W-:-:S04]  /*17f20*/  LOP3.LUT R75, R75, 0x44, RZ, 0xfc, !PT ;  /* 0x000000444b4b7812 */ /* 0x000fc800078efcff */
[----:B------:R-:W-:Y:S02]  /*17f30*/  ISETP.GE.AND P5, PT, R75, UR5, PT ;  /* 0x000000054b007c0c */ /* 0x000fe4000bfa6270 */
[----:B------:R-:W-:Y:S02]  /*17f40*/  PRMT R27, RZ, 0x7610, R27 ;  /* 0x00007610ff1b7816 */ /* 0x000fe4000000001b */
[----:B------:R-:W-:Y:S01]  /*17f50*/  PRMT R10, RZ, 0x7610, R10 ;  /* 0x00007610ff0a7816 */ /* 0x000fe2000000000a */
[----:B------:R-:W1:Y:S01]  /*17f60*/  S2R R18, SR_TID.X ;  /* 0x0000000000127919 */ /* 0x000e620000002100 */
[----:B------:R-:W-:Y:S01]  /*17f70*/  PRMT R60, RZ, 0x7610, R60 ;  /* 0x00007610ff3c7816 */ /* 0x000fe2000000003c */
[----:B------:R-:W3:Y:S06]  /*17f80*/  LDL R75, [R1+0x558] ;  /* 0x00055800014b7983 */ /* 0x000eec0000100800 */
[----:B0-----:R-:W-:-:S04]  /*17f90*/  @!P5 LOP3.LUT R5, R5, R4, RZ, 0x3c, !PT ;  /* 0x000000040505d212 */ /* 0x001fc800078e3cff */
[----:B------:R-:W-:-:S04]  /*17fa0*/  @!P5 LOP3.LUT R4, R5, R4, RZ, 0x3c, !PT ;  /* 0x000000040504d212 */ /* 0x000fc800078e3cff */
[----:B------:R-:W-:-:S05]  /*17fb0*/  @!P5 LOP3.LUT R5, R5, R4, RZ, 0x3c, !PT ;  /* 0x000000040505d212 */ /* 0x000fca00078e3cff */
[----:B------:R2:W3:Y:S02]  /*17fc0*/  @!P5 LDG.E.U16 R27, desc[UR24][R4.64] ;  /* 0x00000018041bd981 */ /* 0x0004e4000c1e1500 */
[----:B--2---:R-:W-:Y:S02]  /*17fd0*/  @!P4 IMAD.MOV.U32 R4, RZ, RZ, R19 ;  /* 0x000000ffff04c224 */ /* 0x004fe400078e0013 */
[----:B------:R-:W-:-:S05]  /*17fe0*/  @!P4 IMAD.MOV.U32 R5, RZ, RZ, R73 ;  /* 0x000000ffff05c224 */ /* 0x000fca00078e0049 */
[----:B------:R0:W2:Y:S01]  /*17ff0*/  @!P4 LDG.E.U16 R10, desc[UR24][R4.64] ;  /* 0x00000018040ac981 */ /* 0x0000a2000c1e1500 */
[--C-:B-1----:R-:W-:Y:S02]  /*18000*/  SHF.R.U32.HI R11, RZ, 0x6, R18.reuse ;  /* 0x00000006ff0b7819 */ /* 0x102fe40000011612 */
[----:B------:R-:W-:Y:S02]  /*18010*/  SHF.R.U32.HI R18, RZ, 0x6, R18 ;  /* 0x00000006ff127819 */ /* 0x000fe40000011612 */
[----:B------:R-:W-:Y:S02]  /*18020*/  SGXT.U32 R11, R11, 0x1 ;  /* 0x000000010b0b781a */ /* 0x000fe40000000000 */
[----:B------:R-:W-:Y:S02]  /*18030*/  SGXT.U32 R18, R18, 0x1 ;  /* 0x000000011212781a */ /* 0x000fe40000000000 */
[----:B------:R-:W-:Y:S02]  /*18040*/  LOP3.LUT R11, R11, 0x58, RZ, 0xfc, !PT ;  /* 0x000000580b0b7812 */ /* 0x000fe400078efcff */
[----:B------:R-:W-:Y:S01]  /*18050*/  LOP3.LUT R18, R18, 0x50, RZ, 0xfc, !PT ;  /* 0x0000005012127812 */ /* 0x000fe200078efcff */
[----:B0-----:R-:W-:-:S02]  /*18060*/  @!P0 IMAD.MOV.U32 R4, RZ, RZ, R12 ;  /* 0x000000ffff048224 */ /* 0x001fc400078e000c */
[----:B----4-:R-:W-:Y:S01]  /*18070*/  @!P0 IMAD.MOV.U32 R5, RZ, RZ, R13 ;  /* 0x000000ffff058224 */ /* 0x010fe200078e000d */
[----:B------:R-:W-:Y:S02]  /*18080*/  ISETP.GE.AND P1, PT, R18, UR5, PT ;  /* 0x0000000512007c0c */ /* 0x000fe4000bf26270 */
[----:B------:R-:W-:Y:S01]  /*18090*/  ISETP.GE.AND P3, PT, R11, UR5, PT ;  /* 0x000000050b007c0c */ /* 0x000fe2000bf66270 */
[----:B------:R-:W4:Y:S04]  /*180a0*/  LDL R18, [R1+0x57c] ;  /* 0x00057c0001127983 */ /* 0x000f280000100800 */
[----:B------:R-:W3:Y:S04]  /*180b0*/  LDL R11, [R1+0x580] ;  /* 0x00058000010b7983 */ /* 0x000ee80000100800 */
[----:B------:R3:W4:Y:S04]  /*180c0*/  @!P0 LDG.E.U16 R60, desc[UR24][R4.64] ;  /* 0x00000018043c8981 */ /* 0x000728000c1e1500 */
[----:B--2---:R0:W-:Y:S04]  /*180d0*/  STL [R1+0x10], R10 ;  /* 0x0000100a01007387 */ /* 0x0041e80000100800 */
[----:B------:R-:W2:Y:S04]  /*180e0*/  LDL R5, [R1+0x554] ;  /* 0x0005540001057983 */ /* 0x000ea80000100800 */
[----:B------:R-:W4:Y:S04]  /*180f0*/  LDL R73, [R1+0x5b4] ;  /* 0x0005b40001497983 */ /* 0x000f280000100800 */
[----:B------:R-:W4:Y:S01]  /*18100*/  LDL R19, [R1+0x5b8] ;  /* 0x0005b80001137983 */ /* 0x000f220000100800 */
[----:B0-----:R-:W0:Y:S03]  /*18110*/  S2R R10, SR_TID.X ;  /* 0x00000000000a7919 */ /* 0x001e260000002100 */
[----:B------:R-:W4:Y:S04]  /*18120*/  LDL R13, [R1+0x5cc] ;  /* 0x0005cc00010d7983 */ /* 0x000f280000100800 */
[----:B------:R-:W4:Y:S01]  /*18130*/  LDL R12, [R1+0x5d0] ;  /* 0x0005d000010c7983 */ /* 0x000f220000100800 */
[----:B------:R-:W-:Y:S01]  /*18140*/  PRMT R59, RZ, 0x7610, R59 ;  /* 0x00007610ff3b7816 */ /* 0x000fe2000000003b */
[----:B---3--:R-:W-:Y:S01]  /*18150*/  @!P1 IMAD.MOV.U32 R4, RZ, RZ, R75 ;  /* 0x000000ffff049224 */ /* 0x008fe200078e004b */
[----:B------:R-:W-:-:S02]  /*18160*/  PRMT R58, RZ, 0x7610, R58 ;  /* 0x00007610ff3a7816 */ /* 0x000fc4000000003a */
[----:B0-----:R-:W-:-:S04]  /*18170*/  SHF.R.U32.HI R10, RZ, 0x6, R10 ;  /* 0x00000006ff0a7819 */ /* 0x001fc8000001160a */
[----:B------:R-:W-:-:S04]  /*18180*/  SGXT.U32 R10, R10, 0x1 ;  /* 0x000000010a0a781a */ /* 0x000fc80000000000 */
[----:B------:R-:W-:-:S04]  /*18190*/  LOP3.LUT R10, R10, 0x60, RZ, 0xfc, !PT ;  /* 0x000000600a0a7812 */ /* 0x000fc800078efcff */
[----:B------:R-:W-:Y:S02]  /*181a0*/  ISETP.GE.AND P0, PT, R10, UR5, PT ;  /* 0x000000050a007c0c */ /* 0x000fe4000bf06270 */
[----:B------:R-:W0:Y:S01]  /*181b0*/  S2R R10, SR_TID.X ;  /* 0x00000000000a7919 */ /* 0x000e220000002100 */
[----:B--2---:R1:W2:Y:S02]  /*181c0*/  @!P1 LDG.E.U16 R59, desc[UR24][R4.64] ;  /* 0x00000018043b9981 */ /* 0x0042a4000c1e1500 */
[----:B-1----:R-:W-:Y:S02]  /*181d0*/  @!P3 IMAD.MOV.U32 R4, RZ, RZ, R11 ;  /* 0x000000ffff04b224 */ /* 0x002fe400078e000b */
[----:B----4-:R-:W-:Y:S01]  /*181e0*/  @!P3 IMAD.MOV.U32 R5, RZ, RZ, R18 ;  /* 0x000000ffff05b224 */ /* 0x010fe200078e0012 */
[----:B------:R-:W3:Y:S04]  /*181f0*/  LDL R11, [R1+0x5e8] ;  /* 0x0005e800010b7983 */ /* 0x000ee80000100800 */
[----:B------:R-:W4:Y:S04]  /*18200*/  LDL R18, [R1+0x5e4] ;  /* 0x0005e40001127983 */ /* 0x000f280000100800 */
[----:B------:R1:W2:Y:S02]  /*18210*/  @!P3 LDG.E.U16 R58, desc[UR24][R4.64] ;  /* 0x00000018043ab981 */ /* 0x0002a4000c1e1500 */
[----:B-1----:R-:W-:-:S02]  /*18220*/  @!P0 IMAD.MOV.U32 R4, RZ, RZ, R19 ;  /* 0x000000ffff048224 */ /* 0x002fc400078e0013 */
[----:B------:R-:W-:Y:S01]  /*18230*/  @!P0 IMAD.MOV.U32 R5, RZ, RZ, R73 ;  /* 0x000000ffff058224 */ /* 0x000fe200078e0049 */
[----:B------:R-:W2:Y:S04]  /*18240*/  LDL R19, [R1+0x600] ;  /* 0x0006000001137983 */ /* 0x000ea80000100800 */
[----:B------:R-:W2:Y:S01]  /*18250*/  LDL R73, [R1+0x5fc] ;  /* 0x0005fc0001497983 */ /* 0x000ea20000100800 */
[----:B0-----:R-:W-:-:S04]  /*18260*/  SHF.R.U32.HI R10, RZ, 0x6, R10 ;  /* 0x00000006ff0a7819 */ /* 0x001fc8000001160a */
[----:B------:R-:W-:-:S04]  /*18270*/  SGXT.U32 R10, R10, 0x1 ;  /* 0x000000010a0a781a */ /* 0x000fc80000000000 */
[----:B------:R-:W-:-:S04]  /*18280*/  LOP3.LUT R10, R10, 0x68, RZ, 0xfc, !PT ;  /* 0x000000680a0a7812 */ /* 0x000fc800078efcff */
[----:B------:R-:W-:Y:S02]  /*18290*/  ISETP.GE.AND P1, PT, R10, UR5, PT ;  /* 0x000000050a007c0c */ /* 0x000fe4000bf26270 */
[----:B------:R-:W0:Y:S01]  /*182a0*/  S2R R10, SR_TID.X ;  /* 0x00000000000a7919 */ /* 0x000e220000002100 */
[----:B------:R-:W-:Y:S02]  /*182b0*/  PRMT R57, RZ, 0x7610, R57 ;  /* 0x00007610ff397816 */ /* 0x000fe40000000039 */
[----:B------:R-:W-:-:S04]  /*182c0*/  PRMT R56, RZ, 0x7610, R56 ;  /* 0x00007610ff387816 */ /* 0x000fc80000000038 */
[----:B------:R1:W2:Y:S04]  /*182d0*/  @!P0 LDG.E.U16 R57, desc[UR24][R4.64] ;  /* 0x0000001804398981 */ /* 0x0002a8000c1e1500 */
[----:B-1----:R-:W-:Y:S02]  /*182e0*/  @!P1 IMAD.MOV.U32 R4, RZ, RZ, R12 ;  /* 0x000000ffff049224 */ /* 0x002fe400078e000c */
[----:B------:R-:W-:Y:S01]  /*182f0*/  @!P1 IMAD.MOV.U32 R5, RZ, RZ, R13 ;  /* 0x000000ffff059224 */ /* 0x000fe200078e000d */
[----:B------:R-:W2:Y:S04]  /*18300*/  LDL R12, [R1+0x540] ;  /* 0x00054000010c7983 */ /* 0x000ea80000100800 */
[----:B------:R-:W2:Y:S04]  /*18310*/  LDL R13, [R1+0x53c] ;  /* 0x00053c00010d7983 */ /* 0x000ea80000100800 */
[----:B------:R3:W2:Y:S01]  /*18320*/  @!P1 LDG.E.U16 R56, desc[UR24][R4.64] ;  /* 0x0000001804389981 */ /* 0x0006a2000c1e1500 */
[----:B0-----:R-:W-:-:S02]  /*18330*/  SHF.R.U32.HI R75, RZ, 0x6, R10 ;  /* 0x00000006ff4b7819 */ /* 0x001fc4000001160a */
[----:B------:R-:W-:Y:S02]  /*18340*/  SHF.R.U32.HI R10, RZ, 0x6, R10 ;  /* 0x00000006ff0a7819 */ /* 0x000fe4000001160a */
[----:B------:R-:W-:Y:S02]  /*18350*/  SGXT.U32 R75, R75, 0x1 ;  /* 0x000000014b4b781a */ /* 0x000fe40000000000 */
[----:B------:R-:W-:Y:S02]  /*18360*/  SGXT.U32 R10, R10, 0x1 ;  /* 0x000000010a0a781a */ /* 0x000fe40000000000 */
[----:B------:R-:W-:Y:S02]  /*18370*/  LOP3.LUT R75, R75, 0x70, RZ, 0xfc, !PT ;  /* 0x000000704b4b7812 */ /* 0x000fe400078efcff */
[----:B------:R-:W-:Y:S02]  /*18380*/  LOP3.LUT R10, R10, 0x78, RZ, 0xfc, !PT ;  /* 0x000000780a0a7812 */ /* 0x000fe400078efcff */
[----:B------:R-:W-:-:S02]  /*18390*/  ISETP.GE.AND P0, PT, R75, UR5, PT ;  /* 0x000000054b007c0c */ /* 0x000fc4000bf06270 */
[----:B------:R-:W-:Y:S02]  /*183a0*/  ISETP.GE.AND P1, PT, R10, UR5, PT ;  /* 0x000000050a007c0c */ /* 0x000fe4000bf26270 */
[----:B------:R-:W-:Y:S01]  /*183b0*/  PRMT R55, RZ, 0x7610, R55 ;  /* 0x00007610ff377816 */ /* 0x000fe20000000037 */
[----:B------:R-:W0:Y:S08]  /*183c0*/  S2R R10, SR_TID.X ;  /* 0x00000000000a7919 */ /* 0x000e300000002100 */
[----:B---3--:R-:W-:-:S02]  /*183d0*/  @!P0 IMAD.MOV.U32 R4, RZ, RZ, R11 ;  /* 0x000000ffff048224 */ /* 0x008fc400078e000b */
[----:B------:R-:W3:Y:S01]  /*183e0*/  LDL R11, [R1+0x548] ;  /* 0x00054800010b7983 */ /* 0x000ee20000100800 */
[----:B----4-:R-:W-:-:S03]  /*183f0*/  @!P0 IMAD.MOV.U32 R5, RZ, RZ, R18 ;  /* 0x000000ffff058224 */ /* 0x010fc600078e0012 */
[----:B------:R-:W4:Y:S04]  /*18400*/  LDL R18, [R1+0x544] ;  /* 0x0005440001127983 */ /* 0x000f280000100800 */
[----:B------:R2:W4:Y:S02]  /*18410*/  @!P0 LDG.E.U16 R55, desc[UR24][R4.64] ;  /* 0x0000001804378981 */ /* 0x000524000c1e1500 */
[----:B--2---:R-:W-:Y:S02]  /*18420*/  @!P1 IMAD.MOV.U32 R4, RZ, RZ, R19 ;  /* 0x000000ffff049224 */ /* 0x004fe400078e0013 */
[----:B------:R-:W2:Y:S01]  /*18430*/  LDL R19, [R1+0x550] ;  /* 0x0005500001137983 */ /* 0x000ea20000100800 */
[----:B------:R-:W-:-:S03]  /*18440*/  @!P1 IMAD.MOV.U32 R5, RZ, RZ, R73 ;  /* 0x000000ffff059224 */ /* 0x000fc600078e0049 */
[----:B------:R-:W2:Y:S01]  /*18450*/  LDL R73, [R1+0x54c] ;  /* 0x00054c0001497983 */ /* 0x000ea20000100800 */
[--C-:B0-----:R-:W-:Y:S02]  /*18460*/  SHF.R.U32.HI R75, RZ, 0x6, R10.reuse ;  /* 0x00000006ff4b7819 */ /* 0x101fe4000001160a */
[----:B------:R-:W-:Y:S02]  /*18470*/  SHF.R.U32.HI R10, RZ, 0x6, R10 ;  /* 0x00000006ff0a7819 */ /* 0x000fe4000001160a */
[----:B------:R-:W-:Y:S02]  /*18480*/  PRMT R54, RZ, 0x7610, R54 ;  /* 0x00007610ff367816 */ /* 0x000fe40000000036 */
[----:B------:R-:W-:-:S04]  /*18490*/  SGXT.U32 R10, R10, 0x1 ;  /* 0x000000010a0a781a */ /* 0x000fc80000000000 */
[----:B------:R-:W-:Y:S01]  /*184a0*/  LOP3.LUT R10, R10, 0x4c, RZ, 0xfc, !PT ;  /* 0x0000004c0a0a7812 */ /* 0x000fe200078efcff */
[----:B------:R0:W2:Y:S03]  /*184b0*/  @!P1 LDG.E.U16 R54, desc[UR24][R4.64] ;  /* 0x0000001804369981 */ /* 0x0000a6000c1e1500 */
[----:B------:R-:W-:Y:S02]  /*184c0*/  ISETP.GE.AND P1, PT, R10, UR5, PT ;  /* 0x000000050a007c0c */ /* 0x000fe4000bf26270 */
[----:B------:R-:W1:Y:S01]  /*184d0*/  S2R R10, SR_TID.X ;  /* 0x00000000000a7919 */ /* 0x000e620000002100 */
[----:B------:R-:W-:-:S04]  /*184e0*/  SGXT.U32 R75, R75, 0x1 ;  /* 0x000000014b4b781a */ /* 0x000fc80000000000 */
[----:B------:R-:W-:-:S04]  /*184f0*/  LOP3.LUT R75, R75, 0x4a, RZ, 0xfc, !PT ;  /* 0x0000004a4b4b7812 */ /* 0x000fc800078efcff */
[----:B------:R-:W-:Y:S02]  /*18500*/  ISETP.GE.AND P0, PT, R75, UR5, PT ;  /* 0x000000054b007c0c */ /* 0x000fe4000bf06270 */
[----:B------:R-:W-:-:S11]  /*18510*/  PRMT R51, RZ, 0x7610, R51 ;  /* 0x00007610ff337816 */ /* 0x000fd60000000033 */
[----:B0-----:R-:W-:Y:S02]  /*18520*/  @!P0 IMAD.MOV.U32 R4, RZ, RZ, R12 ;  /* 0x000000ffff048224 */ /* 0x001fe400078e000c */
[----:B------:R-:W-:Y:S01]  /*18530*/  @!P0 IMAD.MOV.U32 R5, RZ, RZ, R13 ;  /* 0x000000ffff058224 */ /* 0x000fe200078e000d */
[----:B------:R-:W-:Y:S01]  /*18540*/  PRMT R26, RZ, 0x7610, R26 ;  /* 0x00007610ff1a7816 */ /* 0x000fe2000000001a */
[----:B------:R-:W2:Y:S04]  /*18550*/  LDL R13, [R1+0x564] ;  /* 0x00056400010d7983 */ /* 0x000ea80000100800 */
[----:B------:R3:W2:Y:S01]  /*18560*/  @!P0 LDG.E.U16 R51, desc[UR24][R4.64] ;  /* 0x0000001804338981 */ /* 0x0006a2000c1e1500 */
[----:B-1----:R-:W-:Y:S02]  /*18570*/  LEA.HI R75, R10, 0x4e, RZ, 0x1a ;  /* 0x0000004e0a4b7811 */ /* 0x002fe400078fd0ff */
[----:B------:R-:W-:Y:S01]  /*18580*/  PRMT R9, RZ, 0x7610, R9 ;  /* 0x00007610ff097816 */ /* 0x000fe20000000009 */
[----:B------:R-:W2:Y:S01]  /*18590*/  LDL R12, [R1+0x568] ;  /* 0x00056800010c7983 */ /* 0x000ea20000100800 */
[----:B------:R-:W-:-:S02]  /*185a0*/  ISETP.GE.AND P0, PT, R75, UR5, PT ;  /* 0x000000054b007c0c */ /* 0x000fc4000bf06270 */
[----:B------:R-:W-:-:S04]  /*185b0*/  SHF.R.U32.HI R10, RZ, 0x6, R10 ;  /* 0x00000006ff0a7819 */ /* 0x000fc8000001160a */
[----:B------:R-:W-:-:S04]  /*185c0*/  SGXT.U32 R10, R10, 0x1 ;  /* 0x000000010a0a781a */ /* 0x000fc80000000000 */
[----:B------:R-:W-:Y:S01]  /*185d0*/  LOP3.LUT R10, R10, 0x52, RZ, 0xfc, !PT ;  /* 0x000000520a0a7812 */ /* 0x000fe200078efcff */
[----:B---3--:R-:W-:Y:S02]  /*185e0*/  @!P1 IMAD.MOV.U32 R4, RZ, RZ, R11 ;  /* 0x000000ffff049224 */ /* 0x008fe400078e000b */
[----:B------:R-:W3:Y:S01]  /*185f0*/  LDL R11, [R1+0x570] ;  /* 0x00057000010b7983 */ /* 0x000ee20000100800 */
[----:B----4-:R-:W-:-:S03]  /*18600*/  @!P1 IMAD.MOV.U32 R5, RZ, RZ, R18 ;  /* 0x000000ffff059224 */ /* 0x010fc600078e0012 */
[----:B------:R-:W4:Y:S04]  /*18610*/  LDL R18, [R1+0x56c] ;  /* 0x00056c0001127983 */ /* 0x000f280000100800 */
[----:B------:R2:W3:Y:S02]  /*18620*/  @!P1 LDG.E.U16 R26, desc[UR24][R4.64] ;  /* 0x00000018041a9981 */ /* 0x0004e4000c1e1500 */
[----:B--2---:R-:W-:Y:S02]  /*18630*/  @!P0 IMAD.MOV.U32 R4, RZ, RZ, R19 ;  /* 0x000000ffff048224 */ /* 0x004fe400078e0013 */
[----:B------:R-:W-:Y:S01]  /*18640*/  @!P0 IMAD.MOV.U32 R5, RZ, RZ, R73 ;  /* 0x000000ffff058224 */ /* 0x000fe200078e0049 */
[----:B------:R-:W-:Y:S01]  /*18650*/  ISETP.GE.AND P1, PT, R10, UR5, PT ;  /* 0x000000050a007c0c */ /* 0x000fe2000bf26270 */
[----:B------:R-:W2:Y:S04]  /*18660*/  LDL R19, [R1+0x574] ;  /* 0x0005740001137983 */ /* 0x000ea80000100800 */
[----:B------:R0:W2:Y:S01]  /*18670*/  @!P0 LDG.E.U16 R9, desc[UR24][R4.64] ;  /* 0x0000001804098981 */ /* 0x0000a2000c1e1500 */
[----:B------:R-:W1:Y:S02]  /*18680*/  S2R R10, SR_TID.X ;  /* 0x00000000000a7919 */ /* 0x000e640000002100 */
[----:B-1----:R-:W-:-:S02]  /*18690*/  SHF.R.U32.HI R73, RZ, 0x6, R10 ;  /* 0x00000006ff497819 */ /* 0x002fc4000001160a */
[----:B------:R-:W4:Y:S02]  /*186a0*/  LDL R10, [R1+0x578] ;  /* 0x00057800010a7983 */ /* 0x000f240000100800 */
[----:B------:R-:W-:-:S04]  /*186b0*/  SGXT.U32 R73, R73, 0x1 ;  /* 0x000000014949781a */ /* 0x000fc80000000000 */
[----:B------:R-:W-:Y:S01]  /*186c0*/  LOP3.LUT R73, R73, 0x54, RZ, 0xfc, !PT ;  /* 0x0000005449497812 */ /* 0x000fe200078efcff */
[----:B0-----:R-:W-:Y:S01]  /*186d0*/  @!P1 IMAD.MOV.U32 R5, RZ, RZ, R13 ;  /* 0x000000ffff059224 */ /* 0x001fe200078e000d */
[----:B------:R-:W-:Y:S01]  /*186e0*/  PRMT R50, RZ, 0x7610, R50 ;  /* 0x00007610ff327816 */ /* 0x000fe20000000032 */
[----:B------:R-:W-:Y:S01]  /*186f0*/  @!P1 IMAD.MOV.U32 R4, RZ, RZ, R12 ;  /* 0x000000ffff049224 */ /* 0x000fe200078e000c */
[----:B------:R-:W-:-:S04]  /*18700*/  ISETP.GE.AND P0, PT, R73, UR5, PT ;  /* 0x0000000549007c0c */ /* 0x000fc8000bf06270 */
[----:B------:R3:W4:Y:S01]  /*18710*/  @!P1 LDG.E.U16 R50, desc[UR24][R4.64] ;  /* 0x0000001804329981 */ /* 0x000722000c1e1500 */
[----:B------:R-:W-:-:S03]  /*18720*/  PRMT R25, RZ, 0x7610, R25 ;  /* 0x00007610ff197816 */ /* 0x000fc60000000019 */
[----:B--2---:R0:W-:Y:S04]  /*18730*/  STL [R1+0xc], R9 ;  /* 0x00000c0901007387 */ /* 0x0041e80000100800 */
[----:B------:R-:W2:Y:S04]  /*18740*/  LDL R13, [R1+0x584] ;  /* 0x00058400010d7983 */ /* 0x000ea80000100800 */
[----:B------:R-:W2:Y:S01]  /*18750*/  LDL R12, [R1+0x588] ;  /* 0x00058800010c7983 */ /* 0x000ea20000100800 */
[----:B0-----:R-:W0:Y:S01]  /*18760*/  S2R R9, SR_TID.X ;  /* 0x0000000000097919 */ /* 0x001e220000002100 */
[----:B---3--:R-:W-:-:S02]  /*18770*/  @!P0 IMAD.MOV.U32 R4, RZ, RZ, R11 ;  /* 0x000000ffff048224 */ /* 0x008fc400078e000b */
[----:B----4-:R-:W-:Y:S01]  /*18780*/  @!P0 IMAD.MOV.U32 R5, RZ, RZ, R18 ;  /* 0x000000ffff058224 */ /* 0x010fe200078e0012 */
[----:B------:R-:W3:Y:S04]  /*18790*/  LDL R11, [R1+0x590] ;  /* 0x00059000010b7983 */ /* 0x000ee80000100800 */
[----:B------:R-:W4:Y:S04]  /*187a0*/  LDL R18, [R1+0x58c] ;  /* 0x00058c0001127983 */ /* 0x000f280000100800 */
[----:B------:R1:W3:Y:S01]  /*187b0*/  @!P0 LDG.E.U16 R25, desc[UR24][R4.64] ;  /* 0x0000001804198981 */ /* 0x0002e2000c1e1500 */
[----:B0-----:R-:W-:-:S04]  /*187c0*/  SHF.R.U32.HI R9, RZ, 0x6, R9 ;  /* 0x00000006ff097819 */ /* 0x001fc80000011609 */
[----:B------:R-:W-:-:S04]  /*187d0*/  SGXT.U32 R9, R9, 0x1 ;  /* 0x000000010909781a */ /* 0x000fc80000000000 */
[----:B------:R-:W-:-:S04]  /*187e0*/  LOP3.LUT R9, R9, 0x56, RZ, 0xfc, !PT ;  /* 0x0000005609097812 */ /* 0x000fc800078efcff */
[----:B------:R-:W-:-:S13]  /*187f0*/  ISETP.GE.AND P1, PT, R9, UR5, PT ;  /* 0x0000000509007c0c */ /* 0x000fda000bf26270 */
[----:B-1----:R-:W-:Y:S02]  /*18800*/  @!P1 IMAD.MOV.U32 R4, RZ, RZ, R10 ;  /* 0x000000ffff049224 */ /* 0x002fe400078e000a */
[----:B------:R-:W-:Y:S01]  /*18810*/  @!P1 IMAD.MOV.U32 R5, RZ, RZ, R19 ;  /* 0x000000ffff059224 */ /* 0x000fe200078e0013 */
[----:B------:R-:W4:Y:S04]  /*18820*/  LDL R10, [R1+0x598] ;  /* 0x00059800010a7983 */ /* 0x000f280000100800 */
[----:B------:R-:W4:Y:S01]  /*18830*/  LDL R19, [R1+0x594] ;  /* 0x0005940001137983 */ /* 0x000f220000100800 */
[----:B------:R-:W0:Y:S01]  /*18840*/  S2R R9, SR_TID.X ;  /* 0x0000000000097919 */ /* 0x000e220000002100 */
[----:B------:R-:W-:-:S06]  /*18850*/  PRMT R71, RZ, 0x7610, R71 ;  /* 0x00007610ff477816 */ /* 0x000fcc0000000047 */
[----:B------:R2:W4:Y:S01]  /*18860*/  @!P1 LDG.E.U16 R71, desc[UR24][R4.64] ;  /* 0x0000001804479981 */ /* 0x000522000c1e1500 */
[--C-:B0-----:R-:W-:Y:S02]  /*18870*/  SHF.R.U32.HI R73, RZ, 0x6, R9.reuse ;  /* 0x00000006ff497819 */ /* 0x101fe40000011609 */
[----:B------:R-:W-:-:S04]  /*18880*/  SHF.R.U32.HI R9, RZ, 0x6, R9 ;  /* 0x00000006ff097819 */ /* 0x000fc80000011609 */
[----:B------:R-:W-:-:S04]  /*18890*/  SGXT.U32 R9, R9, 0x1 ;  /* 0x000000010909781a */ /* 0x000fc80000000000 */
[----:B------:R-:W-:-:S04]  /*188a0*/  LOP3.LUT R9, R9, 0x5c, RZ, 0xfc, !PT ;  /* 0x0000005c09097812 */ /* 0x000fc800078efcff */
[----:B------:R-:W-:Y:S02]  /*188b0*/  ISETP.GE.AND P1, PT, R9, UR5, PT ;  /* 0x0000000509007c0c */ /* 0x000fe4000bf26270 */
[----:B------:R-:W0:Y:S01]  /*188c0*/  S2R R9, SR_TID.X ;  /* 0x0000000000097919 */ /* 0x000e220000002100 */
[----:B------:R-:W-:-:S04]  /*188d0*/  SGXT.U32 R73, R73, 0x1 ;  /* 0x000000014949781a */ /* 0x000fc80000000000 */
[----:B------:R-:W-:-:S04]  /*188e0*/  LOP3.LUT R73, R73, 0x5a, RZ, 0xfc, !PT ;  /* 0x0000005a49497812 */ /* 0x000fc800078efcff */
[----:B------:R-:W-:Y:S02]  /*188f0*/  ISETP.GE.AND P0, PT, R73, UR5, PT ;  /* 0x0000000549007c0c */ /* 0x000fe4000bf06270 */
[----:B------:R-:W-:Y:S02]  /*18900*/  PRMT R49, RZ, 0x7610, R49 ;  /* 0x00007610ff317816 */ /* 0x000fe40000000031 */
[----:B------:R-:W-:Y:S02]  /*18910*/  PRMT R17, RZ, 0x7610, R17 ;  /* 0x00007610ff117816 */ /* 0x000fe40000000011 */
[----:B------:R-:W-:Y:S02]  /*18920*/  PRMT R8, RZ, 0x7610, R8 ;  /* 0x00007610ff087816 */ /* 0x000fe40000000008 */
[----:B0-----:R-:W-:-:S05]  /*18930*/  LEA.HI R73, R9, 0x5e, RZ, 0x1a ;  /* 0x0000005e09497811 */ /* 0x001fca00078fd0ff */
[----:B--2---:R-:W-:Y:S02]  /*18940*/  @!P0 IMAD.MOV.U32 R5, RZ, RZ, R13 ;  /* 0x000000ffff058224 */ /* 0x004fe400078e000d */
[----:B------:R-:W2:Y:S01]  /*18950*/  LDL R13, [R1+0x5bc] ;  /* 0x0005bc00010d7983 */ /* 0x000ea20000100800 */
[----:B------:R-:W-:-:S03]  /*18960*/  @!P0 IMAD.MOV.U32 R4, RZ, RZ, R12 ;  /* 0x000000ffff048224 */ /* 0x000fc600078e000c */
[----:B------:R-:W2:Y:S04]  /*18970*/  LDL R12, [R1+0x5c0] ;  /* 0x0005c000010c7983 */ /* 0x000ea80000100800 */
[----:B------:R3:W2:Y:S01]  /*18980*/  @!P0 LDG.E.U16 R49, desc[UR24][R4.64] ;  /* 0x0000001804318981 */ /* 0x0006a2000c1e1500 */
[----:B------:R-:W-:Y:S01]  /*18990*/  ISETP.GE.AND P0, PT, R73, UR5, PT ;  /* 0x0000000549007c0c */ /* 0x000fe2000bf06270 */
[----:B---3--:R-:W-:Y:S02]  /*189a0*/  @!P1 IMAD.MOV.U32 R4, RZ, RZ, R11 ;  /* 0x000000ffff049224 */ /* 0x008fe400078e000b */
[----:B----4-:R-:W-:Y:S01]  /*189b0*/  @!P1 IMAD.MOV.U32 R5, RZ, RZ, R18 ;  /* 0x000000ffff059224 */ /* 0x010fe200078e0012 */
[----:B------:R-:W3:Y:S04]  /*189c0*/  LDL R11, [R1+0x5c8] ;  /* 0x0005c800010b7983 */ /* 0x000ee80000100800 */
[----:B------:R0:W4:Y:S04]  /*189d0*/  @!P1 LDG.E.U16 R17, desc[UR24][R4.64] ;  /* 0x0000001804119981 */ /* 0x000128000c1e1500 */
[----:B------:R-:W4:Y:S01]  /*189e0*/  LDL R18, [R1+0x5c4] ;  /* 0x0005c40001127983 */ /* 0x000f220000100800 */
[----:B0-----:R-:W-:Y:S01]  /*189f0*/  @!P0 IMAD.MOV.U32 R4, RZ, RZ, R10 ;  /* 0x000000ffff048224 */ /* 0x001fe200078e000a */
[----:B------:R-:W-:-:S02]  /*18a00*/  SHF.R.U32.HI R9, RZ, 0x6, R9 ;  /* 0x00000006ff097819 */ /* 0x000fc40000011609 */
[----:B------:R-:W4:Y:S01]  /*18a10*/  LDL R10, [R1+0x59c] ;  /* 0x00059c00010a7983 */ /* 0x000f220000100800 */
[----:B------:R-:W-:-:S05]  /*18a20*/  @!P0 IMAD.MOV.U32 R5, RZ, RZ, R19 ;  /* 0x000000ffff058224 */ /* 0x000fca00078e0013 */
[----:B------:R2:W4:Y:S01]  /*18a30*/  @!P0 LDG.E.U16 R8, desc[UR24][R4.64] ;  /* 0x0000001804088981 */ /* 0x000522000c1e1500 */
[----:B------:R-:W-:-:S04]  /*18a40*/  SGXT.U32 R9, R9, 0x1 ;  /* 0x000000010909781a */ /* 0x000fc80000000000 */
[----:B------:R-:W-:-:S04]  /*18a50*/  LOP3.LUT R9, R9, 0x62, RZ, 0xfc, !PT ;  /* 0x0000006209097812 */ /* 0x000fc800078efcff */
[----:B------:R-:W-:Y:S02]  /*18a60*/  ISETP.GE.AND P1, PT, R9, UR5, PT ;  /* 0x0000000509007c0c */ /* 0x000fe4000bf26270 */
[----:B------:R-:W0:Y:S02]  /*18a70*/  S2R R9, SR_TID.X ;  /* 0x0000000000097919 */ /* 0x000e240000002100 */
[----:B0-----:R-:W-:Y:S02]  /*18a80*/  SHF.R.U32.HI R19, RZ, 0x6, R9 ;  /* 0x00000006ff137819 */ /* 0x001fe40000011609 */
[----:B------:R-:W4:Y:S02]  /*18a90*/  LDL R9, [R1+0x5a0] ;  /* 0x0005a00001097983 */ /* 0x000f240000100800 */
[----:B------:R-:W-:-:S04]  /*18aa0*/  SGXT.U32 R19, R19, 0x1 ;  /* 0x000000011313781a */ /* 0x000fc80000000000 */
[----:B------:R-:W-:-:S04]  /*18ab0*/  LOP3.LUT R19, R19, 0x64, RZ, 0xfc, !PT ;  /* 0x0000006413137812 */ /* 0x000fc800078efcff */
[----:B------:R-:W-:Y:S02]  /*18ac0*/  ISETP.GE.AND P0, PT, R19, UR5, PT ;  /* 0x0000000513007c0c */ /* 0x000fe4000bf06270 */
[----:B------:R-:W-:Y:S01]  /*18ad0*/  PRMT R48, RZ, 0x7610, R48 ;  /* 0x00007610ff307816 */ /* 0x000fe20000000030 */
[----:B--2---:R-:W-:Y:S02]  /*18ae0*/  @!P1 IMAD.MOV.U32 R5, RZ, RZ, R13 ;  /* 0x000000ffff059224 */ /* 0x004fe400078e000d */
[----:B------:R-:W-:-:S05]  /*18af0*/  @!P1 IMAD.MOV.U32 R4, RZ, RZ, R12 ;  /* 0x000000ffff049224 */ /* 0x000fca00078e000c */
[----:B------:R3:W2:Y:S03]  /*18b00*/  @!P1 LDG.E.U16 R48, desc[UR24][R4.64] ;  /* 0x0000001804309981 */ /* 0x0006a6000c1e1500 */
[----:B---3--:R-:W-:Y:S02]  /*18b10*/  @!P0 IMAD.MOV.U32 R4, RZ, RZ, R11 ;  /* 0x000000ffff048224 */ /* 0x008fe400078e000b */
[----:B----4-:R-:W-:Y:S01]  /*18b20*/  @!P0 IMAD.MOV.U32 R5, RZ, RZ, R18 ;  /* 0x000000ffff058224 */ /* 0x010fe200078e0012 */
[----:B------:R0:W-:Y:S04]  /*18b30*/  STL [R1+0x8], R8 ;  /* 0x0000080801007387 */ /* 0x0001e80000100800 */
[----:B------:R-:W3:Y:S04]  /*18b40*/  LDL R13, [R1+0x5d4] ;  /* 0x0005d400010d7983 */ /* 0x000ee80000100800 */
[----:B------:R-:W4:Y:S04]  /*18b50*/  LDL R12, [R1+0x5d8] ;  /* 0x0005d800010c7983 */ /* 0x000f280000100800 */
[----:B------:R-:W2:Y:S04]  /*18b60*/  LDL R11, [R1+0x5f0] ;  /* 0x0005f000010b7983 */ /* 0x000ea80000100800 */
[----:B------:R-:W2:Y:S01]  /*18b70*/  LDL R18, [R1+0x5ec] ;  /* 0x0005ec0001127983 */ /* 0x000ea20000100800 */
[----:B0-----:R-:W0:Y:S01]  /*18b80*/  S2R R8, SR_TID.X ;  /* 0x0000000000087919 */ /* 0x001e220000002100 */
[----:B------:R-:W-:-:S02]  /*18b90*/  PRMT R16, RZ, 0x7610, R16 ;  /* 0x00007610ff107816 */ /* 0x000fc40000000010 */
[----:B------:R-:W-:Y:S01]  /*18ba0*/  PRMT R3, RZ, 0x7610, R3 ;  /* 0x00007610ff037816 */ /* 0x000fe20000000003 */
[----:B------:R-:W2:Y:S04]  /*18bb0*/  LDL R75, [R1+0x60c] ;  /* 0x00060c00014b7983 */ /* 0x000ea80000100800 */
[----:B------:R1:W2:Y:S01]  /*18bc0*/  @!P0 LDG.E.U16 R16, desc[UR24][R4.64] ;  /* 0x0000001804108981 */ /* 0x0002a2000c1e1500 */
[----:B------:R-:W-:Y:S02]  /*18bd0*/  PRMT R45, RZ, 0x7610, R45 ;  /* 0x00007610ff2d7816 */ /* 0x000fe4000000002d */
[----:B------:R-:W-:Y:S01]  /*18be0*/  PRMT R44, RZ, 0x7610, R44 ;  /* 0x00007610ff2c7816 */ /* 0x000fe2000000002c */
[----:B------:R-:W2:Y:S01]  /*18bf0*/  LDL R73, [R1+0xb8] ;  /* 0x0000b80001497983 */ /* 0x000ea20000100800 */
[----:B0-----:R-:W-:-:S04]  /*18c00*/  SHF.R.U32.HI R8, RZ, 0x6, R8 ;  /* 0x00000006ff087819 */ /* 0x001fc80000011608 */
[----:B------:R-:W-:-:S04]  /*18c10*/  SGXT.U32 R8, R8, 0x1 ;  /* 0x000000010808781a */ /* 0x000fc80000000000 */
[----:B------:R-:W-:-:S04]  /*18c20*/  LOP3.LUT R8, R8, 0x66, RZ, 0xfc, !PT ;  /* 0x0000006608087812 */ /* 0x000fc800078efcff */
[----:B------:R-:W-:Y:S02]  /*18c30*/  ISETP.GE.AND P1, PT, R8, UR5, PT ;  /* 0x0000000508007c0c */ /* 0x000fe4000bf26270 */
[----:B------:R-:W0:Y:S11]  /*18c40*/  S2R R8, SR_TID.X ;  /* 0x0000000000087919 */ /* 0x000e360000002100 */
[----:B-1----:R-:W-:-:S02]  /*18c50*/  @!P1 IMAD.MOV.U32 R5, RZ, RZ, R10 ;  /* 0x000000ffff059224 */ /* 0x002fc400078e000a */
[----:B------:R-:W2:Y:S01]  /*18c60*/  LDL R10, [R1+0x604] ;  /* 0x00060400010a7983 */ /* 0x000ea20000100800 */
[----:B0-----:R-:W-:-:S04]  /*18c70*/  SHF.R.U32.HI R19, RZ, 0x6, R8 ;  /* 0x00000006ff137819 */ /* 0x001fc80000011608 */
[----:B------:R-:W-:-:S04]  /*18c80*/  SGXT.U32 R19, R19, 0x1 ;  /* 0x000000011313781a */ /* 0x000fc80000000000 */
[----:B------:R-:W-:-:S04]  /*18c90*/  LOP3.LUT R19, R19, 0x6a, RZ, 0xfc, !PT ;  /* 0x0000006a13137812 */ /* 0x000fc800078efcff */
[----:B------:R-:W-:Y:S01]  /*18ca0*/  ISETP.GE.AND P0, PT, R19, UR5, PT ;  /* 0x0000000513007c0c */ /* 0x000fe2000bf06270 */
[----:B------:R-:W-:Y:S02]  /*18cb0*/  @!P1 IMAD.MOV.U32 R4, RZ, RZ, R9 ;  /* 0x000000ffff049224 */ /* 0x000fe400078e0009 */
[----:B------:R-:W2:Y:S04]  /*18cc0*/  LDL R9, [R1+0x608] ;  /* 0x0006080001097983 */ /* 0x000ea80000100800 */
[----:B------:R3:W2:Y:S01]  /*18cd0*/  @!P1 LDG.E.U16 R3, desc[UR24][R4.64] ;  /* 0x0000001804039981 */ /* 0x0006a2000c1e1500 */
[----:B------:R-:W-:-:S04]  /*18ce0*/  SHF.R.U32.HI R8, RZ, 0x6, R8 ;  /* 0x00000006ff087819 */ /* 0x000fc80000011608 */
[----:B------:R-:W-:-:S04]  /*18cf0*/  SGXT.U32 R8, R8, 0x1 ;  /* 0x000000010808781a */ /* 0x000fc80000000000 */
[----:B------:R-:W-:-:S04]  /*18d00*/  LOP3.LUT R8, R8, 0x72, RZ, 0xfc, !PT ;  /* 0x0000007208087812 */ /* 0x000fc800078efcff */
[----:B------:R-:W-:Y:S01]  /*18d10*/  ISETP.GE.AND P1, PT, R8, UR5, PT ;  /* 0x0000000508007c0c */ /* 0x000fe2000bf26270 */
[----:B---3--:R-:W-:Y:S02]  /*18d20*/  @!P0 IMAD.MOV.U32 R5, RZ, RZ, R13 ;  /* 0x000000ffff058224 */ /* 0x008fe400078e000d */
        /* <DEDUP_REMOVED lines=8> */
[----:B------:R-:W0:Y:S03]  /*18db0*/  S2R R8, SR_TID.X ;  /* 0x0000000000087919 */ /* 0x000e260000002100 */
[----:B------:R1:W2:Y:S01]  /*18dc0*/  @!P1 LDG.E.U16 R44, desc[UR24][R4.64] ;  /* 0x00000018042c9981 */ /* 0x0002a2000c1e1500 */
[----:B0-----:R-:W-:-:S04]  /*18dd0*/  SHF.R.U32.HI R19, RZ, 0x6, R8 ;  /* 0x00000006ff137819 */ /* 0x001fc80000011608 */
[----:B------:R-:W-:-:S04]  /*18de0*/  SGXT.U32 R19, R19, 0x1 ;  /* 0x000000011313781a */ /* 0x000fc80000000000 */
[----:B------:R-:W-:-:S04]  /*18df0*/  LOP3.LUT R19, R19, 0x7a, RZ, 0xfc, !PT ;  /* 0x0000007a13137812 */ /* 0x000fc800078efcff */
[----:B------:R-:W-:Y:S02]  /*18e00*/  ISETP.GE.AND P3, PT, R19, UR5, PT ;  /* 0x0000000513007c0c */ /* 0x000fe4000bf66270 */
[----:B------:R-:W-:-:S04]  /*18e10*/  SHF.R.U32.HI R8, RZ, 0x6, R8 ;  /* 0x00000006ff087819 */ /* 0x000fc80000011608 */
[----:B------:R-:W-:-:S04]  /*18e20*/  SGXT.U32 R8, R8, 0x1 ;  /* 0x000000010808781a */ /* 0x000fc80000000000 */
[----:B------:R-:W-:-:S03]  /*18e30*/  LOP3.LUT R8, R8, 0x6c, RZ, 0xfc, !PT ;  /* 0x0000006c08087812 */ /* 0x000fc600078efcff */
[----:B-1----:R-:W-:Y:S02]  /*18e40*/  @!P3 IMAD.MOV.U32 R5, RZ, RZ, R10 ;  /* 0x000000ffff05b224 */ /* 0x002fe400078e000a */
[----:B------:R-:W0:Y:S01]  /*18e50*/  S2R R10, SR_TID.X ;  /* 0x00000000000a7919 */ /* 0x000e220000002100 */
[----:B------:R-:W-:Y:S02]  /*18e60*/  ISETP.GE.AND P0, PT, R8, UR5, PT ;  /* 0x0000000508007c0c */ /* 0x000fe4000bf06270 */
[----:B------:R-:W1:Y:S01]  /*18e70*/  S2R R8, SR_TID.X ;  /* 0x0000000000087919 */ /* 0x000e620000002100 */
[----:B------:R-:W-:Y:S02]  /*18e80*/  PRMT R43, RZ, 0x7610, R43 ;  /* 0x00007610ff2b7816 */ /* 0x000fe4000000002b */
[----:B------:R-:W-:Y:S01]  /*18e90*/  PRMT R15, RZ, 0x7610, R15 ;  /* 0x00007610ff0f7816 */ /* 0x000fe2000000000f */
[----:B------:R-:W-:Y:S02]  /*18ea0*/  @!P3 IMAD.MOV.U32 R4, RZ, RZ, R9 ;  /* 0x000000ffff04b224 */ /* 0x000fe400078e0009 */
[----:B------:R-:W2:Y:S04]  /*18eb0*/  LDL R9, [R1+0x5f4] ;  /* 0x0005f40001097983 */ /* 0x000ea80000100800 */
[----:B------:R3:W2:Y:S01]  /*18ec0*/  @!P3 LDG.E.U16 R43, desc[UR24][R4.64] ;  /* 0x00000018042bb981 */ /* 0x0006a2000c1e1500 */
[----:B0-----:R-:W-:-:S04]  /*18ed0*/  SHF.R.U32.HI R10, RZ, 0x6, R10 ;  /* 0x00000006ff0a7819 */ /* 0x001fc8000001160a */
[----:B------:R-:W-:Y:S02]  /*18ee0*/  SGXT.U32 R10, R10, 0x1 ;  /* 0x000000010a0a781a */ /* 0x000fe40000000000 */
[----:B-1----:R-:W-:Y:S02]  /*18ef0*/  LEA.HI R19, R8, 0x6e, RZ, 0x1a ;  /* 0x0000006e08137811 */ /* 0x002fe400078fd0ff */
[----:B------:R-:W-:Y:S01]  /*18f00*/  LOP3.LUT R10, R10, 0x74, RZ, 0xfc, !PT ;  /* 0x000000740a0a7812 */ /* 0x000fe200078efcff */
[----:B------:R-:W2:Y:S01]  /*18f10*/  LDL R8, [R1+0x5f8] ;  /* 0x0005f80001087983 */ /* 0x000ea20000100800 */
[----:B------:R-:W-:-:S03]  /*18f20*/  ISETP.GE.AND P1, PT, R19, UR5, PT ;  /* 0x0000000513007c0c */ /* 0x000fc6000bf26270 */
[----:B------:R-:W2:Y:S01]  /*18f30*/  LDL R19, [R1+0x610] ;  /* 0x0006100001137983 */ /* 0x000ea20000100800 */
[----:B------:R-:W-:Y:S01]  /*18f40*/  PRMT R6, RZ, 0x7610, R6 ;  /* 0x00007610ff067816 */ /* 0x000fe20000000006 */
[----:B---3--:R-:W-:Y:S02]  /*18f50*/  @!P0 IMAD.MOV.U32 R5, RZ, RZ, R13 ;  /* 0x000000ffff058224 */ /* 0x008fe400078e000d */
[----:B------:R-:W3:Y:S01]  /*18f60*/  LDL R13, [R1+0x5ac] ;  /* 0x0005ac00010d7983 */ /* 0x000ee20000100800 */
[----:B----4-:R-:W-:-:S03]  /*18f70*/  @!P0 IMAD.MOV.U32 R4, RZ, RZ, R12 ;  /* 0x000000ffff048224 */ /* 0x010fc600078e000c */
[----:B------:R-:W4:Y:S04]  /*18f80*/  LDL R12, [R1+0x5b0] ;  /* 0x0005b000010c7983 */ /* 0x000f280000100800 */
[----:B------:R2:W4:Y:S01]  /*18f90*/  @!P0 LDG.E.U16 R15, desc[UR24][R4.64] ;  /* 0x00000018040f8981 */ /* 0x000522000c1e1500 */
[----:B------:R-:W-:Y:S02]  /*18fa0*/  ISETP.GE.AND P0, PT, R10, UR5, PT ;  /* 0x000000050a007c0c */ /* 0x000fe4000bf06270 */
[----:B------:R-:W0:Y:S01]  /*18fb0*/  S2R R10, SR_TID.X ;  /* 0x00000000000a7919 */ /* 0x000e220000002100 */
[----:B--2---:R-:W-:Y:S02]  /*18fc0*/  @!P1 IMAD.MOV.U32 R4, RZ, RZ, R11 ;  /* 0x000000ffff049224 */ /* 0x004fe400078e000b */
[----:B------:R-:W-:-:S05]  /*18fd0*/  @!P1 IMAD.MOV.U32 R5, RZ, RZ, R18 ;  /* 0x000000ffff059224 */ /* 0x000fca00078e0012 */
[----:B------:R1:W2:Y:S01]  /*18fe0*/  @!P1 LDG.E.U16 R6, desc[UR24][R4.64] ;  /* 0x0000001804069981 */ /* 0x0002a2000c1e1500 */
[----:B0-----:R-:W-:-:S04]  /*18ff0*/  SHF.R.U32.HI R11, RZ, 0x6, R10 ;  /* 0x00000006ff0b7819 */ /* 0x001fc8000001160a */
[----:B------:R-:W-:-:S04]  /*19000*/  SGXT.U32 R11, R11, 0x1 ;  /* 0x000000010b0b781a */ /* 0x000fc80000000000 */
[----:B------:R-:W-:Y:S02]  /*19010*/  LOP3.LUT R11, R11, 0x76, RZ, 0xfc, !PT ;  /* 0x000000760b0b7812 */ /* 0x000fe400078efcff */
[----:B------:R-:W-:Y:S02]  /*19020*/  SHF.R.U32.HI R18, RZ, 0x6, R10 ;  /* 0x00000006ff127819 */ /* 0x000fe4000001160a */
[----:B------:R-:W-:Y:S01]  /*19030*/  ISETP.GE.AND P1, PT, R11, UR5, PT ;  /* 0x000000050b007c0c */ /* 0x000fe2000bf26270 */
[----:B------:R-:W2:Y:S04]  /*19040*/  LDL R10, [R1+0x560] ;  /* 0x00056000010a7983 */ /* 0x000ea80000100800 */
[----:B------:R-:W2:Y:S01]  /*19050*/  LDL R11, [R1+0x55c] ;  /* 0x00055c00010b7983 */ /* 0x000ea20000100800 */
[----:B------:R-:W-:-:S02]  /*19060*/  SGXT.U32 R18, R18, 0x1 ;  /* 0x000000011212781a */ /* 0x000fc40000000000 */
[----:B-1----:R-:W-:Y:S02]  /*19070*/  PRMT R5, RZ, 0x7610, R5 ;  /* 0x00007610ff057816 */ /* 0x002fe40000000005 */
[----:B------:R-:W-:Y:S02]  /*19080*/  LOP3.LUT R18, R18, 0x7c, RZ, 0xfc, !PT ;  /* 0x0000007c12127812 */ /* 0x000fe400078efcff */
[----:B------:R-:W-:Y:S02]  /*19090*/  PRMT R7, RZ, 0x7610, R7 ;  /* 0x00007610ff077816 */ /* 0x000fe40000000007 */
[----:B------:R-:W-:Y:S01]  /*190a0*/  PRMT R4, RZ, 0x7610, R4 ;  /* 0x00007610ff047816 */ /* 0x000fe20000000004 */
[----:B------:R3:W2:Y:S01]  /*190b0*/  @!P0 LDG.E.U16 R5, desc[UR24][R8.64] ;  /* 0x0000001808058981 */ /* 0x0006a2000c1e1500 */
[----:B------:R-:W-:Y:S02]  /*190c0*/  ISETP.GE.AND P0, PT, R18, UR5, PT ;  /* 0x0000000512007c0c */ /* 0x000fe4000bf06270 */
[----:B------:R-:W0:Y:S01]  /*190d0*/  S2R R18, SR_TID.X ;  /* 0x0000000000127919 */ /* 0x000e220000002100 */
[----:B---3--:R-:W-:-:S02]  /*190e0*/  @!P1 IMAD.MOV.U32 R9, RZ, RZ, R13 ;  /* 0x000000ffff099224 */ /* 0x008fc400078e000d */
[----:B------:R-:W3:Y:S01]  /*190f0*/  LDL R13, [R1+0xf4] ;  /* 0x0000f400010d7983 */ /* 0x000ee20000100800 */
[----:B----4-:R-:W-:-:S03]  /*19100*/  @!P1 IMAD.MOV.U32 R8, RZ, RZ, R12 ;  /* 0x000000ffff089224 */ /* 0x010fc600078e000c */
[----:B------:R-:W3:Y:S04]  /*19110*/  LDL R12, [R1+0xf8] ;  /* 0x0000f800010c7983 */ /* 0x000ee80000100800 */
[----:B------:R0:W4:Y:S02]  /*19120*/  @!P1 LDG.E.U16 R7, desc[UR24][R8.64] ;  /* 0x0000001808079981 */ /* 0x000124000c1e1500 */
[C---:B0-----:R-:W-:Y:S01]  /*19130*/  LEA.HI R9, R18.reuse, 0x7e, RZ, 0x1a ;  /* 0x0000007e12097811 */ /* 0x041fe200078fd0ff */
[----:B------:R-:W-:Y:S02]  /*19140*/  @!P0 IMAD.MOV.U32 R8, RZ, RZ, R19 ;  /* 0x000000ffff088224 */ /* 0x000fe400078e0013 */
[----:B------:R-:W3:Y:S01]  /*19150*/  LDL R19, [R1+0x17c] ;  /* 0x00017c0001137983 */ /* 0x000ee20000100800 */
[----:B------:R-:W-:Y:S01]  /*19160*/  ISETP.GE.AND P1, PT, R9, UR5, PT ;  /* 0x0000000509007c0c */ /* 0x000fe2000bf26270 */
[----:B------:R-:W-:Y:S01]  /*19170*/  @!P0 IMAD.MOV.U32 R9, RZ, RZ, R75 ;  /* 0x000000ffff098224 */ /* 0x000fe200078e004b */
[----:B------:R-:W-:-:S02]  /*19180*/  LOP3.LUT R75, R18, 0x7f, RZ, 0xc0, !PT ;  /* 0x0000007f124b7812 */ /* 0x000fc400078ec0ff */
[----:B------:R-:W3:Y:S04]  /*19190*/  LDL R18, [R1+0x180] ;  /* 0x0001800001127983 */ /* 0x000ee80000100800 */
[----:B------:R0:W3:Y:S01]  /*191a0*/  @!P0 LDG.E.U16 R4, desc[UR24][R8.64] ;  /* 0x0000001808048981 */ /* 0x0000e2000c1e1500 */
[----:B------:R-:W-:-:S03]  /*191b0*/  ISETP.GE.AND P0, PT, R75, UR5, PT ;  /* 0x000000054b007c0c */ /* 0x000fc6000bf06270 */
[----:B------:R-:W3:Y:S01]  /*191c0*/  LDL.LU R75, [R1+0x72c] ;  /* 0x00072c00014b7983 */ /* 0x000ee20000300800 */
[----:B0-----:R-:W-:-:S06]  /*191d0*/  PRMT R8, RZ, 0x7610, R8 ;  /* 0x00007610ff087816 */ /* 0x001fcc0000000008 */
[----:B--2---:R0:W2:Y:S01]  /*191e0*/  @!P1 LDG.E.U16 R8, desc[UR24][R10.64] ;  /* 0x000000180a089981 */ /* 0x0040a2000c1e1500 */
[----:B------:R-:W-:Y:S06]  /*191f0*/  BAR.SYNC.DEFER_BLOCKING 0x0 ;  /* 0x0000000000007b1d */ /* 0x000fec0000010000 */
[----:B------:R-:W2:Y:S01]  /*19200*/  LDL R11, [R1+0xb4] ;  /* 0x0000b400010b7983 */ /* 0x000ea20000100800 */
[----:B------:R-:W-:Y:S01]  /*19210*/  PRMT R9, RZ, 0x7610, R9 ;  /* 0x00007610ff097816 */ /* 0x000fe20000000009 */
[----:B0-----:R-:W-:Y:S01]  /*19220*/  @!P0 IMAD.MOV.U32 R10, RZ, RZ, R73 ;  /* 0x000000ffff0a8224 */ /* 0x001fe200078e0049 */
[----:B------:R-:W-:Y:S01]  /*19230*/  PRMT R14, RZ, 0x7610, R14 ;  /* 0x00007610ff0e7816 */ /* 0x000fe2000000000e */
[----:B------:R-:W3:Y:S04]  /*19240*/  LDL R73, [R1+0x240] ;  /* 0x0002400001497983 */ /* 0x000ee80000100800 */
[----:B--2---:R0:W2:Y:S02]  /*19250*/  @!P0 LDG.E.U16 R9, desc[UR24][R10.64] ;  /* 0x000000180a098981 */ /* 0x0040a4000c1e1500 */
[----:B0-----:R-:W-:-:S06]  /*19260*/  PRMT R10, RZ, 0x7610, R10 ;  /* 0x00007610ff0a7816 */ /* 0x001fcc000000000a */
[----:B---3--:R0:W3:Y:S04]  /*19270*/  @!P0 LDG.E.U16 R10, desc[UR24][R12.64] ;  /* 0x000000180c0a8981 */ /* 0x0080e8000c1e1500 */
[----:B------:R-:W0:Y:S04]  /*19280*/  LDL R12, [R1+0x134] ;  /* 0x00013400010c7983 */ /* 0x000e280000100800 */
[----:B------:R-:W0:Y:S01]  /*19290*/  LDL R13, [R1+0x138] ;  /* 0x00013800010d7983 */ /* 0x000e220000100800 */
[----:B------:R-:W-:Y:S02]  /*192a0*/  PRMT R11, RZ, 0x7610, R11 ;  /* 0x00007610ff0b7816 */ /* 0x000fe4000000000b */
[----:B0-----:R-:W-:-:S04]  /*192b0*/  @!P0 LOP3.LUT R13, R13, R12, RZ, 0x3c, !PT ;  /* 0x0000000c0d0d8212 */ /* 0x001fc800078e3cff */
[----:B------:R-:W-:-:S04]  /*192c0*/  @!P0 LOP3.LUT R12, R13, R12, RZ, 0x3c, !PT ;  /* 0x0000000c0d0c8212 */ /* 0x000fc800078e3cff */
[----:B------:R-:W-:-:S05]  /*192d0*/  @!P0 LOP3.LUT R13, R13, R12, RZ, 0x3c, !PT ;  /* 0x0000000c0d0d8212 */ /* 0x000fca00078e3cff */
[----:B------:R0:W2:Y:S02]  /*192e0*/  @!P0 LDG.E.U16 R11, desc[UR24][R12.64] ;  /* 0x000000180c0b8981 */ /* 0x0000a4000c1e1500 */
[----:B0-----:R-:W-:-:S06]  /*192f0*/  PRMT R12, RZ, 0x7610, R12 ;  /* 0x00007610ff0c7816 */ /* 0x001fcc000000000c */
[----:B------:R0:W2:Y:S04]  /*19300*/  @!P0 LDG.E.U16 R12, desc[UR24][R18.64] ;  /* 0x00000018120c8981 */ /* 0x0000a8000c1e1500 */
[----:B------:R-:W0:Y:S04]  /*19310*/  LDL R18, [R1+0x1bc] ;  /* 0x0001bc0001127983 */ /* 0x000e280000100800 */
[----:B------:R-:W0:Y:S01]  /*19320*/  LDL R19, [R1+0x1c0] ;  /* 0x0001c00001137983 */ /* 0x000e220000100800 */
[----:B------:R-:W-:Y:S02]  /*19330*/  PRMT R13, RZ, 0x7610, R13 ;  /* 0x00007610ff0d7816 */ /* 0x000fe4000000000d */
[----:B0-----:R-:W-:-:S04]  /*19340*/  @!P0 LOP3.LUT R19, R19, R18, RZ, 0x3c, !PT ;  /* 0x0000001213138212 */ /* 0x001fc800078e3cff */
[----:B------:R-:W-:-:S04]  /*19350*/  @!P0 LOP3.LUT R18, R19, R18, RZ, 0x3c, !PT ;  /* 0x0000001213128212 */ /* 0x000fc800078e3cff */
[----:B------:R-:W-:-:S05]  /*19360*/  @!P0 LOP3.LUT R19, R19, R18, RZ, 0x3c, !PT ;  /* 0x0000001213138212 */ /* 0x000fca00078e3cff */
[----:B------:R0:W2:Y:S04]  /*19370*/  @!P0 LDG.E.U16 R13, desc[UR24][R18.64] ;  /* 0x00000018120d8981 */ /* 0x0000a8000c1e1500 */
[----:B------:R-:W0:Y:S04]  /*19380*/  LDL R18, [R1+0x1fc] ;  /* 0x0001fc0001127983 */ /* 0x000e280000100800 */
[----:B------:R-:W0:Y:S02]  /*19390*/  LDL R19, [R1+0x200] ;  /* 0x0002000001137983 */ /* 0x000e240000100800 */
[----:B0-----:R-:W-:-:S04]  /*193a0*/  @!P0 LOP3.LUT R19, R19, R18, RZ, 0x3c, !PT ;  /* 0x0000001213138212 */ /* 0x001fc800078e3cff */
[----:B------:R-:W-:-:S04]  /*193b0*/  @!P0 LOP3.LUT R18, R19, R18, RZ, 0x3c, !PT ;  /* 0x0000001213128212 */ /* 0x000fc800078e3cff */
[----:B------:R-:W-:-:S05]  /*193c0*/  @!P0 LOP3.LUT R19, R19, R18, RZ, 0x3c, !PT ;  /* 0x0000001213138212 */ /* 0x000fca00078e3cff */
[----:B------:R0:W2:Y:S04]  /*193d0*/  @!P0 LDG.E.U16 R14, desc[UR24][R18.64] ;  /* 0x00000018120e8981 */ /* 0x0000a8000c1e1500 */
[----:B------:R-:W2:Y:S01]  /*193e0*/  LDL R19, [R1+0x23c] ;  /* 0x00023c0001137983 */ /* 0x000ea20000100800 */
[----:B------:R-:W-:Y:S01]  /*193f0*/  PRMT R82, RZ, 0x7610, R82 ;  /* 0x00007610ff527816 */ /* 0x000fe20000000052 */
[----:B0-----:R-:W-:Y:S01]  /*19400*/  @!P0 IMAD.MOV.U32 R18, RZ, RZ, R73 ;  /* 0x000000ffff128224 */ /* 0x001fe200078e0049 */
[----:B------:R-:W-:Y:S02]  /*19410*/  PRMT R79, RZ, 0x7610, R79 ;  /* 0x00007610ff4f7816 */ /* 0x000fe4000000004f */
[----:B------:R-:W-:Y:S01]  /*19420*/  PRMT R77, RZ, 0x7610, R77 ;  /* 0x00007610ff4d7816 */ /* 0x000fe2000000004d */
[----:B------:R0:W-:Y:S04]  /*19430*/  STS.U16 [R2+UR8+0x14400], R24 ;  /* 0x0144001802007988 */ /* 0x0001e80008000408 */
[----:B------:R-:W3:Y:S04]  /*19440*/  LDL R73, [R1+0x460] ;  /* 0x0004600001497983 */ /* 0x000ee80000100800 */
[----:B--2---:R1:W2:Y:S04]  /*19450*/  @!P0 LDG.E.U16 R82, desc[UR24][R18.64] ;  /* 0x0000001812528981 */ /* 0x0042a8000c1e1500 */
[----:B------:R-:W1:Y:S04]  /*19460*/  LDL R18, [R1+0x27c] ;  /* 0x00027c0001127983 */ /* 0x000e680000100800 */
[----:B------:R-:W1:Y:S02]  /*19470*/  LDL R19, [R1+0x280] ;  /* 0x0002800001137983 */ /* 0x000e640000100800 */
[----:B-1----:R-:W-:-:S04]  /*19480*/  @!P0 LOP3.LUT R19, R19, R18, RZ, 0x3c, !PT ;  /* 0x0000001213138212 */ /* 0x002fc800078e3cff */
[----:B------:R-:W-:-:S04]  /*19490*/  @!P0 LOP3.LUT R18, R19, R18, RZ, 0x3c, !PT ;  /* 0x0000001213128212 */ /* 0x000fc800078e3cff */
[----:B------:R-:W-:-:S05]  /*194a0*/  @!P0 LOP3.LUT R19, R19, R18, RZ, 0x3c, !PT ;  /* 0x0000001213138212 */ /* 0x000fca00078e3cff */
[----:B------:R1:W2:Y:S04]  /*194b0*/  @!P0 LDG.E.U16 R79, desc[UR24][R18.64] ;  /* 0x00000018124f8981 */ /* 0x0002a8000c1e1500 */
[----:B------:R-:W1:Y:S04]  /*194c0*/  LDL R18, [R1+0x2bc] ;  /* 0x0002bc0001127983 */ /* 0x000e680000100800 */
[----:B------:R-:W1:Y:S02]  /*194d0*/  LDL R19, [R1+0x2c0] ;  /* 0x0002c00001137983 */ /* 0x000e640000100800 */
[----:B-1----:R-:W-:-:S04]  /*194e0*/  @!P0 LOP3.LUT R19, R19, R18, RZ, 0x3c, !PT ;  /* 0x0000001213138212 */ /* 0x002fc800078e3cff */
[----:B------:R-:W-:-:S04]  /*194f0*/  @!P0 LOP3.LUT R18, R19, R18, RZ, 0x3c, !PT ;  /* 0x0000001213128212 */ /* 0x000fc800078e3cff */
[----:B------:R-:W-:-:S05]  /*19500*/  @!P0 LOP3.LUT R19, R19, R18, RZ, 0x3c, !PT ;  /* 0x0000001213138212 */ /* 0x000fca00078e3cff */
[----:B------:R1:W2:Y:S04]  /*19510*/  @!P0 LDG.E.U16 R77, desc[UR24][R18.64] ;  /* 0x00000018124d8981 */ /* 0x0002a8000c1e1500 */
[----:B------:R-:W1:Y:S04]  /*19520*/  LDL R18, [R1+0x2fc] ;  /* 0x0002fc0001127983 */ /* 0x000e680000100800 */
[----:B------:R-:W1:Y:S01]  /*19530*/  LDL R19, [R1+0x300] ;  /* 0x0003000001137983 */ /* 0x000e620000100800 */
[----:B0-----:R-:W-:-:S03]  /*19540*/  PRMT R24, RZ, 0x7610, R24 ;  /* 0x00007610ff187816 */ /* 0x001fc60000000018 */
[----:B------:R0:W-:Y:S04]  /*19550*/  STS.U16 [R2+UR8+0x14c00], R21 ;  /* 0x014c001502007988 */ /* 0x0001e80008000408 */
[----:B0-----:R-:W2:Y:S01]  /*19560*/  LDL R21, [R1+0x45c] ;  /* 0x00045c0001157983 */ /* 0x001ea20000100800 */
[----:B-1----:R-:W-:-:S04]  /*19570*/  @!P0 LOP3.LUT R19, R19, R18, RZ, 0x3c, !PT ;  /* 0x0000001213138212 */ /* 0x002fc800078e3cff */
[----:B------:R-:W-:-:S04]  /*19580*/  @!P0 LOP3.LUT R18, R19, R18, RZ, 0x3c, !PT ;  /* 0x0000001213128212 */ /* 0x000fc800078e3cff */
[----:B------:R-:W-:-:S05]  /*19590*/  @!P0 LOP3.LUT R19, R19, R18, RZ, 0x3c, !PT ;  /* 0x0000001213138212 */ /* 0x000fca00078e3cff */
[----:B------:R0:W2:Y:S04]  /*195a0*/  @!P0 LDG.E.U16 R24, desc[UR24][R18.64] ;  /* 0x0000001812188981 */ /* 0x0000a8000c1e1500 */
[----:B------:R-:W0:Y:S04]  /*195b0*/  LDL R18, [R1+0x33c] ;  /* 0x00033c0001127983 */ /* 0x000e280000100800 */
[----:B------:R-:W0:Y:S04]  /*195c0*/  LDL R19, [R1+0x340] ;  /* 0x0003400001137983 */ /* 0x000e280000100800 */
[----:B------:R1:W-:Y:S02]  /*195d0*/  STS.U16 [R2+UR8+0x14800], R23 ;  /* 0x0148001702007988 */ /* 0x0003e40008000408 */
[----:B-1----:R-:W-:-:S02]  /*195e0*/  PRMT R23, RZ, 0x7610, R23 ;  /* 0x00007610ff177816 */ /* 0x002fc40000000017 */
[----:B------:R3:W-:Y:S02]  /*195f0*/  STS.U16 [R2+UR8+0x15000], R20 ;  /* 0x0150001402007988 */ /* 0x0007e40008000408 */
[----:B---3--:R-:W-:Y:S02]  /*19600*/  @!P0 IMAD.MOV.U32 R20, RZ, RZ, R73 ;  /* 0x000000ffff148224 */ /* 0x008fe400078e0049 */
[----:B------:R1:W-:Y:S04]  /*19610*/  STS.U16 [R2+UR8+0x15400], R37 ;  /* 0x0154002502007988 */ /* 0x0003e80008000408 */
[----:B------:R3:W-:Y:S04]  /*19620*/  STS.U16 [R2+UR8+0x15800], R36 ;  /* 0x0158002402007988 */ /* 0x0007e80008000408 */
[----:B------:R0:W-:Y:S04]  /*19630*/  STS.U16 [R2+UR8+0x16000], R22 ;  /* 0x0160001602007988 */ /* 0x0001e80008000408 */
[----:B-1----:R-:W4:Y:S04]  /*19640*/  LDL R37, [R1+0x480] ;  /* 0x0004800001257983 */ /* 0x002f280000100800 */
[----:B---3--:R-:W4:Y:S04]  /*19650*/  LDL R36, [R1+0x47c] ;  /* 0x00047c0001247983 */ /* 0x008f280000100800 */
[----:B------:R-:W3:Y:S01]  /*19660*/  LDL R73, [R1+0xc0] ;  /* 0x0000c00001497983 */ /* 0x000ee20000100800 */
[----:B0-----:R-:W-:-:S04]  /*19670*/  @!P0 LOP3.LUT R19, R19, R18, RZ, 0x3c, !PT ;  /* 0x0000001213138212 */ /* 0x001fc800078e3cff */
[----:B------:R-:W-:-:S04]  /*19680*/  @!P0 LOP3.LUT R18, R19, R18, RZ, 0x3c, !PT ;  /* 0x0000001213128212 */ /* 0x000fc800078e3cff */
[----:B------:R-:W-:-:S05]  /*19690*/  @!P0 LOP3.LUT R19, R19, R18, RZ, 0x3c, !PT ;  /* 0x0000001213138212 */ /* 0x000fca00078e3cff */
[----:B------:R0:W3:Y:S02]  /*196a0*/  @!P0 LDG.E.U16 R23, desc[UR24][R18.64] ;  /* 0x0000001812178981 */ /* 0x0000e4000c1e1500 */
[----:B0-----:R-:W-:-:S06]  /*196b0*/  PRMT R18, RZ, 0x7610, R18 ;  /* 0x00007610ff127816 */ /* 0x001fcc0000000012 */
[----:B--2---:R0:W2:Y:S04]  /*196c0*/  @!P0 LDG.E.U16 R18, desc[UR24][R20.64] ;  /* 0x0000001814128981 */ /* 0x0040a8000c1e1500 */
[----:B------:R-:W0:Y:S04]  /*196d0*/  LDL R20, [R1+0x46c] ;  /* 0x00046c0001147983 */ /* 0x000e280000100800 */
[----:B------:R-:W0:Y:S01]  /*196e0*/  LDL R21, [R1+0x470] ;  /* 0x0004700001157983 */ /* 0x000e220000100800 */
[----:B------:R-:W-:Y:S02]  /*196f0*/  PRMT R19, RZ, 0x7610, R19 ;  /* 0x00007610ff137816 */ /* 0x000fe40000000013 */
[----:B----4-:R-:W-:-:S04]  /*19700*/  @!P0 LOP3.LUT R37, R37, R36, RZ, 0x3c, !PT ;  /* 0x0000002425258212 */ /* 0x010fc800078e3cff */
[----:B------:R-:W-:-:S04]  /*19710*/  @!P0 LOP3.LUT R36, R37, R36, RZ, 0x3c, !PT ;  /* 0x0000002425248212 */ /* 0x000fc800078e3cff */
[----:B------:R-:W-:Y:S02]  /*19720*/  @!P0 LOP3.LUT R37, R37, R36, RZ, 0x3c, !PT ;  /* 0x0000002425258212 */ /* 0x000fe400078e3cff */
[----:B0-----:R-:W-:-:S04]  /*19730*/  @!P0 LOP3.LUT R21, R21, R20, RZ, 0x3c, !PT ;  /* 0x0000001415158212 */ /* 0x001fc800078e3cff */
[----:B------:R-:W-:-:S04]  /*19740*/  @!P0 LOP3.LUT R20, R21, R20, RZ, 0x3c, !PT ;  /* 0x0000001415148212 */ /* 0x000fc800078e3cff */
[----:B------:R-:W-:-:S05]  /*19750*/  @!P0 LOP3.LUT R21, R21, R20, RZ, 0x3c, !PT ;  /* 0x0000001415158212 */ /* 0x000fca00078e3cff */
[----:B------:R0:W4:Y:S02]  /*19760*/  @!P0 LDG.E.U16 R19, desc[UR24][R20.64] ;  /* 0x0000001814138981 */ /* 0x000124000c1e1500 */
        /* <DEDUP_REMOVED lines=16> */
[----:B------:R-:W2:Y:S01]  /*19870*/  LDL R37, [R1+0xbc] ;  /* 0x0000bc0001257983 */ /* 0x000ea20000100800 */
[----:B------:R-:W-:Y:S01]  /*19880*/  PRMT R0, RZ, 0x7610, R0 ;  /* 0x00007610ff007816 */ /* 0x000fe20000000000 */
[----:B---3--:R-:W-:Y:S01]  /*19890*/  @!P0 IMAD.MOV.U32 R36, RZ, RZ, R73 ;  /* 0x000000ffff248224 */ /* 0x008fe200078e0049 */
[----:B------:R-:W-:Y:S01]  /*198a0*/  PRMT R91, RZ, 0x7610, R91 ;  /* 0x00007610ff5b7816 */ /* 0x000fe2000000005b */
[----:B------:R-:W3:Y:S04]  /*198b0*/  LDL R73, [R1+0x208] ;  /* 0x0002080001497983 */ /* 0x000ee80000100800 */
[----:B--2---:R0:W2:Y:S04]  /*198c0*/  @!P0 LDG.E.U16 R0, desc[UR24][R36.64] ;  /* 0x0000001824008981 */ /* 0x0040a8000c1e1500 */
[----:B------:R-:W0:Y:S04]  /*198d0*/  LDL R36, [R1+0xfc] ;  /* 0x0000fc0001247983 */ /* 0x000e280000100800 */
[----:B------:R-:W0:Y:S02]  /*198e0*/  LDL R37, [R1+0x100] ;  /* 0x0001000001257983 */ /* 0x000e240000100800 */
        /* <DEDUP_REMOVED lines=27> */
[----:B---3--:R-:W-:-:S05]  /*19aa0*/  @!P0 IMAD.MOV.U32 R36, RZ, RZ, R73 ;  /* 0x000000ffff248224 */ /* 0x008fca00078e0049 */
[----:B--2---:R0:W2:Y:S04]  /*19ab0*/  @!P0 LDG.E.U16 R83, desc[UR24][R36.64] ;  /* 0x0000001824538981 */ /* 0x0040a8000c1e1500 */
[----:B------:R-:W0:Y:S04]  /*19ac0*/  LDL R36, [R1+0x244] ;  /* 0x0002440001247983 */ /* 0x000e280000100800 */
[----:B------:R-:W0:Y:S01]  /*19ad0*/  LDL R37, [R1+0x248] ;  /* 0x0002480001257983 */ /* 0x000e220000100800 */
[----:B------:R-:W-:Y:S02]  /*19ae0*/  PRMT R81, RZ, 0x7610, R81 ;  /* 0x00007610ff517816 */ /* 0x000fe40000000051 */
[----:B0-----:R-:W-:-:S04]  /*19af0*/  @!P0 LOP3.LUT R37, R37, R36, RZ, 0x3c, !PT ;  /* 0x0000002425258212 */ /* 0x001fc800078e3cff */
[----:B------:R-:W-:-:S04]  /*19b00*/  @!P0 LOP3.LUT R36, R37, R36, RZ, 0x3c, !PT ;  /* 0x0000002425248212 */ /* 0x000fc800078e3cff */
[----:B------:R-:W-:-:S05]  /*19b10*/  @!P0 LOP3.LUT R37, R37, R36, RZ, 0x3c, !PT ;  /* 0x0000002425258212 */ /* 0x000fca00078e3cff */
[----:B------:R0:W3:Y:S04]  /*19b20*/  @!P0 LDG.E.U16 R81, desc[UR24][R36.64] ;  /* 0x0000001824518981 */ /* 0x0000e8000c1e1500 */
        /* <DEDUP_REMOVED lines=10> */
[----:B------:R-:W-:Y:S01]  /*19bd0*/  LOP3.LUT R73, R2, 0x20, RZ, 0x3c, !PT ;  /* 0x0000002002497812 */ /* 0x000fe200078e3cff */
        /* <DEDUP_REMOVED lines=10> */
[----:B------:R1:W-:Y:S04]  /*19c80*/  STS.U16 [R73+UR8+0x14500], R39 ;  /* 0x0145002749007988 */ /* 0x0003e80008000408 */
[----:B------:R-:W-:Y:S04]  /*19c90*/  STS.U16 [R73+UR8+0x14900], R34 ;  /* 0x0149002249007988 */ /* 0x000fe80008000408 */
[----:B------:R3:W-:Y:S04]  /*19ca0*/  STS.U16 [R73+UR8+0x14d00], R38 ;  /* 0x014d002649007988 */ /* 0x0007e80008000408 */
[----:B-1----:R-:W2:Y:S04]  /*19cb0*/  LDL R39, [R1+0x458] ;  /* 0x0004580001277983 */ /* 0x002ea80000100800 */
[----:B---3--:R-:W2:Y:S01]  /*19cc0*/  LDL R38, [R1+0x344] ;  /* 0x0003440001267983 */ /* 0x008ea20000100800 */
[----:B0-----:R-:W-:-:S04]  /*19cd0*/  @!P0 LOP3.LUT R37, R37, R36, RZ, 0x3c, !PT ;  /* 0x0000002425258212 */ /* 0x001fc800078e3cff */
[----:B------:R-:W-:-:S04]  /*19ce0*/  @!P0 LOP3.LUT R36, R37, R36, RZ, 0x3c, !PT ;  /* 0x0000002425248212 */ /* 0x000fc800078e3cff */
[----:B------:R-:W-:-:S05]  /*19cf0*/  @!P0 LOP3.LUT R37, R37, R36, RZ, 0x3c, !PT ;  /* 0x0000002425258212 */ /* 0x000fca00078e3cff */
[----:B------:R0:W3:Y:S04]  /*19d00*/  @!P0 LDG.E.U16 R76, desc[UR24][R36.64] ;  /* 0x00000018244c8981 */ /* 0x0000e8000c1e1500 */
[----:B------:R-:W0:Y:S04]  /*19d10*/  LDL R36, [R1+0x304] ;  /* 0x0003040001247983 */ /* 0x000e280000100800 */
[----:B------:R-:W0:Y:S01]  /*19d20*/  LDL R37, [R1+0x308] ;  /* 0x0003080001257983 */ /* 0x000e220000100800 */
[----:B------:R-:W-:-:S03]  /*19d30*/  PRMT R34, RZ, 0x7610, R34 ;  /* 0x00007610ff227816 */ /* 0x000fc60000000022 */
[----:B------:R1:W-:Y:S04]  /*19d40*/  STS.U16 [R73+UR8+0x15100], R41 ;  /* 0x0151002949007988 */ /* 0x0003e80008000408 */
[----:B------:R4:W-:Y:S04]  /*19d50*/  STS.U16 [R73+UR8+0x15500], R40 ;  /* 0x0155002849007988 */ /* 0x0009e80008000408 */
[----:B-1----:R-:W3:Y:S04]  /*19d60*/  LDL R41, [R1+0x478] ;  /* 0x0004780001297983 */ /* 0x002ee80000100800 */
[----:B----4-:R-:W3:Y:S01]  /*19d70*/  LDL R40, [R1+0x474] ;  /* 0x0004740001287983 */ /* 0x010ee20000100800 */
[----:B--2---:R-:W-:-:S04]  /*19d80*/  @!P0 LOP3.LUT R39, R39, R38, RZ, 0x3c, !PT ;  /* 0x0000002627278212 */ /* 0x004fc800078e3cff */
[----:B------:R-:W-:-:S04]  /*19d90*/  @!P0 LOP3.LUT R38, R39, R38, RZ, 0x3c, !PT ;  /* 0x0000002627268212 */ /* 0x000fc800078e3cff */
[----:B------:R-:W-:Y:S02]  /*19da0*/  @!P0 LOP3.LUT R39, R39, R38, RZ, 0x3c, !PT ;  /* 0x0000002627278212 */ /* 0x000fe400078e3cff */
[----:B0-----:R-:W-:-:S04]  /*19db0*/  @!P0 LOP3.LUT R37, R37, R36, RZ, 0x3c, !PT ;  /* 0x0000002425258212 */ /* 0x001fc800078e3cff */
[----:B------:R-:W-:-:S04]  /*19dc0*/  @!P0 LOP3.LUT R36, R37, R36, RZ, 0x3c, !PT ;  /* 0x0000002425248212 */ /* 0x000fc800078e3cff */
[----:B------:R-:W-:-:S05]  /*19dd0*/  @!P0 LOP3.LUT R37, R37, R36, RZ, 0x3c, !PT ;  /* 0x0000002425258212 */ /* 0x000fca00078e3cff */
[----:B------:R0:W2:Y:S02]  /*19de0*/  @!P0 LDG.E.U16 R34, desc[UR24][R36.64] ;  /* 0x0000001824228981 */ /* 0x0000a4000c1e1500 */
[----:B0-----:R-:W-:-:S06]  /*19df0*/  PRMT R37, RZ, 0x7610, R37 ;  /* 0x00007610ff257816 */ /* 0x001fcc0000000025 */
[----:B------:R0:W4:Y:S04]  /*19e00*/  @!P0 LDG.E.U16 R37, desc[UR24][R38.64] ;  /* 0x0000001826258981 */ /* 0x000128000c1e1500 */
[----:B------:R-:W0:Y:S04]  /*19e10*/  LDL R38, [R1+0x464] ;  /* 0x0004640001267983 */ /* 0x000e280000100800 */
[----:B------:R-:W0:Y:S01]  /*19e20*/  LDL R39, [R1+0x468] ;  /* 0x0004680001277983 */ /* 0x000e220000100800 */
[----:B------:R-:W-:Y:S02]  /*19e30*/  PRMT R36, RZ, 0x7610, R36 ;  /* 0x00007610ff247816 */ /* 0x000fe40000000024 */
[----:B---3--:R-:W-:-:S04]  /*19e40*/  @!P0 LOP3.LUT R41, R41, R40, RZ, 0x3c, !PT ;  /* 0x0000002829298212 */ /* 0x008fc800078e3cff */
[----:B------:R-:W-:-:S04]  /*19e50*/  @!P0 LOP3.LUT R40, R41, R40, RZ, 0x3c, !PT ;  /* 0x0000002829288212 */ /* 0x000fc800078e3cff */
[----:B------:R-:W-:Y:S01]  /*19e60*/  @!P0 LOP3.LUT R41, R41, R40, RZ, 0x3c, !PT ;  /* 0x0000002829298212 */ /* 0x000fe200078e3cff */
[----:B------:R1:W-:Y:S04]  /*19e70*/  STS.U16 [R73+UR8+0x15900], R47 ;  /* 0x0159002f49007988 */ /* 0x0003e80008000408 */
[----:B------:R3:W-:Y:S04]  /*19e80*/  STS.U16 [R73+UR8+0x15d00], R46 ;  /* 0x015d002e49007988 */ /* 0x0007e80008000408 */
[----:B-1----:R-:W2:Y:S04]  /*19e90*/  LDL R47, [R1+0x498] ;  /* 0x00049800012f7983 */ /* 0x002ea80000100800 */
[----:B---3--:R-:W2:Y:S01]  /*19ea0*/  LDL R46, [R1+0x494] ;  /* 0x00049400012e7983 */ /* 0x008ea20000100800 */
[----:B0-----:R-:W-:-:S04]  /*19eb0*/  @!P0 LOP3.LUT R39, R39, R38, RZ, 0x3c, !PT ;  /* 0x0000002627278212 */ /* 0x001fc800078e3cff */
[----:B------:R-:W-:-:S04]  /*19ec0*/  @!P0 LOP3.LUT R38, R39, R38, RZ, 0x3c, !PT ;  /* 0x0000002627268212 */ /* 0x000fc800078e3cff */
[----:B------:R-:W-:-:S05]  /*19ed0*/  @!P0 LOP3.LUT R39, R39, R38, RZ, 0x3c, !PT ;  /* 0x0000002627278212 */ /* 0x000fca00078e3cff */
[----:B------:R0:W3:Y:S02]  /*19ee0*/  @!P0 LDG.E.U16 R36, desc[UR24][R38.64] ;  /* 0x0000001826248981 */ /* 0x0000e4000c1e1500 */
[----:B0-----:R-:W-:-:S06]  /*19ef0*/  PRMT R39, RZ, 0x7610, R39 ;  /* 0x00007610ff277816 */ /* 0x001fcc0000000027 */
[----:B------:R0:W3:Y:S04]  /*19f00*/  @!P0 LDG.E.U16 R39, desc[UR24][R40.64] ;  /* 0x0000001828278981 */ /* 0x0000e8000c1e1500 */
[----:B------:R-:W0:Y:S04]  /*19f10*/  LDL R40, [R1+0x484] ;  /* 0x0004840001287983 */ /* 0x000e280000100800 */
[----:B------:R-:W0:Y:S01]  /*19f20*/  LDL R41, [R1+0x488] ;  /* 0x0004880001297983 */ /* 0x000e220000100800 */
[----:B------:R-:W-:Y:S02]  /*19f30*/  PRMT R38, RZ, 0x7610, R38 ;  /* 0x00007610ff267816 */ /* 0x000fe40000000026 */
        /* <DEDUP_REMOVED lines=46> */
[----:B------:R-:W-:-:S03]  /*1a220*/  PRMT R84, RZ, 0x7610, R84 ;  /* 0x00007610ff547816 */ /* 0x000fc60000000054 */
[----:B------:R-:W-:Y:S04]  /*1a230*/  STS.U16 [R73+UR8+0x16100], R52 ;  /* 0x0161003449007988 */ /* 0x000fe80008000408 */
[----:B------:R-:W-:Y:S04]  /*1a240*/  STS.U16 [R73+UR8+0x16500], R51 ;  /* 0x0165003349007988 */ /* 0x000fe80008000408 */
[----:B------:R-:W-:Y:S04]  /*1a250*/  STS.U16 [R73+UR8+0x16900], R50 ;  /* 0x0169003249007988 */ /* 0x000fe80008000408 */
[----:B------:R-:W-:Y:S04]  /*1a260*/  STS.U16 [R73+UR8+0x16d00], R49 ;  /* 0x016d003149007988 */ /* 0x000fe80008000408 */
[----:B------:R-:W-:Y:S04]  /*1a270*/  STS.U16 [R73+UR8+0x17100], R48 ;  /* 0x0171003049007988 */ /* 0x000fe80008000408 */
[----:B------:R1:W-:Y:S04]  /*1a280*/  STS.U16 [R73+UR8+0x17500], R45 ;  /* 0x0175002d49007988 */ /* 0x0003e80008000408 */
[----:B-1----:R-:W2:Y:S04]  /*1a290*/  LDL.LU R73, [R1+0x728] ;  /* 0x0007280001497983 */ /* 0x002ea80000300800 */
[----:B------:R-:W2:Y:S01]  /*1a2a0*/  LDL R45, [R1+0x210] ;  /* 0x00021000012d7983 */ /* 0x000ea20000100800 */
[----:B0-----:R-:W-:-:S04]  /*1a2b0*/  @!P0 LOP3.LUT R47, R47, R46, RZ, 0x3c, !PT ;  /* 0x0000002e2f2f8212 */ /* 0x001fc800078e3cff */
[----:B------:R-:W-:-:S04]  /*1a2c0*/  @!P0 LOP3.LUT R46, R47, R46, RZ, 0x3c, !PT ;  /* 0x0000002e2f2e8212 */ /* 0x000fc800078e3cff */
[----:B------:R-:W-:-:S05]  /*1a2d0*/  @!P0 LOP3.LUT R47, R47, R46, RZ, 0x3c, !PT ;  /* 0x0000002e2f2f8212 */ /* 0x000fca00078e3cff */
[----:B------:R0:W2:Y:S02]  /*1a2e0*/  @!P0 LDG.E.U16 R84, desc[UR24][R46.64] ;  /* 0x000000182e548981 */ /* 0x0000a4000c1e1500 */
[----:B0-----:R-:W-:-:S05]  /*1a2f0*/  LOP3.LUT R47, R2, 0x20, RZ, 0x3c, !PT ;  /* 0x00000020022f7812 */ /* 0x001fca00078e3cff */
[----:B------:R0:W-:Y:S04]  /*1a300*/  STS.U16 [R47+UR8+0x17900], R44 ;  /* 0x0179002c2f007988 */ /* 0x0001e80008000408 */
[----:B------:R1:W-:Y:S04]  /*1a310*/  STS.U16 [R47+UR8+0x17d00], R43 ;  /* 0x017d002b2f007988 */ /* 0x0003e80008000408 */
[----:B0-----:R-:W2:Y:S01]  /*1a320*/  LDL R44, [R1+0x20c] ;  /* 0x00020c00012c7983 */ /* 0x001ea20000100800 */
[----:B-1----:R-:W-:-:S03]  /*1a330*/  LOP3.LUT R47, R2, 0x40, RZ, 0x3c, !PT ;  /* 0x00000040022f7812 */ /* 0x002fc600078e3cff */
[----:B------:R-:W3:Y:S04]  /*1a340*/  LDL R43, [R1+0x290] ;  /* 0x00029000012b7983 */ /* 0x000ee80000100800 */
[----:B------:R0:W-:Y:S04]  /*1a350*/  STS.U16 [R47+UR8+0x14200], R42 ;  /* 0x0142002a2f007988 */ /* 0x0001e80008000408 */
[----:B0-----:R-:W3:Y:S01]  /*1a360*/  LDL R42, [R1+0x28c] ;  /* 0x00028c00012a7983 */ /* 0x001ee20000100800 */
[----:B------:R-:W-:Y:S02]  /*1a370*/  PRMT R46, RZ, 0x7610, R46 ;  /* 0x00007610ff2e7816 */ /* 0x000fe4000000002e */
[----:B------:R-:W-:-:S02]  /*1a380*/  PRMT R48, RZ, 0x7610, R48 ;  /* 0x00007610ff307816 */ /* 0x000fc40000000030 */
[----:B--2---:R-:W-:-:S04]  /*1a390*/  @!P0 LOP3.LUT R45, R45, R44, RZ, 0x3c, !PT ;  /* 0x0000002c2d2d8212 */ /* 0x004fc800078e3cff */
[----:B------:R-:W-:-:S04]  /*1a3a0*/  @!P0 LOP3.LUT R44, R45, R44, RZ, 0x3c, !PT ;  /* 0x0000002c2d2c8212 */ /* 0x000fc800078e3cff */
[----:B------:R-:W-:-:S05]  /*1a3b0*/  @!P0 LOP3.LUT R45, R45, R44, RZ, 0x3c, !PT ;  /* 0x0000002c2d2d8212 */ /* 0x000fca00078e3cff */
[----:B------:R0:W2:Y:S01]  /*1a3c0*/  @!P0 LDG.E.U16 R46, desc[UR24][R44.64] ;  /* 0x000000182c2e8981 */ /* 0x0000a2000c1e1500 */
[----:B---3--:R-:W-:-:S04]  /*1a3d0*/  @!P0 LOP3.LUT R43, R43, R42, RZ, 0x3c, !PT ;  /* 0x0000002a2b2b8212 */ /* 0x008fc800078e3cff */
[C---:B------:R-:W-:Y:S01]  /*1a3e0*/  @!P0 LOP3.LUT R42, R43.reuse, R42, RZ, 0x3c, !PT ;  /* 0x0000002a2b2a8212 */ /* 0x040fe200078e3cff */
[----:B------:R-:W0:Y:S03]  /*1a3f0*/  LDL R44, [R1+0x24c] ;  /* 0x00024c00012c7983 */ /* 0x000e260000100800 */
[----:B------:R-:W-:Y:S01]  /*1a400*/  @!P0 LOP3.LUT R43, R43, R42, RZ, 0x3c, !PT ;  /* 0x0000002a2b2b8212 */ /* 0x000fe200078e3cff */
[----:B------:R-:W0:Y:S04]  /*1a410*/  LDL R45, [R1+0x250] ;  /* 0x00025000012d7983 */ /* 0x000e280000100800 */
[----:B------:R1:W3:Y:S04]  /*1a420*/  @!P0 LDG.E.U16 R48, desc[UR24][R42.64] ;  /* 0x000000182a308981 */ /* 0x0002e8000c1e1500 */
[----:B------:R-:W1:Y:S04]  /*1a430*/  LDL R42, [R1+0x2cc] ;  /* 0x0002cc00012a7983 */ /* 0x000e680000100800 */
[----:B------:R-:W1:Y:S01]  /*1a440*/  LDL R43, [R1+0x2d0] ;  /* 0x0002d000012b7983 */ /* 0x000e620000100800 */
[----:B------:R-:W-:-:S02]  /*1a450*/  PRMT R80, RZ, 0x7610, R80 ;  /* 0x00007610ff507816 */ /* 0x000fc40000000050 */
[----:B------:R-:W-:Y:S02]  /*1a460*/  PRMT R56, RZ, 0x7610, R56 ;  /* 0x00007610ff387816 */ /* 0x000fe40000000038 */
[----:B0-----:R-:W-:-:S04]  /*1a470*/  @!P0 LOP3.LUT R45, R45, R44, RZ, 0x3c, !PT ;  /* 0x0000002c2d2d8212 */ /* 0x001fc800078e3cff */
[----:B------:R-:W-:-:S04]  /*1a480*/  @!P0 LOP3.LUT R44, R45, R44, RZ, 0x3c, !PT ;  /* 0x0000002c2d2c8212 */ /* 0x000fc800078e3cff */
[----:B------:R-:W-:-:S05]  /*1a490*/  @!P0 LOP3.LUT R45, R45, R44, RZ, 0x3c, !PT ;  /* 0x0000002c2d2d8212 */ /* 0x000fca00078e3cff */
[----:B------:R-:W2:Y:S01]  /*1a4a0*/  @!P0 LDG.E.U16 R80, desc[UR24][R44.64] ;  /* 0x000000182c508981 */ /* 0x000ea2000c1e1500 */
[----:B-1----:R-:W-:-:S04]  /*1a4b0*/  @!P0 LOP3.LUT R43, R43, R42, RZ, 0x3c, !PT ;  /* 0x0000002a2b2b8212 */ /* 0x002fc800078e3cff */
[C---:B------:R-:W-:Y:S01]  /*1a4c0*/  @!P0 LOP3.LUT R42, R43.reuse, R42, RZ, 0x3c, !PT ;  /* 0x0000002a2b2a8212 */ /* 0x040fe200078e3cff */
[----:B------:R-:W2:Y:S03]  /*1a4d0*/  LDL R44, [R1+0x310] ;  /* 0x00031000012c7983 */ /* 0x000ea60000100800 */
[----:B------:R-:W-:Y:S01]  /*1a4e0*/  @!P0 LOP3.LUT R43, R43, R42, RZ, 0x3c, !PT ;  /* 0x0000002a2b2b8212 */ /* 0x000fe200078e3cff */
[----:B------:R-:W3:Y:S04]  /*1a4f0*/  LDL R45, [R1+0x34c] ;  /* 0x00034c00012d7983 */ /* 0x000ee80000100800 */
[----:B------:R2:W3:Y:S04]  /*1a500*/  @!P0 LDG.E.U16 R56, desc[UR24][R42.64] ;  /* 0x000000182a388981 */ /* 0x0004e8000c1e1500 */
[----:B------:R-:W3:Y:S01]  /*1a510*/  LDL R43, [R1+0x30c] ;  /* 0x00030c00012b7983 */ /* 0x000ee20000100800 */
[----:B------:R-:W-:-:S03]  /*1a520*/  PRMT R63, RZ, 0x7610, R63 ;  /* 0x00007610ff3f7816 */ /* 0x000fc6000000003f */
[----:B------:R0:W-:Y:S04]  /*1a530*/  STS.U16 [R47+UR8+0x14600], R35 ;  /* 0x014600232f007988 */ /* 0x0001e80008000408 */
[----:B------:R1:W-:Y:S04]  /*1a540*/  STS.U16 [R47+UR8+0x14a00], R33 ;  /* 0x014a00212f007988 */ /* 0x0003e80008000408 */
[----:B0-----:R-:W4:Y:S04]  /*1a550*/  LDL R35, [R1+0x37c] ;  /* 0x00037c0001237983 */ /* 0x001f280000100800 */
[----:B-1----:R-:W4:Y:S01]  /*1a560*/  LDL R33, [R1+0x348] ;  /* 0x0003480001217983 */ /* 0x002f220000100800 */
[----:B--2---:R-:W-:-:S03]  /*1a570*/  @!P0 IMAD.MOV.U32 R42, RZ, RZ, R44 ;  /* 0x000000ffff2a8224 */ /* 0x004fc600078e002c */
[----:B------:R0:W-:Y:S01]  /*1a580*/  STS.U16 [R47+UR8+0x14e00], R32 ;  /* 0x014e00202f007988 */ /* 0x0001e20008000408 */
[----:B------:R-:W-:Y:S02]  /*1a590*/  PRMT R62, RZ, 0x7610, R62 ;  /* 0x00007610ff3e7816 */ /* 0x000fe4000000003e */
[----:B------:R-:W-:Y:S01]  /*1a5a0*/  PRMT R61, RZ, 0x7610, R61 ;  /* 0x00007610ff3d7816 */ /* 0x000fe2000000003d */
[----:B------:R-:W2:Y:S04]  /*1a5b0*/  LDL R44, [R1+0x3dc] ;  /* 0x0003dc00012c7983 */ /* 0x000ea80000100800 */
[----:B---3--:R-:W3:Y:S04]  /*1a5c0*/  @!P0 LDG.E.U16 R63, desc[UR24][R42.64] ;  /* 0x000000182a3f8981 */ /* 0x008ee8000c1e1500 */
[----:B------:R-:W2:Y:S01]  /*1a5d0*/  LDL R42, [R1+0x378] ;  /* 0x00037800012a7983 */ /* 0x000ea20000100800 */
[----:B0-----:R-:W-:-:S03]  /*1a5e0*/  @!P0 IMAD.MOV.U32 R32, RZ, RZ, R45 ;  /* 0x000000ffff208224 */ /* 0x001fc600078e002d */
[----:B------:R0:W-:Y:S04]  /*1a5f0*/  STS.U16 [R47+UR8+0x15200], R31 ;  /* 0x0152001f2f007988 */ /* 0x0001e80008000408 */
[----:B----4-:R1:W4:Y:S04]  /*1a600*/  @!P0 LDG.E.U16 R62, desc[UR24][R32.64] ;  /* 0x00000018203e8981 */ /* 0x010328000c1e1500 */
[----:B------:R-:W3:Y:S04]  /*1a610*/  LDL R45, [R1+0x408] ;  /* 0x00040800012d7983 */ /* 0x000ee80000100800 */
[----:B0-----:R-:W3:Y:S01]  /*1a620*/  LDL R31, [R1+0x3ac] ;  /* 0x0003ac00011f7983 */ /* 0x001ee20000100800 */
[----:B-1----:R-:W-:-:S03]  /*1a630*/  @!P0 IMAD.MOV.U32 R32, RZ, RZ, R35 ;  /* 0x000000ffff208224 */ /* 0x002fc600078e0023 */
[----:B------:R-:W3:Y:S04]  /*1a640*/  LDL R43, [R1+0x40c] ;  /* 0x00040c00012b7983 */ /* 0x000ee80000100800 */
[----:B------:R-:W3:Y:S01]  /*1a650*/  LDL R35, [R1+0x434] ;  /* 0x0004340001237983 */ /* 0x000ee20000100800 */
[----:B--2---:R-:W-:-:S03]  /*1a660*/  @!P0 IMAD.MOV.U32 R33, RZ, RZ, R42 ;  /* 0x000000ffff218224 */ /* 0x004fc600078e002a */
[----:B------:R-:W2:Y:S04]  /*1a670*/  LDL R42, [R1+0x430] ;  /* 0x00043000012a7983 */ /* 0x000ea80000100800 */
[----:B------:R-:W2:Y:S04]  /*1a680*/  @!P0 LDG.E.U16 R61, desc[UR24][R32.64] ;  /* 0x00000018203d8981 */ /* 0x000ea8000c1e1500 */
[----:B------:R-:W2:Y:S04]  /*1a690*/  LDL R32, [R1+0x3a8] ;  /* 0x0003a80001207983 */ /* 0x000ea80000100800 */
[----:B------:R-:W4:Y:S01]  /*1a6a0*/  LDL R33, [R1+0x3d8] ;  /* 0x0003d80001217983 */ /* 0x000f220000100800 */
[----:B------:R-:W-:-:S03]  /*1a6b0*/  PRMT R60, RZ, 0x7610, R60 ;  /* 0x00007610ff3c7816 */ /* 0x000fc6000000003c */
[----:B------:R3:W-:Y:S01]  /*1a6c0*/  STS.U16 [R47+UR8+0x15600], R30 ;  /* 0x0156001e2f007988 */ /* 0x0007e20008000408 */
[----:B------:R-:W-:Y:S01]  /*1a6d0*/  PRMT R59, RZ, 0x7610, R59 ;  /* 0x00007610ff3b7816 */ /* 0x000fe2000000003b */
[----:B---3--:R-:W-:Y:S02]  /*1a6e0*/  @!P0 IMAD.MOV.U32 R30, RZ, RZ, R31 ;  /* 0x000000ffff1e8224 */ /* 0x008fe400078e001f */
[----:B------:R0:W-:Y:S01]  /*1a6f0*/  STS.U16 [R47+UR8+0x15a00], R29 ;  /* 0x015a001d2f007988 */ /* 0x0001e20008000408 */
[----:B------:R-:W-:-:S03]  /*1a700*/  PRMT R58, RZ, 0x7610, R58 ;  /* 0x00007610ff3a7816 */ /* 0x000fc6000000003a */
[----:B------:R1:W-:Y:S01]  /*1a710*/  STS.U16 [R47+UR8+0x15e00], R28 ;  /* 0x015e001c2f007988 */ /* 0x0003e20008000408 */
[----:B------:R-:W-:Y:S01]  /*1a720*/  PRMT R57, RZ, 0x7610, R57 ;  /* 0x00007610ff397816 */ /* 0x000fe20000000039 */
[----:B0-----:R-:W-:Y:S02]  /*1a730*/  @!P0 IMAD.MOV.U32 R29, RZ, RZ, R45 ;  /* 0x000000ffff1d8224 */ /* 0x001fe400078e002d */
[----:B-1----:R-:W-:Y:S02]  /*1a740*/  @!P0 IMAD.MOV.U32 R28, RZ, RZ, R43 ;  /* 0x000000ffff1c8224 */ /* 0x002fe400078e002b */
[----:B--2---:R-:W-:-:S03]  /*1a750*/  @!P0 IMAD.MOV.U32 R31, RZ, RZ, R32 ;  /* 0x000000ffff1f8224 */ /* 0x004fc600078e0020 */
[----:B------:R-:W2:Y:S04]  /*1a760*/  @!P0 LDG.E.U16 R58, desc[UR24][R28.64] ;  /* 0x000000181c3a8981 */ /* 0x000ea8000c1e1500 */
[----:B------:R0:W3:Y:S04]  /*1a770*/  @!P0 LDG.E.U16 R60, desc[UR24][R30.64] ;  /* 0x000000181e3c8981 */ /* 0x0000e8000c1e1500 */
[----:B------:R-:W2:Y:S01]  /*1a780*/  LDL R32, [R1+0x194] ;  /* 0x0001940001207983 */ /* 0x000ea20000100800 */
[----:B------:R-:W-:-:S03]  /*1a790*/  PRMT R92, RZ, 0x7610, R92 ;  /* 0x00007610ff5c7816 */ /* 0x000fc6000000005c */
[----:B------:R-:W-:Y:S01]  /*1a7a0*/  STS.U16 [R47+UR8+0x16200], R27 ;  /* 0x0162001b2f007988 */ /* 0x000fe20008000408 */
[----:B0-----:R-:W-:Y:S02]  /*1a7b0*/  @!P0 IMAD.MOV.U32 R30, RZ, RZ, R44 ;  /* 0x000000ffff1e8224 */ /* 0x001fe400078e002c */
[----:B----4-:R-:W-:Y:S01]  /*1a7c0*/  @!P0 IMAD.MOV.U32 R31, RZ, RZ, R33 ;  /* 0x000000ffff1f8224 */ /* 0x010fe200078e0021 */
[----:B------:R-:W4:Y:S04]  /*1a7d0*/  LDL R44, [R1+0xcc] ;  /* 0x0000cc00012c7983 */ /* 0x000f280000100800 */
[----:B------:R-:W2:Y:S04]  /*1a7e0*/  LDL R33, [R1+0xd0] ;  /* 0x0000d00001217983 */ /* 0x000ea80000100800 */
[----:B------:R-:W3:Y:S04]  /*1a7f0*/  @!P0 LDG.E.U16 R59, desc[UR24][R30.64] ;  /* 0x000000181e3b8981 */ /* 0x000ee8000c1e1500 */
[----:B------:R-:W3:Y:S04]  /*1a800*/  LDL R43, [R1+0x10c] ;  /* 0x00010c00012b7983 */ /* 0x000ee80000100800 */
[----:B------:R-:W3:Y:S01]  /*1a810*/  LDL R30, [R1+0x110] ;  /* 0x00011000011e7983 */ /* 0x000ee20000100800 */
[----:B------:R-:W-:-:S02]  /*1a820*/  @!P0 IMAD.MOV.U32 R28, RZ, RZ, R35 ;  /* 0x000000ffff1c8224 */ /* 0x000fc400078e0023 */
[----:B------:R-:W-:Y:S01]  /*1a830*/  @!P0 IMAD.MOV.U32 R29, RZ, RZ, R42 ;  /* 0x000000ffff1d8224 */ /* 0x000fe200078e002a */
[----:B------:R-:W3:Y:S04]  /*1a840*/  LDL R31, [R1+0x198] ;  /* 0x00019800011f7983 */ /* 0x000ee80000100800 */
[----:B------:R-:W3:Y:S04]  /*1a850*/  @!P0 LDG.E.U16 R57, desc[UR24][R28.64] ;  /* 0x000000181c398981 */ /* 0x000ee8000c1e1500 */
[----:B------:R-:W-:Y:S04]  /*1a860*/  STS.U16 [R47+UR8+0x16600], R26 ;  /* 0x0166001a2f007988 */ /* 0x000fe80008000408 */
[----:B------:R-:W3:Y:S04]  /*1a870*/  LDL R42, [R1+0x14c] ;  /* 0x00014c00012a7983 */ /* 0x000ee80000100800 */
[----:B------:R-:W3:Y:S04]  /*1a880*/  LDL R28, [R1+0x1d8] ;  /* 0x0001d800011c7983 */ /* 0x000ee80000100800 */
[----:B------:R-:W3:Y:S04]  /*1a890*/  LDL R29, [R1+0x218] ;  /* 0x00021800011d7983 */ /* 0x000ee80000100800 */
[----:B------:R-:W3:Y:S01]  /*1a8a0*/  LDL R35, [R1+0x150] ;  /* 0x0001500001237983 */ /* 0x000ee20000100800 */
[----:B------:R-:W-:-:S03]  /*1a8b0*/  PRMT R53, RZ, 0x7610, R53 ;  /* 0x00007610ff357816 */ /* 0x000fc60000000035 */
[----:B------:R0:W-:Y:S04]  /*1a8c0*/  STS.U16 [R47+UR8+0x16a00], R25 ;  /* 0x016a00192f007988 */ /* 0x0001e80008000408 */
[----:B------:R-:W-:Y:S04]  /*1a8d0*/  STS.U16 [R47+UR8+0x16e00], R17 ;  /* 0x016e00112f007988 */ /* 0x000fe80008000408 */
[----:B------:R1:W-:Y:S04]  /*1a8e0*/  STS.U16 [R47+UR8+0x17200], R16 ;  /* 0x017200102f007988 */ /* 0x0003e80008000408 */
[----:B0-----:R-:W3:Y:S01]  /*1a8f0*/  LDL R25, [R1+0x298] ;  /* 0x0002980001197983 */ /* 0x001ee20000100800 */
[----:B----4-:R-:W-:-:S02]  /*1a900*/  @!P0 IMAD.MOV.U32 R27, RZ, RZ, R44 ;  /* 0x000000ffff1b8224 */ /* 0x010fc400078e002c */
[----:B--2---:R-:W-:Y:S02]  /*1a910*/  @!P0 IMAD.MOV.U32 R26, RZ, RZ, R33 ;  /* 0x000000ffff1a8224 */ /* 0x004fe400078e0021 */
[----:B------:R-:W2:Y:S04]  /*1a920*/  LDL R33, [R1+0x1d4] ;  /* 0x0001d40001217983 */ /* 0x000ea80000100800 */
[----:B------:R3:W4:Y:S02]  /*1a930*/  @!P0 LDG.E.U16 R92, desc[UR24][R26.64] ;  /* 0x000000181a5c8981 */ /* 0x000724000c1e1500 */
[----:B---3--:R-:W-:Y:S02]  /*1a940*/  @!P0 IMAD.MOV.U32 R26, RZ, RZ, R30 ;  /* 0x000000ffff1a8224 */ /* 0x008fe400078e001e */
[----:B------:R-:W3:Y:S01]  /*1a950*/  LDL R30, [R1+0x214] ;  /* 0x00021400011e7983 */ /* 0x000ee20000100800 */
[----:B-1----:R-:W-:-:S02]  /*1a960*/  @!P0 IMAD.MOV.U32 R16, RZ, RZ, R31 ;  /* 0x000000ffff108224 */ /* 0x002fc400078e001f */
[----:B------:R-:W-:Y:S01]  /*1a970*/  @!P0 IMAD.MOV.U32 R17, RZ, RZ, R32 ;  /* 0x000000ffff118224 */ /* 0x000fe200078e0020 */
[----:B------:R-:W4:Y:S04]  /*1a980*/  LDL R31, [R1+0x258] ;  /* 0x00025800011f7983 */ /* 0x000f280000100800 */
[----:B------:R-:W4:Y:S04]  /*1a990*/  LDL R32, [R1+0x254] ;  /* 0x0002540001207983 */ /* 0x000f280000100800 */
[----:B------:R0:W4:Y:S02]  /*1a9a0*/  @!P0 LDG.E.U16 R53, desc[UR24][R16.64] ;  /* 0x0000001810358981 */ /* 0x000124000c1e1500 */
[----:B0-----:R-:W-:-:S02]  /*1a9b0*/  @!P0 IMAD.MOV.U32 R16, RZ, RZ, R28 ;  /* 0x000000ffff108224 */ /* 0x001fc400078e001c */
[----:B------:R-:W4:Y:S01]  /*1a9c0*/  LDL R28, [R1+0x294] ;  /* 0x00029400011c7983 */ /* 0x000f220000100800 */
[----:B------:R-:W-:Y:S01]  /*1a9d0*/  PRMT R52, RZ, 0x7610, R52 ;  /* 0x00007610ff347816 */ /* 0x000fe20000000034 */
[----:B------:R-:W-:Y:S01]  /*1a9e0*/  @!P0 IMAD.MOV.U32 R27, RZ, RZ, R43 ;  /* 0x000000ffff1b8224 */ /* 0x000fe200078e002b */
[----:B------:R-:W-:Y:S02]  /*1a9f0*/  PRMT R55, RZ, 0x7610, R55 ;  /* 0x00007610ff377816 */ /* 0x000fe40000000037 */
[----:B------:R-:W-:-:S04]  /*1aa00*/  PRMT R54, RZ, 0x7610, R54 ;  /* 0x00007610ff367816 */ /* 0x000fc80000000036 */
[----:B------:R0:W4:Y:S02]  /*1aa10*/  @!P0 LDG.E.U16 R55, desc[UR24][R26.64] ;  /* 0x000000181a378981 */ /* 0x000124000c1e1500 */
[----:B0-----:R-:W-:Y:S02]  /*1aa20*/  @!P0 IMAD.MOV.U32 R26, RZ, RZ, R35 ;  /* 0x000000ffff1a8224 */ /* 0x001fe400078e0023 */
[----:B------:R-:W-:-:S05]  /*1aa30*/  @!P0 IMAD.MOV.U32 R27, RZ, RZ, R42 ;  /* 0x000000ffff1b8224 */ /* 0x000fca00078e002a */
[----:B------:R-:W4:Y:S04]  /*1aa40*/  @!P0 LDG.E.U16 R54, desc[UR24][R26.64] ;  /* 0x000000181a368981 */ /* 0x000f28000c1e1500 */
[----:B------:R-:W4:Y:S04]  /*1aa50*/  LDL R27, [R1+0x314] ;  /* 0x00031400011b7983 */ /* 0x000f280000100800 */
[----:B------:R-:W4:Y:S01]  /*1aa60*/  LDL R26, [R1+0x318] ;  /* 0x00031800011a7983 */ /* 0x000f220000100800 */
[----:B------:R-:W-:-:S03]  /*1aa70*/  PRMT R50, RZ, 0x7610, R50 ;  /* 0x00007610ff327816 */ /* 0x000fc60000000032 */
[----:B------:R-:W-:Y:S04]  /*1aa80*/  STS.U16 [R47+UR8+0x17600], R15 ;  /* 0x0176000f2f007988 */ /* 0x000fe80008000408 */
[----:B------:R-:W-:Y:S04]  /*1aa90*/  STS.U16 [R47+UR8+0x17a00], R5 ;  /* 0x017a00052f007988 */ /* 0x000fe80008000408 */
[----:B------:R4:W-:Y:S01]  /*1aaa0*/  STS.U16 [R47+UR8+0x17e00], R4 ;  /* 0x017e00042f007988 */ /* 0x0009e20008000408 */
[----:B--2---:R-:W-:-:S05]  /*1aab0*/  @!P0 IMAD.MOV.U32 R17, RZ, RZ, R33 ;  /* 0x000000ffff118224 */ /* 0x004fca00078e0021 */
[----:B------:R0:W2:Y:S02]  /*1aac0*/  @!P0 LDG.E.U16 R52, desc[UR24][R16.64] ;  /* 0x0000001810348981 */ /* 0x0000a4000c1e1500 */
[----:B0-----:R-:W-:Y:S02]  /*1aad0*/  @!P0 IMAD.MOV.U32 R16, RZ, RZ, R29 ;  /* 0x000000ffff108224 */ /* 0x001fe400078e001d */
[----:B---3--:R-:W-:Y:S01]  /*1aae0*/  @!P0 IMAD.MOV.U32 R17, RZ, RZ, R30 ;  /* 0x000000ffff118224 */ /* 0x008fe200078e001e */
[----:B------:R-:W3:Y:S04]  /*1aaf0*/  LDL R29, [R1+0x2d8] ;  /* 0x0002d800011d7983 */ /* 0x000ee80000100800 */
[----:B------:R-:W2:Y:S01]  /*1ab00*/  LDL R30, [R1+0x2d4] ;  /* 0x0002d400011e7983 */ /* 0x000ea20000100800 */
[----:B----4-:R-:W-:-:S02]  /*1ab10*/  @!P0 IMAD.MOV.U32 R4, RZ, RZ, R31 ;  /* 0x000000ffff048224 */ /* 0x010fc400078e001f */
[----:B------:R-:W-:-:S05]  /*1ab20*/  @!P0 IMAD.MOV.U32 R5, RZ, RZ, R32 ;  /* 0x000000ffff058224 */ /* 0x000fca00078e0020 */
[----:B------:R0:W4:Y:S02]  /*1ab30*/  @!P0 LDG.E.U16 R50, desc[UR24][R4.64] ;  /* 0x0000001804328981 */ /* 0x000124000c1e1500 */
[----:B0-----:R-:W-:Y:S02]  /*1ab40*/  @!P0 IMAD.MOV.U32 R4, RZ, RZ, R25 ;  /* 0x000000ffff048224 */ /* 0x001fe400078e0019 */
[----:B------:R-:W-:Y:S01]  /*1ab50*/  @!P0 IMAD.MOV.U32 R5, RZ, RZ, R28 ;  /* 0x000000ffff058224 */ /* 0x000fe200078e001c */
[----:B------:R-:W4:Y:S04]  /*1ab60*/  LDL R25, [R1+0x354] ;  /* 0x0003540001197983 */ /* 0x000f280000100800 */
[----:B------:R-:W4:Y:S01]  /*1ab70*/  LDL R28, [R1+0x350] ;  /* 0x00035000011c7983 */ /* 0x000f220000100800 */
[----:B------:R-:W-:-:S02]  /*1ab80*/  PRMT R49, RZ, 0x7610, R49 ;  /* 0x00007610ff317816 */ /* 0x000fc40000000031 */
[----:B------:R-:W-:Y:S02]  /*1ab90*/  PRMT R51, RZ, 0x7610, R51 ;  /* 0x00007610ff337816 */ /* 0x000fe40000000033 */
[----:B------:R-:W-:Y:S02]  /*1aba0*/  PRMT R74, RZ, 0x7610, R74 ;  /* 0x00007610ff4a7816 */ /* 0x000fe4000000004a */
[----:B------:R3:W4:Y:S04]  /*1abb0*/  @!P0 LDG.E.U16 R49, desc[UR24][R4.64] ;  /* 0x0000001804318981 */ /* 0x000728000c1e1500 */
[----:B------:R-:W4:Y:S04]  /*1abc0*/  @!P0 LDG.E.U16 R51, desc[UR24][R16.64] ;  /* 0x0000001810338981 */ /* 0x000f28000c1e1500 */
[----:B------:R-:W4:Y:S04]  /*1abd0*/  LDL R17, [R1+0x380] ;  /* 0x0003800001117983 */ /* 0x000f280000100800 */
[----:B------:R-:W4:Y:S01]  /*1abe0*/  LDL R16, [R1+0x384] ;  /* 0x0003840001107983 */ /* 0x000f220000100800 */
[----:B------:R-:W-:Y:S01]  /*1abf0*/  PRMT R75, RZ, 0x7610, R75 ;  /* 0x00007610ff4b7816 */ /* 0x000fe2000000004b */
[----:B---3--:R-:W-:-:S02]  /*1ac00*/  @!P0 IMAD.MOV.U32 R4, RZ, RZ, R29 ;  /* 0x000000ffff048224 */ /* 0x008fc400078e001d */
[----:B--2---:R-:W-:-:S05]  /*1ac10*/  @!P0 IMAD.MOV.U32 R5, RZ, RZ, R30 ;  /* 0x000000ffff058224 */ /* 0x004fca00078e001e */
[----:B------:R0:W2:Y:S02]  /*1ac20*/  @!P0 LDG.E.U16 R74, desc[UR24][R4.64] ;  /* 0x00000018044a8981 */ /* 0x0000a4000c1e1500 */
[----:B0-----:R-:W-:Y:S02]  /*1ac30*/  @!P0 IMAD.MOV.U32 R4, RZ, RZ, R26 ;  /* 0x000000ffff048224 */ /* 0x001fe400078e001a */
[----:B------:R-:W-:Y:S01]  /*1ac40*/  @!P0 IMAD.MOV.U32 R5, RZ, RZ, R27 ;  /* 0x000000ffff058224 */ /* 0x000fe200078e001b */
[----:B------:R-:W3:Y:S04]  /*1ac50*/  LDL R26, [R1+0x3b4] ;  /* 0x0003b400011a7983 */ /* 0x000ee80000100800 */
[----:B------:R-:W2:Y:S04]  /*1ac60*/  LDL R27, [R1+0x3b0] ;  /* 0x0003b000011b7983 */ /* 0x000ea80000100800 */
[----:B------:R-:W2:Y:S04]  /*1ac70*/  LDL.LU R44, [R1+0x10] ;  /* 0x00001000012c7983 */ /* 0x000ea80000300800 */
[----:B------:R4:W2:Y:S04]  /*1ac80*/  @!P0 LDG.E.U16 R75, desc[UR24][R4.64] ;  /* 0x00000018044b8981 */ /* 0x0008a8000c1e1500 */
[----:B------:R-:W2:Y:S01]  /*1ac90*/  LDL.LU R45, [R1+0xc] ;  /* 0x00000c00012d7983 */ /* 0x000ea20000300800 */
[----:B----4-:R-:W-:-:S02]  /*1aca0*/  @!P0 IMAD.MOV.U32 R4, RZ, RZ, R25 ;  /* 0x000000ffff048224 */ /* 0x010fc400078e0019 */
[----:B------:R-:W-:Y:S01]  /*1acb0*/  @!P0 IMAD.MOV.U32 R5, RZ, RZ, R28 ;  /* 0x000000ffff058224 */ /* 0x000fe200078e001c */
[----:B------:R-:W4:Y:S04]  /*1acc0*/  LDL R25, [R1+0x3e4] ;  /* 0x0003e40001197983 */ /* 0x000f280000100800 */
[----:B------:R-:W4:Y:S01]  /*1acd0*/  LDL R28, [R1+0x3e0] ;  /* 0x0003e000011c7983 */ /* 0x000f220000100800 */
[----:B------:R-:W-:Y:S02]  /*1ace0*/  LOP3.LUT R33, R2, 0x60, RZ, 0x3c, !PT ;  /* 0x0000006002217812 */ /* 0x000fe400078e3cff */
[----:B------:R-:W-:-:S03]  /*1acf0*/  PRMT R73, RZ, 0x7610, R73 ;  /* 0x00007610ff497816 */ /* 0x000fc60000000049 */
[----:B------:R-:W-:Y:S04]  /*1ad00*/  STS.U16 [R33+UR8+0x14300], R64 ;  /* 0x0143004021007988 */ /* 0x000fe80008000408 */
[----:B------:R0:W-:Y:S04]  /*1ad10*/  STS.U16 [R33+UR8+0x14700], R68 ;  /* 0x0147004421007988 */ /* 0x0001e80008000408 */
[----:B------:R1:W4:Y:S01]  /*1ad20*/  @!P0 LDG.E.U16 R73, desc[UR24][R4.64] ;  /* 0x0000001804498981 */ /* 0x000322000c1e1500 */
[----:B0-----:R-:W-:Y:S01]  /*1ad30*/  PRMT R68, RZ, 0x7610, R68 ;  /* 0x00007610ff447816 */ /* 0x001fe20000000044 */
[----:B-1----:R-:W-:-:S02]  /*1ad40*/  @!P0 IMAD.MOV.U32 R4, RZ, RZ, R16 ;  /* 0x000000ffff048224 */ /* 0x002fc400078e0010 */
[----:B------:R-:W-:Y:S01]  /*1ad50*/  @!P0 IMAD.MOV.U32 R5, RZ, RZ, R17 ;  /* 0x000000ffff058224 */ /* 0x000fe200078e0011 */
[----:B------:R-:W4:Y:S04]  /*1ad60*/  LDL R16, [R1+0x414] ;  /* 0x0004140001107983 */ /* 0x000f280000100800 */
[----:B------:R-:W4:Y:S04]  /*1ad70*/  LDL R17, [R1+0x410] ;  /* 0x0004100001117983 */ /* 0x000f280000100800 */
[----:B------:R3:W4:Y:S04]  /*1ad80*/  @!P0 LDG.E.U16 R68, desc[UR24][R4.64] ;  /* 0x0000001804448981 */ /* 0x000728000c1e1500 */
[----:B------:R-:W4:Y:S04]  /*1ad90*/  LDL.LU R47, [R1+0x8] ;  /* 0x00000800012f7983 */ /* 0x000f280000300800 */
[----:B------:R-:W4:Y:S04]  /*1ada0*/  LDL R32, [R1+0xd4] ;  /* 0x0000d40001207983 */ /* 0x000f280000100800 */
[----:B------:R-:W4:Y:S04]  /*1adb0*/  LDL R31, [R1+0xd8] ;  /* 0x0000d800011f7983 */ /* 0x000f280000100800 */
[----:B------:R-:W4:Y:S04]  /*1adc0*/  LDL R30, [R1+0x114] ;  /* 0x00011400011e7983 */ /* 0x000f280000100800 */
[----:B------:R-:W4:Y:S04]  /*1add0*/  LDL R29, [R1+0x118] ;  /* 0x00011800011d7983 */ /* 0x000f280000100800 */
[----:B------:R0:W-:Y:S02]  /*1ade0*/  STS.U16 [R33+UR8+0x14b00], R67 ;  /* 0x014b004321007988 */ /* 0x0001e40008000408 */
[----:B0-----:R-:W-:Y:S01]  /*1adf0*/  PRMT R67, RZ, 0x7610, R67 ;  /* 0x00007610ff437816 */ /* 0x001fe20000000043 */
[----:B---3--:R-:W-:-:S02]  /*1ae00*/  @!P0 IMAD.MOV.U32 R4, RZ, RZ, R26 ;  /* 0x000000ffff048224 */ /* 0x008fc400078e001a */
[----:B------:R-:W3:Y:S01]  /*1ae10*/  LDL R26, [R1+0x43c] ;  /* 0x00043c00011a7983 */ /* 0x000ee20000100800 */
[----:B--2---:R-:W-:-:S03]  /*1ae20*/  @!P0 IMAD.MOV.U32 R5, RZ, RZ, R27 ;  /* 0x000000ffff058224 */ /* 0x004fc600078e001b */
[----:B------:R-:W2:Y:S04]  /*1ae30*/  LDL R27, [R1+0x438] ;  /* 0x00043800011b7983 */ /* 0x000ea80000100800 */
[----:B------:R4:W2:Y:S02]  /*1ae40*/  @!P0 LDG.E.U16 R67, desc[UR24][R4.64] ;  /* 0x0000001804438981 */ /* 0x0008a4000c1e1500 */
[----:B----4-:R-:W-:Y:S02]  /*1ae50*/  @!P0 IMAD.MOV.U32 R4, RZ, RZ, R25 ;  /* 0x000000ffff048224 */ /* 0x010fe400078e0019 */
[----:B------:R-:W4:Y:S01]  /*1ae60*/  LDL R25, [R1+0x158] ;  /* 0x0001580001197983 */ /* 0x000f220000100800 */
[----:B------:R-:W-:-:S03]  /*1ae70*/  @!P0 IMAD.MOV.U32 R5, RZ, RZ, R28 ;  /* 0x000000ffff058224 */ /* 0x000fc600078e001c */
[----:B------:R-:W4:Y:S04]  /*1ae80*/  LDL R28, [R1+0x154] ;  /* 0x00015400011c7983 */ /* 0x000f280000100800 */
[----:B------:R0:W-:Y:S02]  /*1ae90*/  STS.U16 [R33+UR8+0x14f00], R66 ;  /* 0x014f004221007988 */ /* 0x0001e40008000408 */
[----:B0-----:R-:W-:-:S06]  /*1aea0*/  PRMT R66, RZ, 0x7610, R66 ;  /* 0x00007610ff427816 */ /* 0x001fcc0000000042 */
[----:B------:R0:W4:Y:S02]  /*1aeb0*/  @!P0 LDG.E.U16 R66, desc[UR24][R4.64] ;  /* 0x0000001804428981 */ /* 0x000124000c1e1500 */
[----:B0-----:R-:W-:Y:S02]  /*1aec0*/  PRMT R4, RZ, 0x7610, R4 ;  /* 0x00007610ff047816 */ /* 0x001fe40000000004 */
[----:B------:R-:W-:Y:S01]  /*1aed0*/  PRMT R5, RZ, 0x7610, R5 ;  /* 0x00007610ff057816 */ /* 0x000fe20000000005 */
[----:B------:R-:W-:Y:S04]  /*1aee0*/  STS.U16 [R33+UR8+0x15300], R65 ;  /* 0x0153004121007988 */ /* 0x000fe80008000408 */
[----:B------:R3:W4:Y:S04]  /*1aef0*/  @!P0 LDG.E.U16 R4, desc[UR24][R16.64] ;  /* 0x0000001810048981 */ /* 0x000728000c1e1500 */
[----:B------:R-:W-:Y:S04]  /*1af00*/  STS.U16 [R33+UR8+0x15700], R69 ;  /* 0x0157004521007988 */ /* 0x000fe80008000408 */
[----:B------:R-:W-:Y:S04]  /*1af10*/  STS.U16 [R33+UR8+0x15b00], R70 ;  /* 0x015b004621007988 */ /* 0x000fe80008000408 */
[----:B------:R0:W-:Y:S02]  /*1af20*/  STS.U16 [R33+UR8+0x15f00], R72 ;  /* 0x015f004821007988 */ /* 0x0001e40008000408 */
[----:B0-----:R-:W-:-:S02]  /*1af30*/  PRMT R72, RZ, 0x7610, R72 ;  /* 0x00007610ff487816 */ /* 0x001fc40000000048 */
[----:B------:R-:W-:Y:S04]  /*1af40*/  STS.U16 [R33+UR8+0x16300], R44 ;  /* 0x0163002c21007988 */ /* 0x000fe80008000408 */
[----:B------:R-:W-:Y:S04]  /*1af50*/  STS.U16 [R33+UR8+0x16700], R45 ;  /* 0x0167002d21007988 */ /* 0x000fe80008000408 */
[----:B------:R0:W-:Y:S02]  /*1af60*/  STS.U16 [R33+UR8+0x16b00], R71 ;  /* 0x016b004721007988 */ /* 0x0001e40008000408 */
[----:B0-----:R-:W-:Y:S01]  /*1af70*/  PRMT R71, RZ, 0x7610, R71 ;  /* 0x00007610ff477816 */ /* 0x001fe20000000047 */
[----:B---3--:R-:W-:-:S02]  /*1af80*/  @!P0 IMAD.MOV.U32 R16, RZ, RZ, R26 ;  /* 0x000000ffff108224 */ /* 0x008fc400078e001a */
[----:B------:R-:W3:Y:S01]  /*1af90*/  LDL R26, [R1+0x1a0] ;  /* 0x0001a000011a7983 */ /* 0x000ee20000100800 */
[----:B--2---:R-:W-:-:S03]  /*1afa0*/  @!P0 IMAD.MOV.U32 R17, RZ, RZ, R27 ;  /* 0x000000ffff118224 */ /* 0x004fc600078e001b */
[----:B------:R-:W2:Y:S04]  /*1afb0*/  LDL R27, [R1+0x19c] ;  /* 0x00019c00011b7983 */ /* 0x000ea80000100800 */
[----:B------:R0:W2:Y:S02]  /*1afc0*/  @!P0 LDG.E.U16 R5, desc[UR24][R16.64] ;  /* 0x0000001810058981 */ /* 0x0000a4000c1e1500 */
[----:B0-----:R-:W-:Y:S02]  /*1afd0*/  @!P0 IMAD.MOV.U32 R16, RZ, RZ, R31 ;  /* 0x000000ffff108224 */ /* 0x001fe400078e001f */
[----:B------:R-:W-:-:S05]  /*1afe0*/  @!P0 IMAD.MOV.U32 R17, RZ, RZ, R32 ;  /* 0x000000ffff118224 */ /* 0x000fca00078e0020 */
[----:B------:R0:W2:Y:S02]  /*1aff0*/  @!P0 LDG.E.U16 R72, desc[UR24][R16.64] ;  /* 0x0000001810488981 */ /* 0x0000a4000c1e1500 */
[----:B0-----:R-:W-:Y:S02]  /*1b000*/  @!P0 IMAD.MOV.U32 R16, RZ, RZ, R29 ;  /* 0x000000ffff108224 */ /* 0x001fe400078e001d */
[----:B------:R-:W-:Y:S01]  /*1b010*/  @!P0 IMAD.MOV.U32 R17, RZ, RZ, R30 ;  /* 0x000000ffff118224 */ /* 0x000fe200078e001e */
[----:B------:R-:W2:Y:S04]  /*1b020*/  LDL R29, [R1+0x1e0] ;  /* 0x0001e000011d7983 */ /* 0x000ea80000100800 */
[----:B------:R-:W2:Y:S04]  /*1b030*/  LDL R30, [R1+0x1dc] ;  /* 0x0001dc00011e7983 */ /* 0x000ea80000100800 */
[----:B------:R4:W2:Y:S02]  /*1b040*/  @!P0 LDG.E.U16 R71, desc[UR24][R16.64] ;  /* 0x0000001810478981 */ /* 0x0008a4000c1e1500 */
[----:B----4-:R-:W-:-:S02]  /*1b050*/  @!P0 IMAD.MOV.U32 R16, RZ, RZ, R25 ;  /* 0x000000ffff108224 */ /* 0x010fc400078e0019 */
[----:B------:R-:W-:Y:S01]  /*1b060*/  @!P0 IMAD.MOV.U32 R17, RZ, RZ, R28 ;  /* 0x000000ffff118224 */ /* 0x000fe200078e001c */
[----:B------:R-:W4:Y:S04]  /*1b070*/  LDL R25, [R1+0x220] ;  /* 0x0002200001197983 */ /* 0x000f280000100800 */
[----:B------:R-:W4:Y:S01]  /*1b080*/  LDL R28, [R1+0x21c] ;  /* 0x00021c00011c7983 */ /* 0x000f220000100800 */
[----:B------:R-:W-:-:S03]  /*1b090*/  PRMT R70, RZ, 0x7610, R70 ;  /* 0x00007610ff467816 */ /* 0x000fc60000000046 */
[----:B------:R-:W-:Y:S04]  /*1b0a0*/  STS.U16 [R33+UR8+0x16f00], R47 ;  /* 0x016f002f21007988 */ /* 0x000fe80008000408 */
[----:B------:R0:W-:Y:S01]  /*1b0b0*/  STS.U16 [R33+UR8+0x17300], R3 ;  /* 0x0173000321007988 */ /* 0x0001e20008000408 */
[----:B------:R-:W-:-:S03]  /*1b0c0*/  PRMT R69, RZ, 0x7610, R69 ;  /* 0x00007610ff457816 */ /* 0x000fc60000000045 */
[----:B------:R3:W4:Y:S04]  /*1b0d0*/  @!P0 LDG.E.U16 R70, desc[UR24][R16.64] ;  /* 0x0000001810468981 */ /* 0x000728000c1e1500 */
[----:B0-----:R-:W4:Y:S04]  /*1b0e0*/  LDL.LU R3, [R1+0x724] ;  /* 0x0007240001037983 */ /* 0x001f280000300800 */
[----:B------:R-:W4:Y:S04]  /*1b0f0*/  LDL R32, [R1+0x25c] ;  /* 0x00025c0001207983 */ /* 0x000f280000100800 */
[----:B------:R-:W4:Y:S04]  /*1b100*/  LDL R31, [R1+0x260] ;  /* 0x00026000011f7983 */ /* 0x000f280000100800 */
[----:B------:R0:W-:Y:S01]  /*1b110*/  STS.U16 [R33+UR8+0x17700], R6 ;  /* 0x0177000621007988 */ /* 0x0001e20008000408 */
[----:B------:R-:W-:-:S03]  /*1b120*/  PRMT R15, RZ, 0x7610, R15 ;  /* 0x00007610ff0f7816 */ /* 0x000fc6000000000f */
[----:B------:R-:W4:Y:S04]  /*1b130*/  LDL R42, [R1+0x11c] ;  /* 0x00011c00012a7983 */ /* 0x000f280000100800 */
[----:B------:R-:W4:Y:S01]  /*1b140*/  LDL R35, [R1+0x120] ;  /* 0x0001200001237983 */ /* 0x000f220000100800 */
[----:B0-----:R-:W-:Y:S01]  /*1b150*/  PRMT R6, RZ, 0x7610, R6 ;  /* 0x00007610ff067816 */ /* 0x001fe20000000006 */
[----:B---3--:R-:W-:Y:S02]  /*1b160*/  @!P0 IMAD.MOV.U32 R16, RZ, RZ, R26 ;  /* 0x000000ffff108224 */ /* 0x008fe400078e001a */
[----:B------:R-:W3:Y:S01]  /*1b170*/  LDL R26, [R1+0x2a0] ;  /* 0x0002a000011a7983 */ /* 0x000ee20000100800 */
[----:B--2---:R-:W-:-:S03]  /*1b180*/  @!P0 IMAD.MOV.U32 R17, RZ, RZ, R27 ;  /* 0x000000ffff118224 */ /* 0x004fc600078e001b */
[----:B------:R-:W2:Y:S04]  /*1b190*/  LDL R27, [R1+0x29c] ;  /* 0x00029c00011b7983 */ /* 0x000ea80000100800 */
[----:B------:R0:W2:Y:S02]  /*1b1a0*/  @!P0 LDG.E.U16 R69, desc[UR24][R16.64] ;  /* 0x0000001810458981 */ /* 0x0000a4000c1e1500 */
[----:B0-----:R-:W-:Y:S02]  /*1b1b0*/  @!P0 IMAD.MOV.U32 R16, RZ, RZ, R29 ;  /* 0x000000ffff108224 */ /* 0x001fe400078e001d */
[----:B------:R-:W2:Y:S01]  /*1b1c0*/  LDL R29, [R1+0x2e0] ;  /* 0x0002e000011d7983 */ /* 0x000ea20000100800 */
[----:B------:R-:W-:-:S03]  /*1b1d0*/  @!P0 IMAD.MOV.U32 R17, RZ, RZ, R30 ;  /* 0x000000ffff118224 */ /* 0x000fc600078e001e */
[----:B------:R-:W2:Y:S04]  /*1b1e0*/  LDL R30, [R1+0x2dc] ;  /* 0x0002dc00011e7983 */ /* 0x000ea80000100800 */
[----:B------:R4:W2:Y:S02]  /*1b1f0*/  @!P0 LDG.E.U16 R6, desc[UR24][R16.64] ;  /* 0x0000001810068981 */ /* 0x0008a4000c1e1500 */
[----:B----4-:R-:W-:Y:S02]  /*1b200*/  @!P0 IMAD.MOV.U32 R16, RZ, RZ, R25 ;  /* 0x000000ffff108224 */ /* 0x010fe400078e0019 */
[----:B------:R-:W4:Y:S01]  /*1b210*/  LDL R25, [R1+0x320] ;  /* 0x0003200001197983 */ /* 0x000f220000100800 */
[----:B------:R-:W-:-:S03]  /*1b220*/  @!P0 IMAD.MOV.U32 R17, RZ, RZ, R28 ;  /* 0x000000ffff118224 */ /* 0x000fc600078e001c */
[----:B------:R-:W4:Y:S04]  /*1b230*/  LDL R28, [R1+0x31c] ;  /* 0x00031c00011c7983 */ /* 0x000f280000100800 */
[----:B------:R0:W-:Y:S04]  /*1b240*/  STS.U16 [R33+UR8+0x17b00], R7 ;  /* 0x017b000721007988 */ /* 0x0001e80008000408 */
[----:B------:R1:W-:Y:S01]  /*1b250*/  STS.U16 [R33+UR8+0x17f00], R8 ;  /* 0x017f000821007988 */ /* 0x0003e20008000408 */
[----:B0-----:R-:W-:Y:S02]  /*1b260*/  PRMT R7, RZ, 0x7610, R7 ;  /* 0x00007610ff077816 */ /* 0x001fe40000000007 */
[----:B-1----:R-:W-:Y:S01]  /*1b270*/  PRMT R8, RZ, 0x7610, R8 ;  /* 0x00007610ff087816 */ /* 0x002fe20000000008 */
[----:B------:R-:W4:Y:S04]  /*1b280*/  LDL R33, [R1+0x15c] ;  /* 0x00015c0001217983 */ /* 0x000f280000100800 */
[----:B------:R0:W4:Y:S04]  /*1b290*/  @!P0 LDG.E.U16 R7, desc[UR24][R16.64] ;  /* 0x0000001810078981 */ /* 0x000128000c1e1500 */
[----:B------:R1:W-:Y:S01]  /*1b2a0*/  STS.U16 [R3+UR8+0x8000], R9 ;  /* 0x0080000903007988 */ /* 0x0003e20008000408 */
[----:B0-----:R-:W-:-:S02]  /*1b2b0*/  @!P0 IMAD.MOV.U32 R16, RZ, RZ, R31 ;  /* 0x000000ffff108224 */ /* 0x001fc400078e001f */
[----:B------:R-:W-:Y:S01]  /*1b2c0*/  @!P0 IMAD.MOV.U32 R17, RZ, RZ, R32 ;  /* 0x000000ffff118224 */ /* 0x000fe200078e0020 */
[----:B------:R0:W-:Y:S01]  /*1b2d0*/  STS.U16 [R3+UR8+0x8400], R10 ;  /* 0x0084000a03007988 */ /* 0x0001e20008000408 */
[----:B-1----:R-:W-:-:S03]  /*1b2e0*/  PRMT R9, RZ, 0x7610, R9 ;  /* 0x00007610ff097816 */ /* 0x002fc60000000009 */
[----:B------:R3:W4:Y:S04]  /*1b2f0*/  @!P0 LDG.E.U16 R8, desc[UR24][R16.64] ;  /* 0x0000001810088981 */ /* 0x000728000c1e1500 */
[----:B------:R-:W4:Y:S01]  /*1b300*/  LDL R32, [R1+0x3b8] ;  /* 0x0003b80001207983 */ /* 0x000f220000100800 */
[----:B0-----:R-:W-:-:S03]  /*1b310*/  PRMT R10, RZ, 0x7610, R10 ;  /* 0x00007610ff0a7816 */ /* 0x001fc6000000000a */
[----:B------:R-:W4:Y:S01]  /*1b320*/  LDL R31, [R1+0x3bc] ;  /* 0x0003bc00011f7983 */ /* 0x000f220000100800 */
[----:B---3--:R-:W-:-:S03]  /*1b330*/  @!P0 IMAD.MOV.U32 R16, RZ, RZ, R26 ;  /* 0x000000ffff108224 */ /* 0x008fc600078e001a */
        /* <DEDUP_REMOVED lines=16> */
[----:B-1----:R-:W-:-:S04]  /*1b440*/  PRMT R12, RZ, 0x7610, R12 ;  /* 0x00007610ff0c7816 */ /* 0x002fc8000000000c */
[----:B------:R3:W4:Y:S04]  /*1b450*/  @!P0 LDG.E.U16 R11, desc[UR24][R16.64] ;  /* 0x00000018100b8981 */ /* 0x000728000c1e1500 */
[----:B------:R0:W-:Y:S04]  /*1b460*/  STS.U16 [R3+UR8+0x9000], R13 ;  /* 0x0090000d03007988 */ /* 0x0001e80008000408 */
[----:B------:R1:W-:Y:S01]  /*1b470*/  STS.U16 [R3+UR8+0x9400], R14 ;  /* 0x0094000e03007988 */ /* 0x0003e20008000408 */
[----:B0-----:R-:W-:Y:S02]  /*1b480*/  PRMT R13, RZ, 0x7610, R13 ;  /* 0x00007610ff0d7816 */ /* 0x001fe4000000000d */
[----:B-1----:R-:W-:Y:S01]  /*1b490*/  PRMT R14, RZ, 0x7610, R14 ;  /* 0x00007610ff0e7816 */ /* 0x002fe2000000000e */
[----:B---3--:R-:W-:-:S02]  /*1b4a0*/  @!P0 IMAD.MOV.U32 R16, RZ, RZ, R26 ;  /* 0x000000ffff108224 */ /* 0x008fc400078e001a */
[----:B------:R-:W3:Y:S01]  /*1b4b0*/  LDL R26, [R1+0x41c] ;  /* 0x00041c00011a7983 */ /* 0x000ee20000100800 */
[----:B--2---:R-:W-:-:S03]  /*1b4c0*/  @!P0 IMAD.MOV.U32 R17, RZ, RZ, R27 ;  /* 0x000000ffff118224 */ /* 0x004fc600078e001b */
[----:B------:R-:W3:Y:S04]  /*1b4d0*/  LDL R27, [R1+0x418] ;  /* 0x00041800011b7983 */ /* 0x000ee80000100800 */
[----:B------:R0:W2:Y:S02]  /*1b4e0*/  @!P0 LDG.E.U16 R12, desc[UR24][R16.64] ;  /* 0x00000018100c8981 */ /* 0x0000a4000c1e1500 */
[----:B0-----:R-:W-:Y:S02]  /*1b4f0*/  @!P0 IMAD.MOV.U32 R16, RZ, RZ, R29 ;  /* 0x000000ffff108224 */ /* 0x001fe400078e001d */
[----:B------:R-:W2:Y:S01]  /*1b500*/  LDL R29, [R1+0x444] ;  /* 0x00044400011d7983 */ /* 0x000ea20000100800 */
[----:B------:R-:W-:-:S03]  /*1b510*/  @!P0 IMAD.MOV.U32 R17, RZ, RZ, R30 ;  /* 0x000000ffff118224 */ /* 0x000fc600078e001e */
[----:B------:R-:W2:Y:S04]  /*1b520*/  LDL R30, [R1+0x440] ;  /* 0x00044000011e7983 */ /* 0x000ea80000100800 */
[----:B------:R0:W2:Y:S02]  /*1b530*/  @!P0 LDG.E.U16 R13, desc[UR24][R16.64] ;  /* 0x00000018100d8981 */ /* 0x0000a4000c1e1500 */
[----:B0-----:R-:W-:Y:S02]  /*1b540*/  @!P0 IMAD.MOV.U32 R16, RZ, RZ, R31 ;  /* 0x000000ffff108224 */ /* 0x001fe400078e001f */
[----:B------:R-:W-:Y:S01]  /*1b550*/  @!P0 IMAD.MOV.U32 R17, RZ, RZ, R32 ;  /* 0x000000ffff118224 */ /* 0x000fe200078e0020 */
[----:B------:R-:W2:Y:S04]  /*1b560*/  LDL R31, [R1+0x1a4] ;  /* 0x0001a400011f7983 */ /* 0x000ea80000100800 */
[----:B------:R4:W2:Y:S04]  /*1b570*/  @!P0 LDG.E.U16 R14, desc[UR24][R16.64] ;  /* 0x00000018100e8981 */ /* 0x0008a8000c1e1500 */
[----:B------:R-:W2:Y:S01]  /*1b580*/  LDL R32, [R1+0x160] ;  /* 0x0001600001207983 */ /* 0x000ea20000100800 */
[----:B----4-:R-:W-:-:S02]  /*1b590*/  @!P0 IMAD.MOV.U32 R16, RZ, RZ, R25 ;  /* 0x000000ffff108224 */ /* 0x010fc400078e0019 */
[----:B------:R-:W-:Y:S01]  /*1b5a0*/  @!P0 IMAD.MOV.U32 R17, RZ, RZ, R28 ;  /* 0x000000ffff118224 */ /* 0x000fe200078e001c */
[----:B------:R-:W4:Y:S04]  /*1b5b0*/  LDL R25, [R1+0xe0] ;  /* 0x0000e00001197983 */ /* 0x000f280000100800 */
[----:B------:R-:W4:Y:S04]  /*1b5c0*/  LDL R28, [R1+0xdc] ;  /* 0x0000dc00011c7983 */ /* 0x000f280000100800 */
[----:B------:R0:W4:Y:S02]  /*1b5d0*/  @!P0 LDG.E.U16 R15, desc[UR24][R16.64] ;  /* 0x00000018100f8981 */ /* 0x000124000c1e1500 */
[----:B0-----:R-:W-:-:S02]  /*1b5e0*/  PRMT R16, RZ, 0x7610, R16 ;  /* 0x00007610ff107816 */ /* 0x001fc40000000010 */
[----:B------:R4:W-:Y:S01]  /*1b5f0*/  STS.U16 [R3+UR8+0xa400], R24 ;  /* 0x00a4001803007988 */ /* 0x0009e20008000408 */
[----:B------:R-:W-:-:S03]  /*1b600*/  PRMT R17, RZ, 0x7610, R17 ;  /* 0x00007610ff117816 */ /* 0x000fc60000000011 */
[----:B---3--:R2:W3:Y:S02]  /*1b610*/  @!P0 LDG.E.U16 R16, desc[UR24][R26.64] ;  /* 0x000000181a108981 */ /* 0x0084e4000c1e1500 */
[----:B--2---:R-:W-:Y:S02]  /*1b620*/  @!P0 IMAD.MOV.U32 R27, RZ, RZ, R30 ;  /* 0x000000ffff1b8224 */ /* 0x004fe400078e001e */
[----:B------:R-:W2:Y:S01]  /*1b630*/  LDL R30, [R1+0x1a8] ;  /* 0x0001a800011e7983 */ /* 0x000ea20000100800 */
[----:B------:R-:W-:-:S03]  /*1b640*/  @!P0 IMAD.MOV.U32 R26, RZ, RZ, R29 ;  /* 0x000000ffff1a8224 */ /* 0x000fc600078e001d */
[----:B------:R-:W3:Y:S04]  /*1b650*/  LDL R29, [R1+0x1e4] ;  /* 0x0001e400011d7983 */ /* 0x000ee80000100800 */
[----:B------:R-:W3:Y:S04]  /*1b660*/  @!P0 LDG.E.U16 R17, desc[UR24][R26.64] ;  /* 0x000000181a118981 */ /* 0x000ee8000c1e1500 */
[----:B------:R-:W3:Y:S04]  /*1b670*/  LDL R27, [R1+0x224] ;  /* 0x00022400011b7983 */ /* 0x000ee80000100800 */
[----:B------:R-:W3:Y:S01]  /*1b680*/  LDL R26, [R1+0x228] ;  /* 0x00022800011a7983 */ /* 0x000ee20000100800 */
[----:B----4-:R-:W-:-:S02]  /*1b690*/  @!P0 IMAD.MOV.U32 R24, RZ, RZ, R25 ;  /* 0x000000ffff188224 */ /* 0x010fc400078e0019 */
[----:B------:R-:W-:Y:S02]  /*1b6a0*/  @!P0 IMAD.MOV.U32 R25, RZ, RZ, R28 ;  /* 0x000000ffff198224 */ /* 0x000fe400078e001c */
[----:B------:R-:W4:Y:S01]  /*1b6b0*/  LDL R28, [R1+0x1e8] ;  /* 0x0001e800011c7983 */ /* 0x000f220000100800 */
[----:B------:R-:W-:Y:S02]  /*1b6c0*/  PRMT R65, RZ, 0x7610, R65 ;  /* 0x00007610ff417816 */ /* 0x000fe40000000041 */
[----:B------:R-:W-:-:S04]  /*1b6d0*/  PRMT R64, RZ, 0x7610, R64 ;  /* 0x00007610ff407816 */ /* 0x000fc80000000040 */
[----:B------:R0:W4:Y:S04]  /*1b6e0*/  @!P0 LDG.E.U16 R65, desc[UR24][R24.64] ;  /* 0x0000001818418981 */ /* 0x000128000c1e1500 */
[----:B------:R1:W-:Y:S01]  /*1b6f0*/  STS.U16 [R3+UR8+0xac00], R18 ;  /* 0x00ac001203007988 */ /* 0x0003e20008000408 */
[----:B0-----:R-:W-:Y:S02]  /*1b700*/  @!P0 IMAD.MOV.U32 R24, RZ, RZ, R35 ;  /* 0x000000ffff188224 */ /* 0x001fe400078e0023 */
[----:B------:R-:W-:Y:S01]  /*1b710*/  @!P0 IMAD.MOV.U32 R25, RZ, RZ, R42 ;  /* 0x000000ffff198224 */ /* 0x000fe200078e002a */
[----:B-1----:R-:W-:-:S04]  /*1b720*/  PRMT R18, RZ, 0x7610, R18 ;  /* 0x00007610ff127816 */ /* 0x002fc80000000012 */
[----:B------:R0:W4:Y:S04]  /*1b730*/  @!P0 LDG.E.U16 R64, desc[UR24][R24.64] ;  /* 0x0000001818408981 */ /* 0x000128000c1e1500 */
[----:B------:R1:W-:Y:S01]  /*1b740*/  STS.U16 [R3+UR8+0xb000], R19 ;  /* 0x00b0001303007988 */ /* 0x0003e20008000408 */
[----:B0-----:R-:W-:Y:S02]  /*1b750*/  @!P0 IMAD.MOV.U32 R24, RZ, RZ, R32 ;  /* 0x000000ffff188224 */ /* 0x001fe400078e0020 */
[----:B------:R-:W-:Y:S01]  /*1b760*/  @!P0 IMAD.MOV.U32 R25, RZ, RZ, R33 ;  /* 0x000000ffff198224 */ /* 0x000fe200078e0021 */
[----:B------:R-:W4:Y:S01]  /*1b770*/  LDL R32, [R1+0x268] ;  /* 0x0002680001207983 */ /* 0x000f220000100800 */
[----:B-1----:R-:W-:-:S03]  /*1b780*/  PRMT R19, RZ, 0x7610, R19 ;  /* 0x00007610ff137816 */ /* 0x002fc60000000013 */
[----:B------:R0:W4:Y:S04]  /*1b790*/  @!P0 LDG.E.U16 R18, desc[UR24][R24.64] ;  /* 0x0000001818128981 */ /* 0x000128000c1e1500 */
[----:B------:R-:W4:Y:S01]  /*1b7a0*/  LDL R33, [R1+0x264] ;  /* 0x0002640001217983 */ /* 0x000f220000100800 */
[----:B0-----:R-:W-:-:S03]  /*1b7b0*/  @!P0 IMAD.MOV.U32 R25, RZ, RZ, R31 ;  /* 0x000000ffff198224 */ /* 0x001fc600078e001f */
[----:B------:R0:W-:Y:S04]  /*1b7c0*/  STS.U16 [R3+UR8+0xb400], R20 ;  /* 0x00b4001403007988 */ /* 0x0001e80008000408 */
[----:B------:R-:W4:Y:S01]  /*1b7d0*/  LDL R31, [R1+0x324] ;  /* 0x00032400011f7983 */ /* 0x000f220000100800 */
[----:B0-----:R-:W-:Y:S01]  /*1b7e0*/  PRMT R20, RZ, 0x7610, R20 ;  /* 0x00007610ff147816 */ /* 0x001fe20000000014 */
[----:B--2---:R-:W-:Y:S02]  /*1b7f0*/  @!P0 IMAD.MOV.U32 R24, RZ, RZ, R30 ;  /* 0x000000ffff188224 */ /* 0x004fe400078e001e */
[----:B------:R-:W2:Y:S04]  /*1b800*/  LDL R30, [R1+0x328] ;  /* 0x00032800011e7983 */ /* 0x000ea80000100800 */
[----:B------:R3:W2:Y:S02]  /*1b810*/  @!P0 LDG.E.U16 R19, desc[UR24][R24.64] ;  /* 0x0000001818138981 */ /* 0x0006a4000c1e1500 */
[----:B---3--:R-:W-:-:S02]  /*1b820*/  @!P0 IMAD.MOV.U32 R25, RZ, RZ, R29 ;  /* 0x000000ffff198224 */ /* 0x008fc400078e001d */
[----:B------:R-:W3:Y:S01]  /*1b830*/  LDL R29, [R1+0x2a4] ;  /* 0x0002a400011d7983 */ /* 0x000ee20000100800 */
[----:B----4-:R-:W-:-:S03]  /*1b840*/  @!P0 IMAD.MOV.U32 R24, RZ, RZ, R28 ;  /* 0x000000ffff188224 */ /* 0x010fc600078e001c */
[----:B------:R-:W4:Y:S04]  /*1b850*/  LDL R28, [R1+0x2a8] ;  /* 0x0002a800011c7983 */ /* 0x000f280000100800 */
[----:B------:R0:W2:Y:S02]  /*1b860*/  @!P0 LDG.E.U16 R20, desc[UR24][R24.64] ;  /* 0x0000001818148981 */ /* 0x0000a4000c1e1500 */
[----:B0-----:R-:W-:Y:S02]  /*1b870*/  @!P0 IMAD.MOV.U32 R24, RZ, RZ, R26 ;  /* 0x000000ffff188224 */ /* 0x001fe400078e001a */
[----:B------:R-:W-:Y:S01]  /*1b880*/  @!P0 IMAD.MOV.U32 R25, RZ, RZ, R27 ;  /* 0x000000ffff198224 */ /* 0x000fe200078e001b */
[----:B------:R-:W2:Y:S04]  /*1b890*/  LDL R26, [R1+0x2e8] ;  /* 0x0002e800011a7983 */ /* 0x000ea80000100800 */
[----:B------:R-:W2:Y:S04]  /*1b8a0*/  LDL R27, [R1+0x2e4] ;  /* 0x0002e400011b7983 */ /* 0x000ea80000100800 */
[----:B------:R0:W-:Y:S04]  /*1b8b0*/  STS.U16 [R3+UR8+0xb800], R21 ;  /* 0x00b8001503007988 */ /* 0x0001e80008000408 */
[----:B------:R1:W-:Y:S01]  /*1b8c0*/  STS.U16 [R3+UR8+0xbc00], R22 ;  /* 0x00bc001603007988 */ /* 0x0003e20008000408 */
[----:B0-----:R-:W-:-:S03]  /*1b8d0*/  PRMT R21, RZ, 0x7610, R21 ;  /* 0x00007610ff157816 */ /* 0x001fc60000000015 */
[----:B------:R0:W-:Y:S01]  /*1b8e0*/  STS.U16 [R3+UR8+0xa000], R77 ;  /* 0x00a0004d03007988 */ /* 0x0001e20008000408 */
[----:B-1----:R-:W-:-:S03]  /*1b8f0*/  PRMT R22, RZ, 0x7610, R22 ;  /* 0x00007610ff167816 */ /* 0x002fc60000000016 */
[----:B------:R1:W2:Y:S01]  /*1b900*/  @!P0 LDG.E.U16 R21, desc[UR24][R24.64] ;  /* 0x0000001818158981 */ /* 0x0002a2000c1e1500 */
[----:B0-----:R-:W-:-:S03]  /*1b910*/  LOP3.LUT R77, R3, 0x10, RZ, 0x3c, !PT ;  /* 0x00000010034d7812 */ /* 0x001fc600078e3cff */
[----:B------:R-:W-:Y:S01]  /*1b920*/  STS.U16 [R3+UR8+0x9800], R82 ;  /* 0x0098005203007988 */ /* 0x000fe20008000408 */
[----:B-1----:R-:W-:Y:S02]  /*1b930*/  @!P0 IMAD.MOV.U32 R24, RZ, RZ, R32 ;  /* 0x000000ffff188224 */ /* 0x002fe400078e0020 */
[----:B------:R-:W-:Y:S01]  /*1b940*/  @!P0 IMAD.MOV.U32 R25, RZ, RZ, R33 ;  /* 0x000000ffff198224 */ /* 0x000fe200078e0021 */
[----:B------:R-:W-:Y:S04]  /*1b950*/  STS.U16 [R3+UR8+0x9c00], R79 ;  /* 0x009c004f03007988 */ /* 0x000fe80008000408 */
[----:B------:R0:W-:Y:S04]  /*1b960*/  STS.U16 [R3+UR8+0xa800], R23 ;  /* 0x00a8001703007988 */ /* 0x0001e80008000408 */
[----:B------:R3:W2:Y:S04]  /*1b970*/  @!P0 LDG.E.U16 R22, desc[UR24][R24.64] ;  /* 0x0000001818168981 */ /* 0x0006a8000c1e1500 */
[----:B------:R1:W-:Y:S01]  /*1b980*/  STS.U16 [R77+UR8+0x8080], R0 ;  /* 0x008080004d007988 */ /* 0x0003e20008000408 */
[----:B0-----:R-:W-:-:S03]  /*1b990*/  PRMT R23, RZ, 0x7610, R23 ;  /* 0x00007610ff177816 */ /* 0x001fc60000000017 */
[----:B-1----:R-:W5:Y:S04]  /*1b9a0*/  LDL.LU R0, [R1+0x720] ;  /* 0x0007200001007983 */ /* 0x002f680000300800 */
[----:B------:R-:W2:Y:S04]  /*1b9b0*/  LDL R44, [R1+0x390] ;  /* 0x00039000012c7983 */ /* 0x000ea80000100800 */
[----:B------:R-:W2:Y:S04]  /*1b9c0*/  LDL R43, [R1+0x394] ;  /* 0x00039400012b7983 */ /* 0x000ea80000100800 */
[----:B------:R-:W2:Y:S04]  /*1b9d0*/  LDL R35, [R1+0x3f4] ;  /* 0x0003f40001237983 */ /* 0x000ea80000100800 */
[----:B------:R-:W2:Y:S04]  /*1b9e0*/  LDL R42, [R1+0x3f0] ;  /* 0x0003f000012a7983 */ /* 0x000ea80000100800 */
[----:B------:R-:W2:Y:S04]  /*1b9f0*/  LDL R33, [R1+0x420] ;  /* 0x0004200001217983 */ /* 0x000ea80000100800 */
[----:B------:R-:W2:Y:S04]  /*1ba00*/  LDL R32, [R1+0x424] ;  /* 0x0004240001207983 */ /* 0x000ea80000100800 */
[----:B------:R-:W2:Y:S04]  /*1ba10*/  LDL R47, [R1+0x448] ;  /* 0x00044800012f7983 */ /* 0x000ea80000100800 */
[----:B------:R-:W2:Y:S01]  /*1ba20*/  LDL R45, [R1+0x44c] ;  /* 0x00044c00012d7983 */ /* 0x000ea20000100800 */
[----:B---3--:R-:W-:-:S02]  /*1ba30*/  @!P0 IMAD.MOV.U32 R25, RZ, RZ, R29 ;  /* 0x000000ffff198224 */ /* 0x008fc400078e001d */
[----:B----4-:R-:W-:Y:S01]  /*1ba40*/  @!P0 IMAD.MOV.U32 R24, RZ, RZ, R28 ;  /* 0x000000ffff188224 */ /* 0x010fe200078e001c */
[----:B------:R-:W3:Y:S04]  /*1ba50*/  LDL R29, [R1+0x360] ;  /* 0x00036000011d7983 */ /* 0x000ee80000100800 */
[----:B------:R-:W3:Y:S04]  /*1ba60*/  LDL R28, [R1+0x364] ;  /* 0x00036400011c7983 */ /* 0x000ee80000100800 */
[----:B------:R0:W4:Y:S04]  /*1ba70*/  @!P0 LDG.E.U16 R23, desc[UR24][R24.64] ;  /* 0x0000001818178981 */ /* 0x000128000c1e1500 */
[----:B------:R-:W-:Y:S04]  /*1ba80*/  STS.U16 [R77+UR8+0x8480], R91 ;  /* 0x0084805b4d007988 */ /* 0x000fe80008000408 */
[----:B------:R-:W4:Y:S01]  /*1ba90*/  LDL R79, [R1+0x168] ;  /* 0x00016800014f7983 */ /* 0x000f220000100800 */
[----:B0-----:R-:W-:-:S03]  /*1baa0*/  PRMT R24, RZ, 0x7610, R24 ;  /* 0x00007610ff187816 */ /* 0x001fc60000000018 */
[----:B------:R-:W4:Y:S04]  /*1bab0*/  LDL R82, [R1+0x39c] ;  /* 0x00039c0001527983 */ /* 0x000f280000100800 */
[----:B--2---:R0:W2:Y:S02]  /*1bac0*/  @!P0 LDG.E.U16 R24, desc[UR24][R26.64] ;  /* 0x000000181a188981 */ /* 0x0040a4000c1e1500 */
[----:B0-----:R-:W-:Y:S02]  /*1bad0*/  @!P0 IMAD.MOV.U32 R26, RZ, RZ, R30 ;  /* 0x000000ffff1a8224 */ /* 0x001fe400078e001e */
[----:B------:R-:W-:Y:S01]  /*1bae0*/  @!P0 IMAD.MOV.U32 R27, RZ, RZ, R31 ;  /* 0x000000ffff1b8224 */ /* 0x000fe200078e001f */
[----:B------:R-:W2:Y:S04]  /*1baf0*/  LDL R30, [R1+0x3c4] ;  /* 0x0003c400011e7983 */ /* 0x000ea80000100800 */
[----:B------:R-:W2:Y:S01]  /*1bb00*/  LDL R31, [R1+0x3c0] ;  /* 0x0003c000011f7983 */ /* 0x000ea20000100800 */
[----:B------:R-:W-:-:S06]  /*1bb10*/  PRMT R25, RZ, 0x7610, R25 ;  /* 0x00007610ff197816 */ /* 0x000fcc0000000019 */
[----:B------:R0:W4:Y:S02]  /*1bb20*/  @!P0 LDG.E.U16 R25, desc[UR24][R26.64] ;  /* 0x000000181a198981 */ /* 0x000124000c1e1500 */
[----:B0-----:R-:W-:Y:S02]  /*1bb30*/  PRMT R26, RZ, 0x7610, R26 ;  /* 0x00007610ff1a7816 */ /* 0x001fe4000000001a */
[----:B------:R-:W-:-:S04]  /*1bb40*/  PRMT R27, RZ, 0x7610, R27 ;  /* 0x00007610ff1b7816 */ /* 0x000fc8000000001b */
[----:B---3--:R0:W3:Y:S02]  /*1bb50*/  @!P0 LDG.E.U16 R26, desc[UR24][R28.64] ;  /* 0x000000181c1a8981 */ /* 0x0080e4000c1e1500 */
[----:B0-----:R-:W-:Y:S02]  /*1bb60*/  @!P0 IMAD.MOV.U32 R28, RZ, RZ, R43 ;  /* 0x000000ffff1c8224 */ /* 0x001fe400078e002b */
[----:B------:R-:W-:Y:S01]  /*1bb70*/  @!P0 IMAD.MOV.U32 R29, RZ, RZ, R44 ;  /* 0x000000ffff1d8224 */ /* 0x000fe200078e002c */
[----:B------:R-:W3:Y:S04]  /*1bb80*/  LDL R43, [R1+0x124] ;  /* 0x00012400012b7983 */ /* 0x000ee80000100800 */
[----:B------:R0:W3:Y:S04]  /*1bb90*/  @!P0 LDG.E.U16 R27, desc[UR24][R28.64] ;  /* 0x000000181c1b8981 */ /* 0x0000e8000c1e1500 */
[----:B------:R-:W3:Y:S01]  /*1bba0*/  LDL R44, [R1+0xe4] ;  /* 0x0000e400012c7983 */ /* 0x000ee20000100800 */
[----:B0-----:R-:W-:-:S06]  /*1bbb0*/  PRMT R28, RZ, 0x7610, R28 ;  /* 0x00007610ff1c7816 */ /* 0x001fcc000000001c */
[----:B--2---:R0:W2:Y:S02]  /*1bbc0*/  @!P0 LDG.E.U16 R28, desc[UR24][R30.64] ;  /* 0x000000181e1c8981 */ /* 0x0040a4000c1e1500 */
[----:B0-----:R-:W-:Y:S02]  /*1bbd0*/  @!P0 IMAD.MOV.U32 R30, RZ, RZ, R35 ;  /* 0x000000ffff1e8224 */ /* 0x001fe400078e0023 */
[----:B------:R-:W2:Y:S01]  /*1bbe0*/  LDL R35, [R1+0xe8] ;  /* 0x0000e80001237983 */ /* 0x000ea20000100800 */
[----:B------:R-:W-:-:S03]  /*1bbf0*/  @!P0 IMAD.MOV.U32 R31, RZ, RZ, R42 ;  /* 0x000000ffff1f8224 */ /* 0x000fc600078e002a */
[----:B------:R-:W4:Y:S01]  /*1bc00*/  LDL R42, [R1+0x128] ;  /* 0x00012800012a7983 */ /* 0x000f220000100800 */
[----:B------:R-:W-:-:S03]  /*1bc10*/  PRMT R29, RZ, 0x7610, R29 ;  /* 0x00007610ff1d7816 */ /* 0x000fc6000000001d */
[----:B------:R-:W-:Y:S04]  /*1bc20*/  STS.U16 [R77+UR8+0x8880], R89 ;  /* 0x008880594d007988 */ /* 0x000fe80008000408 */
[----:B------:R-:W-:Y:S04]  /*1bc30*/  STS.U16 [R77+UR8+0x8c80], R87 ;  /* 0x008c80574d007988 */ /* 0x000fe80008000408 */
[----:B------:R-:W-:Y:S04]  /*1bc40*/  STS.U16 [R77+UR8+0x9080], R85 ;  /* 0x009080554d007988 */ /* 0x000fe80008000408 */
[----:B------:R0:W4:Y:S04]  /*1bc50*/  @!P0 LDG.E.U16 R29, desc[UR24][R30.64] ;  /* 0x000000181e1d8981 */ /* 0x000128000c1e1500 */
[----:B------:R1:W-:Y:S04]  /*1bc60*/  STS.U16 [R77+UR8+0x9480], R83 ;  /* 0x009480534d007988 */ /* 0x0003e80008000408 */
[----:B------:R1:W-:Y:S01]  /*1bc70*/  STS.U16 [R77+UR8+0x9880], R81 ;  /* 0x009880514d007988 */ /* 0x0003e20008000408 */
[----:B0-----:R-:W-:-:S03]  /*1bc80*/  PRMT R30, RZ, 0x7610, R30 ;  /* 0x00007610ff1e7816 */ /* 0x001fc6000000001e */
[----:B------:R0:W-:Y:S01]  /*1bc90*/  STS.U16 [R77+UR8+0x9c80], R78 ;  /* 0x009c804e4d007988 */ /* 0x0001e20008000408 */
[----:B------:R-:W-:-:S03]  /*1bca0*/  PRMT R31, RZ, 0x7610, R31 ;  /* 0x00007610ff1f7816 */ /* 0x000fc6000000001f */
[----:B-1----:R-:W4:Y:S04]  /*1bcb0*/  LDL R83, [R1+0x398] ;  /* 0x0003980001537983 */ /* 0x002f280000100800 */
[----:B------:R-:W4:Y:S04]  /*1bcc0*/  LDL R81, [R1+0x164] ;  /* 0x0001640001517983 */ /* 0x000f280000100800 */
[----:B------:R-:W-:Y:S04]  /*1bcd0*/  STS.U16 [R77+UR8+0xa080], R76 ;  /* 0x00a0804c4d007988 */ /* 0x000fe80008000408 */
[----:B------:R1:W4:Y:S04]  /*1bce0*/  @!P0 LDG.E.U16 R30, desc[UR24][R32.64] ;  /* 0x00000018201e8981 */ /* 0x000328000c1e1500 */
[----:B------:R2:W-:Y:S04]  /*1bcf0*/  STS.U16 [R77+UR8+0xa480], R34 ;  /* 0x00a480224d007988 */ /* 0x0005e80008000408 */
[----:B0-----:R-:W4:Y:S01]  /*1bd00*/  LDL R78, [R1+0x1ac] ;  /* 0x0001ac00014e7983 */ /* 0x001f220000100800 */
[----:B-1----:R-:W-:-:S02]  /*1bd10*/  @!P0 IMAD.MOV.U32 R32, RZ, RZ, R45 ;  /* 0x000000ffff208224 */ /* 0x002fc400078e002d */
[----:B------:R-:W-:Y:S01]  /*1bd20*/  @!P0 IMAD.MOV.U32 R33, RZ, RZ, R47 ;  /* 0x000000ffff218224 */ /* 0x000fe200078e002f */
[----:B------:R-:W4:Y:S04]  /*1bd30*/  LDL R45, [R1+0x1ec] ;  /* 0x0001ec00012d7983 */ /* 0x000f280000100800 */
[----:B------:R-:W4:Y:S04]  /*1bd40*/  LDL R47, [R1+0x1b0] ;  /* 0x0001b000012f7983 */ /* 0x000f280000100800 */
[----:B------:R0:W4:Y:S04]  /*1bd50*/  @!P0 LDG.E.U16 R31, desc[UR24][R32.64] ;  /* 0x00000018201f8981 */ /* 0x000128000c1e1500 */
[----:B------:R-:W4:Y:S04]  /*1bd60*/  LDL R87, [R1+0x3c8] ;  /* 0x0003c80001577983 */ /* 0x000f280000100800 */
[----:B------:R-:W4:Y:S01]  /*1bd70*/  LDL R85, [R1+0x428] ;  /* 0x0004280001557983 */ /* 0x000f220000100800 */
[----:B0-----:R-:W-:Y:S01]  /*1bd80*/  PRMT R32, RZ, 0x7610, R32 ;  /* 0x00007610ff207816 */ /* 0x001fe20000000020 */
[----:B--2---:R-:W-:-:S02]  /*1bd90*/  @!P0 IMAD.MOV.U32 R34, RZ, RZ, R35 ;  /* 0x000000ffff228224 */ /* 0x004fc400078e0023 */
[----:B---3--:R-:W-:Y:S02]  /*1bda0*/  @!P0 IMAD.MOV.U32 R35, RZ, RZ, R44 ;  /* 0x000000ffff238224 */ /* 0x008fe400078e002c */
[----:B------:R-:W2:Y:S04]  /*1bdb0*/  LDL R44, [R1+0x1f0] ;  /* 0x0001f000012c7983 */ /* 0x000ea80000100800 */
[----:B------:R4:W3:Y:S02]  /*1bdc0*/  @!P0 LDG.E.U16 R32, desc[UR24][R34.64] ;  /* 0x0000001822208981 */ /* 0x0008e4000c1e1500 */
[----:B----4-:R-:W-:Y:S02]  /*1bdd0*/  @!P0 IMAD.MOV.U32 R34, RZ, RZ, R42 ;  /* 0x000000ffff228224 */ /* 0x010fe400078e002a */
[----:B------:R-:W-:Y:S01]  /*1bde0*/  @!P0 IMAD.MOV.U32 R35, RZ, RZ, R43 ;  /* 0x000000ffff238224 */ /* 0x000fe200078e002b */
[----:B------:R-:W4:Y:S04]  /*1bdf0*/  LDL R42, [R1+0x230] ;  /* 0x00023000012a7983 */ /* 0x000f280000100800 */
[----:B------:R-:W3:Y:S01]  /*1be00*/  LDL R43, [R1+0x22c] ;  /* 0x00022c00012b7983 */ /* 0x000ee20000100800 */
[----:B------:R-:W-:-:S03]  /*1be10*/  PRMT R33, RZ, 0x7610, R33 ;  /* 0x00007610ff217816 */ /* 0x000fc60000000021 */
[----:B------:R0:W-:Y:S04]  /*1be20*/  STS.U16 [R77+UR8+0xa880], R37 ;  /* 0x00a880254d007988 */ /* 0x0001e80008000408 */
[----:B------:R1:W3:Y:S04]  /*1be30*/  @!P0 LDG.E.U16 R33, desc[UR24][R34.64] ;  /* 0x0000001822218981 */ /* 0x0002e8000c1e1500 */
[----:B------:R1:W-:Y:S01]  /*1be40*/  STS.U16 [R77+UR8+0xac80], R36 ;  /* 0x00ac80244d007988 */ /* 0x0003e20008000408 */
[----:B0-----:R-:W-:-:S03]  /*1be50*/  @!P0 IMAD.MOV.U32 R37, RZ, RZ, R81 ;  /* 0x000000ffff258224 */ /* 0x001fc600078e0051 */
[----:B------:R-:W3:Y:S01]  /*1be60*/  LDL R81, [R1+0x26c] ;  /* 0x00026c0001517983 */ /* 0x000ee20000100800 */
[----:B-1----:R-:W-:Y:S01]  /*1be70*/  PRMT R34, RZ, 0x7610, R34 ;  /* 0x00007610ff227816 */ /* 0x002fe20000000022 */
[----:B------:R-:W-:Y:S02]  /*1be80*/  @!P0 IMAD.MOV.U32 R36, RZ, RZ, R79 ;  /* 0x000000ffff248224 */ /* 0x000fe400078e004f */
[----:B------:R-:W3:Y:S01]  /*1be90*/  LDL R79, [R1+0x270] ;  /* 0x00027000014f7983 */ /* 0x000ee20000100800 */
[----:B------:R-:W-:-:S03]  /*1bea0*/  PRMT R35, RZ, 0x7610, R35 ;  /* 0x00007610ff237816 */ /* 0x000fc60000000023 */
[----:B------:R0:W3:Y:S04]  /*1beb0*/  @!P0 LDG.E.U16 R34, desc[UR24][R36.64] ;  /* 0x0000001824228981 */ /* 0x0000e8000c1e1500 */
[----:B------:R1:W-:Y:S04]  /*1bec0*/  STS.U16 [R77+UR8+0xb080], R39 ;  /* 0x00b080274d007988 */ /* 0x0003e80008000408 */
[----:B------:R2:W-:Y:S01]  /*1bed0*/  STS.U16 [R77+UR8+0xb480], R38 ;  /* 0x00b480264d007988 */ /* 0x0005e20008000408 */
[----:B0-----:R-:W-:Y:S02]  /*1bee0*/  @!P0 IMAD.MOV.U32 R37, RZ, RZ, R78 ;  /* 0x000000ffff258224 */ /* 0x001fe400078e004e */
[----:B------:R-:W-:Y:S01]  /*1bef0*/  @!P0 IMAD.MOV.U32 R36, RZ, RZ, R47 ;  /* 0x000000ffff248224 */ /* 0x000fe200078e002f */
[----:B------:R-:W3:Y:S01]  /*1bf00*/  LDL R78, [R1+0x32c] ;  /* 0x00032c00014e7983 */ /* 0x000ee20000100800 */
[----:B-1----:R-:W-:-:S03]  /*1bf10*/  @!P0 IMAD.MOV.U32 R39, RZ, RZ, R45 ;  /* 0x000000ffff278224 */ /* 0x002fc600078e002d */
[----:B------:R-:W3:Y:S04]  /*1bf20*/  LDL R45, [R1+0x2ac] ;  /* 0x0002ac00012d7983 */ /* 0x000ee80000100800 */
[----:B------:R0:W3:Y:S04]  /*1bf30*/  @!P0 LDG.E.U16 R35, desc[UR24][R36.64] ;  /* 0x0000001824238981 */ /* 0x0000e8000c1e1500 */
[----:B------:R-:W3:Y:S01]  /*1bf40*/  LDL R47, [R1+0x330] ;  /* 0x00033000012f7983 */ /* 0x000ee20000100800 */
[----:B0-----:R-:W-:Y:S01]  /*1bf50*/  PRMT R36, RZ, 0x7610, R36 ;  /* 0x00007610ff247816 */ /* 0x001fe20000000024 */
[----:B--2---:R-:W-:-:S02]  /*1bf60*/  @!P0 IMAD.MOV.U32 R38, RZ, RZ, R44 ;  /* 0x000000ffff268224 */ /* 0x004fc400078e002c */
[----:B------:R-:W2:Y:S04]  /*1bf70*/  LDL R44, [R1+0x2b0] ;  /* 0x0002b000012c7983 */ /* 0x000ea80000100800 */
[----:B------:R4:W2:Y:S02]  /*1bf80*/  @!P0 LDG.E.U16 R36, desc[UR24][R38.64] ;  /* 0x0000001826248981 */ /* 0x0008a4000c1e1500 */
[----:B----4-:R-:W-:Y:S02]  /*1bf90*/  @!P0 IMAD.MOV.U32 R38, RZ, RZ, R42 ;  /* 0x000000ffff268224 */ /* 0x010fe400078e002a */
[----:B------:R-:W4:Y:S01]  /*1bfa0*/  LDL R42, [R1+0x2f0] ;  /* 0x0002f000012a7983 */ /* 0x000f220000100800 */
[----:B---3--:R-:W-:-:S03]  /*1bfb0*/  @!P0 IMAD.MOV.U32 R39, RZ, RZ, R43 ;  /* 0x000000ffff278224 */ /* 0x008fc600078e002b */
[----:B------:R-:W4:Y:S01]  /*1bfc0*/  LDL R43, [R1+0x2ec] ;  /* 0x0002ec00012b7983 */ /* 0x000f220000100800 */
[----:B------:R-:W-:-:S03]  /*1bfd0*/  PRMT R37, RZ, 0x7610, R37 ;  /* 0x00007610ff257816 */ /* 0x000fc60000000025 */
[----:B------:R0:W-:Y:S04]  /*1bfe0*/  STS.U16 [R77+UR8+0xb880], R41 ;  /* 0x00b880294d007988 */ /* 0x0001e80008000408 */
[----:B------:R1:W3:Y:S04]  /*1bff0*/  @!P0 LDG.E.U16 R37, desc[UR24][R38.64] ;  /* 0x0000001826258981 */ /* 0x0002e8000c1e1500 */
[----:B------:R1:W-:Y:S01]  /*1c000*/  STS.U16 [R77+UR8+0xbc80], R40 ;  /* 0x00bc80284d007988 */ /* 0x0003e20008000408 */
[----:B0-----:R-:W-:-:S03]  /*1c010*/  @!P0 IMAD.MOV.U32 R41, RZ, RZ, R81 ;  /* 0x000000ffff298224 */ /* 0x001fc600078e0051 */
[----:B------:R-:W3:Y:S01]  /*1c020*/  LDL R81, [R1+0x42c] ;  /* 0x00042c0001517983 */ /* 0x000ee20000100800 */
[----:B-1----:R-:W-:Y:S01]  /*1c030*/  PRMT R38, RZ, 0x7610, R38 ;  /* 0x00007610ff267816 */ /* 0x002fe20000000026 */
[----:B------:R-:W-:Y:S01]  /*1c040*/  @!P0 IMAD.MOV.U32 R40, RZ, RZ, R79 ;  /* 0x000000ffff288224 */ /* 0x000fe200078e004f */
[----:B------:R-:W-:Y:S01]  /*1c050*/  PRMT R39, RZ, 0x7610, R39 ;  /* 0x00007610ff277816 */ /* 0x000fe20000000027 */
[----:B------:R-:W3:Y:S04]  /*1c060*/  LDL R79, [R1+0x3f8] ;  /* 0x0003f800014f7983 */ /* 0x000ee80000100800 */
[----:B------:R0:W3:Y:S02]  /*1c070*/  @!P0 LDG.E.U16 R38, desc[UR24][R40.64] ;  /* 0x0000001828268981 */ /* 0x0000e4000c1e1500 */
[----:B0-----:R-:W-:-:S02]  /*1c080*/  @!P0 IMAD.MOV.U32 R41, RZ, RZ, R45 ;  /* 0x000000ffff298224 */ /* 0x001fc400078e002d */
[----:B------:R-:W3:Y:S01]  /*1c090*/  LDL R45, [R1+0x368] ;  /* 0x00036800012d7983 */ /* 0x000ee20000100800 */
[----:B--2---:R-:W-:-:S03]  /*1c0a0*/  @!P0 IMAD.MOV.U32 R40, RZ, RZ, R44 ;  /* 0x000000ffff288224 */ /* 0x004fc600078e002c */
[----:B------:R-:W3:Y:S04]  /*1c0b0*/  LDL R44, [R1+0x36c] ;  /* 0x00036c00012c7983 */ /* 0x000ee80000100800 */
[----:B------:R0:W2:Y:S02]  /*1c0c0*/  @!P0 LDG.E.U16 R39, desc[UR24][R40.64] ;  /* 0x0000001828278981 */ /* 0x0000a4000c1e1500 */
[----:B0-----:R-:W-:-:S06]  /*1c0d0*/  PRMT R40, RZ, 0x7610, R40 ;  /* 0x00007610ff287816 */ /* 0x001fcc0000000028 */
[----:B----4-:R0:W4:Y:S02]  /*1c0e0*/  @!P0 LDG.E.U16 R40, desc[UR24][R42.64] ;  /* 0x000000182a288981 */ /* 0x010124000c1e1500 */
[----:B0-----:R-:W-:Y:S02]  /*1c0f0*/  @!P0 IMAD.MOV.U32 R42, RZ, RZ, R47 ;  /* 0x000000ffff2a8224 */ /* 0x001fe400078e002f */
[----:B------:R-:W2:Y:S01]  /*1c100*/  LDL R47, [R1+0x3cc] ;  /* 0x0003cc00012f7983 */ /* 0x000ea20000100800 */
[----:B------:R-:W-:-:S03]  /*1c110*/  @!P0 IMAD.MOV.U32 R43, RZ, RZ, R78 ;  /* 0x000000ffff2b8224 */ /* 0x000fc600078e004e */
[----:B------:R-:W4:Y:S01]  /*1c120*/  LDL R78, [R1+0x3fc] ;  /* 0x0003fc00014e7983 */ /* 0x000f220000100800 */
[----:B------:R-:W-:Y:S02]  /*1c130*/  PRMT R41, RZ, 0x7610, R41 ;  /* 0x00007610ff297816 */ /* 0x000fe40000000029 */
[----:B------:R-:W-:-:S04]  /*1c140*/  LOP3.LUT R77, R3, 0x20, RZ, 0x3c, !PT ;  /* 0x00000020034d7812 */ /* 0x000fc800078e3cff */
[----:B------:R0:W4:Y:S02]  /*1c150*/  @!P0 LDG.E.U16 R41, desc[UR24][R42.64] ;  /* 0x000000182a298981 */ /* 0x000124000c1e1500 */
[----:B0-----:R-:W-:Y:S02]  /*1c160*/  PRMT R42, RZ, 0x7610, R42 ;  /* 0x00007610ff2a7816 */ /* 0x001fe4000000002a */
[----:B------:R-:W-:Y:S01]  /*1c170*/  STS.U16 [R77+UR8+0x8100], R93 ;  /* 0x0081005d4d007988 */ /* 0x000fe20008000408 */
[----:B------:R-:W-:-:S03]  /*1c180*/  PRMT R43, RZ, 0x7610, R43 ;  /* 0x00007610ff2b7816 */ /* 0x000fc6000000002b */
[----:B------:R-:W-:Y:S04]  /*1c190*/  STS.U16 [R77+UR8+0x8500], R90 ;  /* 0x0085005a4d007988 */ /* 0x000fe80008000408 */
[----:B------:R-:W-:Y:S04]  /*1c1a0*/  STS.U16 [R77+UR8+0x8900], R88 ;  /* 0x008900584d007988 */ /* 0x000fe80008000408 */
[----:B------:R0:W-:Y:S04]  /*1c1b0*/  STS.U16 [R77+UR8+0x8d00], R86 ;  /* 0x008d00564d007988 */ /* 0x0001e80008000408 */
[----:B------:R1:W-:Y:S04]  /*1c1c0*/  STS.U16 [R77+UR8+0x9100], R84 ;  /* 0x009100544d007988 */ /* 0x0003e80008000408 */
[----:B------:R2:W-:Y:S04]  /*1c1d0*/  STS.U16 [R77+UR8+0x9500], R46 ;  /* 0x0095002e4d007988 */ /* 0x0005e80008000408 */
[----:B0-----:R-:W4:Y:S04]  /*1c1e0*/  LDL R86, [R1+0x3a4] ;  /* 0x0003a40001567983 */ /* 0x001f280000100800 */
[----:B-1----:R-:W4:Y:S04]  /*1c1f0*/  LDL R84, [R1+0x170] ;  /* 0x0001700001547983 */ /* 0x002f280000100800 */
[----:B---3--:R0:W3:Y:S02]  /*1c200*/  @!P0 LDG.E.U16 R42, desc[UR24][R44.64] ;  /* 0x000000182c2a8981 */ /* 0x0080e4000c1e1500 */
[----:B0-----:R-:W-:-:S02]  /*1c210*/  @!P0 IMAD.MOV.U32 R44, RZ, RZ, R82 ;  /* 0x000000ffff2c8224 */ /* 0x001fc400078e0052 */
[----:B------:R-:W-:Y:S01]  /*1c220*/  @!P0 IMAD.MOV.U32 R45, RZ, RZ, R83 ;  /* 0x000000ffff2d8224 */ /* 0x000fe200078e0053 */
[----:B------:R-:W3:Y:S04]  /*1c230*/  LDL R82, [R1+0x454] ;  /* 0x0004540001527983 */ /* 0x000ee80000100800 */
[----:B------:R0:W3:Y:S04]  /*1c240*/  @!P0 LDG.E.U16 R43, desc[UR24][R44.64] ;  /* 0x000000182c2b8981 */ /* 0x0000e8000c1e1500 */
[----:B------:R-:W3:Y:S01]  /*1c250*/  LDL R83, [R1+0x450] ;  /* 0x0004500001537983 */ /* 0x000ee20000100800 */
[----:B0-----:R-:W-:Y:S01]  /*1c260*/  PRMT R44, RZ, 0x7610, R44 ;  /* 0x00007610ff2c7816 */ /* 0x001fe2000000002c */
[----:B--2---:R-:W-:-:S02]  /*1c270*/  @!P0 IMAD.MOV.U32 R46, RZ, RZ, R47 ;  /* 0x000000ffff2e8224 */ /* 0x004fc400078e002f */
[----:B------:R-:W-:Y:S01]  /*1c280*/  @!P0 IMAD.MOV.U32 R47, RZ, RZ, R87 ;  /* 0x000000ffff2f8224 */ /* 0x000fe200078e0057 */
[----:B------:R-:W-:Y:S01]  /*1c290*/  PRMT R45, RZ, 0x7610, R45 ;  /* 0x00007610ff2d7816 */ /* 0x000fe2000000002d */
[----:B------:R0:W-:Y:S04]  /*1c2a0*/  STS.U16 [R77+UR8+0x9900], R80 ;  /* 0x009900504d007988 */ /* 0x0001e80008000408 */
[----:B------:R4:W2:Y:S04]  /*1c2b0*/  @!P0 LDG.E.U16 R44, desc[UR24][R46.64] ;  /* 0x000000182e2c8981 */ /* 0x0008a8000c1e1500 */
[----:B------:R-:W2:Y:S04]  /*1c2c0*/  LDL R87, [R1+0x3a0] ;  /* 0x0003a00001577983 */ /* 0x000ea80000100800 */
[----:B0-----:R-:W2:Y:S01]  /*1c2d0*/  LDL R80, [R1+0x130] ;  /* 0x0001300001507983 */ /* 0x001ea20000100800 */
[----:B----4-:R-:W-:-:S02]  /*1c2e0*/  @!P0 IMAD.MOV.U32 R46, RZ, RZ, R78 ;  /* 0x000000ffff2e8224 */ /* 0x010fc400078e004e */
[----:B------:R-:W-:Y:S01]  /*1c2f0*/  @!P0 IMAD.MOV.U32 R47, RZ, RZ, R79 ;  /* 0x000000ffff2f8224 */ /* 0x000fe200078e004f */
[----:B------:R-:W4:Y:S04]  /*1c300*/  LDL R78, [R1+0xf0] ;  /* 0x0000f000014e7983 */ /* 0x000f280000100800 */
[----:B------:R-:W2:Y:S04]  /*1c310*/  LDL R79, [R1+0xec] ;  /* 0x0000ec00014f7983 */ /* 0x000ea80000100800 */
[----:B------:R0:W2:Y:S04]  /*1c320*/  @!P0 LDG.E.U16 R45, desc[UR24][R46.64] ;  /* 0x000000182e2d8981 */ /* 0x0000a8000c1e1500 */
[----:B------:R1:W-:Y:S01]  /*1c330*/  STS.U16 [R77+UR8+0x9d00], R48 ;  /* 0x009d00304d007988 */ /* 0x0003e20008000408 */
[----:B0-----:R-:W-:-:S03]  /*1c340*/  @!P0 IMAD.MOV.U32 R46, RZ, RZ, R81 ;  /* 0x000000ffff2e8224 */ /* 0x001fc600078e0051 */
[----:B------:R-:W2:Y:S01]  /*1c350*/  LDL R81, [R1+0x12c] ;  /* 0x00012c0001517983 */ /* 0x000ea20000100800 */
[----:B------:R-:W-:Y:S01]  /*1c360*/  @!P0 IMAD.MOV.U32 R47, RZ, RZ, R85 ;  /* 0x000000ffff2f8224 */ /* 0x000fe200078e0055 */
[----:B-1----:R-:W-:Y:S02]  /*1c370*/  PRMT R48, RZ, 0x7610, R48 ;  /* 0x00007610ff307816 */ /* 0x002fe40000000030 */
[----:B------:R-:W2:Y:S04]  /*1c380*/  LDL R85, [R1+0x16c] ;  /* 0x00016c0001557983 */ /* 0x000ea80000100800 */
[----:B------:R0:W-:Y:S04]  /*1c390*/  STS.U16 [R77+UR8+0xa100], R56 ;  /* 0x00a100384d007988 */ /* 0x0001e80008000408 */
[----:B------:R3:W2:Y:S01]  /*1c3a0*/  @!P0 LDG.E.U16 R48, desc[UR24][R46.64] ;  /* 0x000000182e308981 */ /* 0x0006a2000c1e1500 */
[----:B0-----:R-:W-:Y:S01]  /*1c3b0*/  PRMT R56, RZ, 0x7610, R56 ;  /* 0x00007610ff387816 */ /* 0x001fe20000000038 */
[----:B---3--:R-:W-:-:S02]  /*1c3c0*/  @!P0 IMAD.MOV.U32 R46, RZ, RZ, R82 ;  /* 0x000000ffff2e8224 */ /* 0x008fc400078e0052 */
[----:B------:R-:W3:Y:S01]  /*1c3d0*/  LDL R82, [R1+0x1b8] ;  /* 0x0001b80001527983 */ /* 0x000ee20000100800 */
[----:B------:R-:W-:-:S03]  /*1c3e0*/  @!P0 IMAD.MOV.U32 R47, RZ, RZ, R83 ;  /* 0x000000ffff2f8224 */ /* 0x000fc600078e0053 */
[----:B------:R-:W3:Y:S04]  /*1c3f0*/  LDL R83, [R1+0x1b4] ;  /* 0x0001b40001537983 */ /* 0x000ee80000100800 */
[----:B------:R4:W3:Y:S02]  /*1c400*/  @!P0 LDG.E.U16 R56, desc[UR24][R46.64] ;  /* 0x000000182e388981 */ /* 0x0008e4000c1e1500 */
[----:B----4-:R-:W-:Y:S02]  /*1c410*/  @!P0 IMAD.MOV.U32 R46, RZ, RZ, R78 ;  /* 0x000000ffff2e8224 */ /* 0x010fe400078e004e */
[----:B------:R-:W4:Y:S01]  /*1c420*/  LDL R78, [R1+0x1f8] ;  /* 0x0001f800014e7983 */ /* 0x000f220000100800 */
[----:B--2---:R-:W-:-:S03]  /*1c430*/  @!P0 IMAD.MOV.U32 R47, RZ, RZ, R79 ;  /* 0x000000ffff2f8224 */ /* 0x004fc600078e004f */
[----:B------:R-:W2:Y:S04]  /*1c440*/  LDL R79, [R1+0x1f4] ;  /* 0x0001f400014f7983 */ /* 0x000ea80000100800 */
[----:B------:R0:W-:Y:S04]  /*1c450*/  STS.U16 [R77+UR8+0xa500], R63 ;  /* 0x00a5003f4d007988 */ /* 0x0001e80008000408 */
[----:B------:R1:W-:Y:S01]  /*1c460*/  STS.U16 [R77+UR8+0xa900], R62 ;  /* 0x00a9003e4d007988 */ /* 0x0003e20008000408 */
[----:B0-----:R-:W-:Y:S02]  /*1c470*/  PRMT R63, RZ, 0x7610, R63 ;  /* 0x00007610ff3f7816 */ /* 0x001fe4000000003f */
[----:B-1----:R-:W-:-:S04]  /*1c480*/  PRMT R62, RZ, 0x7610, R62 ;  /* 0x00007610ff3e7816 */ /* 0x002fc8000000003e */
[----:B------:R0:W2:Y:S04]  /*1c490*/  @!P0 LDG.E.U16 R63, desc[UR24][R46.64] ;  /* 0x000000182e3f8981 */ /* 0x0000a8000c1e1500 */
[----:B------:R1:W-:Y:S01]  /*1c4a0*/  STS.U16 [R77+UR8+0xad00], R61 ;  /* 0x00ad003d4d007988 */ /* 0x0003e20008000408 */
[----:B0-----:R-:W-:Y:S02]  /*1c4b0*/  @!P0 IMAD.MOV.U32 R46, RZ, RZ, R80 ;  /* 0x000000ffff2e8224 */ /* 0x001fe400078e0050 */
[----:B------:R-:W-:Y:S01]  /*1c4c0*/  @!P0 IMAD.MOV.U32 R47, RZ, RZ, R81 ;  /* 0x000000ffff2f8224 */ /* 0x000fe200078e0051 */
[----:B------:R-:W2:Y:S01]  /*1c4d0*/  LDL R80, [R1+0x238] ;  /* 0x0002380001507983 */ /* 0x000ea20000100800 */
[----:B-1----:R-:W-:-:S03]  /*1c4e0*/  PRMT R61, RZ, 0x7610, R61 ;  /* 0x00007610ff3d7816 */ /* 0x002fc6000000003d */
[----:B------:R0:W2:Y:S04]  /*1c4f0*/  @!P0 LDG.E.U16 R62, desc[UR24][R46.64] ;  /* 0x000000182e3e8981 */ /* 0x0000a8000c1e1500 */
[----:B------:R-:W2:Y:S01]  /*1c500*/  LDL R81, [R1+0x234] ;  /* 0x0002340001517983 */ /* 0x000ea20000100800 */
[----:B0-----:R-:W-:Y:S02]  /*1c510*/  @!P0 IMAD.MOV.U32 R46, RZ, RZ, R84 ;  /* 0x000000ffff2e8224 */ /* 0x001fe400078e0054 */
[----:B------:R-:W-:Y:S01]  /*1c520*/  @!P0 IMAD.MOV.U32 R47, RZ, RZ, R85 ;  /* 0x000000ffff2f8224 */ /* 0x000fe200078e0055 */
[----:B------:R0:W-:Y:S04]  /*1c530*/  STS.U16 [R77+UR8+0xb100], R60 ;  /* 0x00b1003c4d007988 */ /* 0x0001e80008000408 */
[----:B------:R3:W2:Y:S04]  /*1c540*/  @!P0 LDG.E.U16 R61, desc[UR24][R46.64] ;  /* 0x000000182e3d8981 */ /* 0x0006a8000c1e1500 */
[----:B------:R-:W2:Y:S01]  /*1c550*/  LDL R85, [R1+0x274] ;  /* 0x0002740001557983 */ /* 0x000ea20000100800 */
[----:B0-----:R-:W-:-:S03]  /*1c560*/  PRMT R60, RZ, 0x7610, R60 ;  /* 0x00007610ff3c7816 */ /* 0x001fc6000000003c */
[----:B------:R-:W2:Y:S01]  /*1c570*/  LDL R84, [R1+0x278] ;  /* 0x0002780001547983 */ /* 0x000ea20000100800 */
[----:B---3--:R-:W-:-:S03]  /*1c580*/  @!P0 IMAD.MOV.U32 R46, RZ, RZ, R82 ;  /* 0x000000ffff2e8224 */ /* 0x008fc600078e0052 */
[----:B------:R0:W-:Y:S01]  /*1c590*/  STS.U16 [R77+UR8+0xb500], R59 ;  /* 0x00b5003b4d007988 */ /* 0x0001e20008000408 */
[----:B------:R-:W-:-:S03]  /*1c5a0*/  @!P0 IMAD.MOV.U32 R47, RZ, RZ, R83 ;  /* 0x000000ffff2f8224 */ /* 0x000fc600078e0053 */
[----:B------:R-:W3:Y:S04]  /*1c5b0*/  LDL R82, [R1+0x2f8] ;  /* 0x0002f80001527983 */ /* 0x000ee80000100800 */
[----:B------:R4:W3:Y:S01]  /*1c5c0*/  @!P0 LDG.E.U16 R60, desc[UR24][R46.64] ;  /* 0x000000182e3c8981 */ /* 0x0008e2000c1e1500 */
[----:B0-----:R-:W-:-:S03]  /*1c5d0*/  PRMT R59, RZ, 0x7610, R59 ;  /* 0x00007610ff3b7816 */ /* 0x001fc6000000003b */
[----:B------:R0:W-:Y:S04]  /*1c5e0*/  STS.U16 [R77+UR8+0xb900], R58 ;  /* 0x00b9003a4d007988 */ /* 0x0001e80008000408 */
[----:B------:R-:W3:Y:S01]  /*1c5f0*/  LDL R83, [R1+0x2f4] ;  /* 0x0002f40001537983 */ /* 0x000ee20000100800 */
[----:B----4-:R-:W-:-:S03]  /*1c600*/  @!P0 IMAD.MOV.U32 R46, RZ, RZ, R78 ;  /* 0x000000ffff2e8224 */ /* 0x010fc600078e004e */
[----:B------:R-:W4:Y:S01]  /*1c610*/  LDL R78, [R1+0x2b8] ;  /* 0x0002b800014e7983 */ /* 0x000f220000100800 */
[----:B--2---:R-:W-:-:S03]  /*1c620*/  @!P0 IMAD.MOV.U32 R47, RZ, RZ, R79 ;  /* 0x000000ffff2f8224 */ /* 0x004fc600078e004f */
[----:B------:R-:W2:Y:S01]  /*1c630*/  LDL R79, [R1+0x2b4] ;  /* 0x0002b400014f7983 */ /* 0x000ea20000100800 */
[----:B0-----:R-:W-:-:S03]  /*1c640*/  PRMT R58, RZ, 0x7610, R58 ;  /* 0x00007610ff3a7816 */ /* 0x001fc6000000003a */
[----:B------:R0:W3:Y:S04]  /*1c650*/  @!P0 LDG.E.U16 R59, desc[UR24][R46.64] ;  /* 0x000000182e3b8981 */ /* 0x0000e8000c1e1500 */
[----:B------:R1:W-:Y:S02]  /*1c660*/  STS.U16 [R77+UR8+0xbd00], R57 ;  /* 0x00bd00394d007988 */ /* 0x0003e40008000408 */
[----:B-1----:R-:W-:Y:S01]  /*1c670*/  PRMT R57, RZ, 0x7610, R57 ;  /* 0x00007610ff397816 */ /* 0x002fe20000000039 */
[----:B0-----:R-:W-:Y:S02]  /*1c680*/  @!P0 IMAD.MOV.U32 R46, RZ, RZ, R80 ;  /* 0x000000ffff2e8224 */ /* 0x001fe400078e0050 */
[----:B------:R-:W3:Y:S01]  /*1c690*/  LDL R80, [R1+0x338] ;  /* 0x0003380001507983 */ /* 0x000ee20000100800 */
[----:B------:R-:W-:-:S03]  /*1c6a0*/  @!P0 IMAD.MOV.U32 R47, RZ, RZ, R81 ;  /* 0x000000ffff2f8224 */ /* 0x000fc600078e0051 */
[----:B------:R-:W3:Y:S04]  /*1c6b0*/  LDL R81, [R1+0x334] ;  /* 0x0003340001517983 */ /* 0x000ee80000100800 */
[----:B------:R0:W3:Y:S02]  /*1c6c0*/  @!P0 LDG.E.U16 R58, desc[UR24][R46.64] ;  /* 0x000000182e3a8981 */ /* 0x0000e4000c1e1500 */
[----:B0-----:R-:W-:Y:S01]  /*1c6d0*/  @!P0 IMAD.MOV.U32 R47, RZ, RZ, R85 ;  /* 0x000000ffff2f8224 */ /* 0x001fe200078e0055 */
[----:B------:R-:W-:Y:S01]  /*1c6e0*/  LOP3.LUT R77, R3, 0x30, RZ, 0x3c, !PT ;  /* 0x00000030034d7812 */ /* 0x000fe200078e3cff */
[----:B------:R-:W3:Y:S01]  /*1c6f0*/  LDL R85, [R1+0x3d0] ;  /* 0x0003d00001557983 */ /* 0x000ee20000100800 */
[----:B------:R-:W-:Y:S01]  /*1c700*/  @!P0 IMAD.MOV.U32 R46, RZ, RZ, R84 ;  /* 0x000000ffff2e8224 */ /* 0x000fe200078e0054 */
[----:B------:R-:W-:-:S02]  /*1c710*/  PRMT R76, RZ, 0x7610, R76 ;  /* 0x00007610ff4c7816 */ /* 0x000fc4000000004c */
[----:B------:R-:W3:Y:S04]  /*1c720*/  LDL R84, [R1+0x3d4] ;  /* 0x0003d40001547983 */ /* 0x000ee80000100800 */
[----:B------:R4:W3:Y:S02]  /*1c730*/  @!P0 LDG.E.U16 R57, desc[UR24][R46.64] ;  /* 0x000000182e398981 */ /* 0x0008e4000c1e1500 */
[----:B----4-:R-:W-:Y:S02]  /*1c740*/  @!P0 IMAD.MOV.U32 R46, RZ, RZ, R78 ;  /* 0x000000ffff2e8224 */ /* 0x010fe400078e004e */
[----:B------:R-:W4:Y:S01]  /*1c750*/  LDL R78, [R1+0x374] ;  /* 0x00037400014e7983 */ /* 0x000f220000100800 */
[----:B--2---:R-:W-:-:S03]  /*1c760*/  @!P0 IMAD.MOV.U32 R47, RZ, RZ, R79 ;  /* 0x000000ffff2f8224 */ /* 0x004fc600078e004f */
[----:B------:R-:W2:Y:S04]  /*1c770*/  LDL R79, [R1+0x370] ;  /* 0x00037000014f7983 */ /* 0x000ea80000100800 */
[----:B------:R-:W-:Y:S04]  /*1c780*/  STS.U16 [R77+UR8+0x8180], R92 ;  /* 0x0081805c4d007988 */ /* 0x000fe80008000408 */
[----:B------:R0:W-:Y:S04]  /*1c790*/  STS.U16 [R77+UR8+0x8580], R55 ;  /* 0x008580374d007988 */ /* 0x0001e80008000408 */
[----:B------:R3:W2:Y:S01]  /*1c7a0*/  @!P0 LDG.E.U16 R76, desc[UR24][R46.64] ;  /* 0x000000182e4c8981 */ /* 0x0006a2000c1e1500 */
[----:B0-----:R-:W-:Y:S01]  /*1c7b0*/  PRMT R55, RZ, 0x7610, R55 ;  /* 0x00007610ff377816 */ /* 0x001fe20000000037 */
[----:B---3--:R-:W-:-:S02]  /*1c7c0*/  @!P0 IMAD.MOV.U32 R46, RZ, RZ, R82 ;  /* 0x000000ffff2e8224 */ /* 0x008fc400078e0052 */
[----:B------:R-:W-:Y:S01]  /*1c7d0*/  @!P0 IMAD.MOV.U32 R47, RZ, RZ, R83 ;  /* 0x000000ffff2f8224 */ /* 0x000fe200078e0053 */
[----:B------:R-:W3:Y:S04]  /*1c7e0*/  LDL R82, [R1+0x404] ;  /* 0x0004040001527983 */ /* 0x000ee80000100800 */
[----:B------:R-:W3:Y:S04]  /*1c7f0*/  LDL R83, [R1+0x400] ;  /* 0x0004000001537983 */ /* 0x000ee80000100800 */
[----:B------:R0:W-:Y:S04]  /*1c800*/  STS.U16 [R77+UR8+0x8980], R54 ;  /* 0x008980364d007988 */ /* 0x0001e80008000408 */
[----:B------:R1:W3:Y:S01]  /*1c810*/  @!P0 LDG.E.U16 R55, desc[UR24][R46.64] ;  /* 0x000000182e378981 */ /* 0x0002e2000c1e1500 */
[----:B0-----:R-:W-:Y:S01]  /*1c820*/  PRMT R54, RZ, 0x7610, R54 ;  /* 0x00007610ff367816 */ /* 0x001fe20000000036 */
[----:B-1----:R-:W-:-:S02]  /*1c830*/  @!P0 IMAD.MOV.U32 R46, RZ, RZ, R80 ;  /* 0x000000ffff2e8224 */ /* 0x002fc400078e0050 */
[----:B------:R-:W-:Y:S01]  /*1c840*/  @!P0 IMAD.MOV.U32 R47, RZ, RZ, R81 ;  /* 0x000000ffff2f8224 */ /* 0x000fe200078e0051 */
[----:B------:R-:W3:Y:S04]  /*1c850*/  LDL R80, [R1+0x178] ;  /* 0x0001780001507983 */ /* 0x000ee80000100800 */
[----:B------:R-:W3:Y:S04]  /*1c860*/  LDL R81, [R1+0x174] ;  /* 0x0001740001517983 */ /* 0x000ee80000100800 */
[----:B------:R4:W3:Y:S02]  /*1c870*/  @!P0 LDG.E.U16 R54, desc[UR24][R46.64] ;  /* 0x000000182e368981 */ /* 0x0008e4000c1e1500 */
[----:B----4-:R-:W-:-:S02]  /*1c880*/  @!P0 IMAD.MOV.U32 R46, RZ, RZ, R78 ;  /* 0x000000ffff2e8224 */ /* 0x010fc400078e004e */
        /* <DEDUP_REMOVED lines=19> */
[----:B---3--:R-:W-:Y:S02]  /*1c9c0*/  @!P0 IMAD.MOV.U32 R46, RZ, RZ, R82 ;  /* 0x000000ffff2e8224 */ /* 0x008fe400078e0052 */
[----:B------:R-:W-:Y:S01]  /*1c9d0*/  @!P0 IMAD.MOV.U32 R47, RZ, RZ, R83 ;  /* 0x000000ffff2f8224 */ /* 0x000fe200078e0053 */
[----:B0-----:R-:W-:-:S04]  /*1c9e0*/  PRMT R49, RZ, 0x7610, R49 ;  /* 0x00007610ff317816 */ /* 0x001fc80000000031 */
[----:B------:R0:W3:Y:S04]  /*1c9f0*/  @!P0 LDG.E.U16 R50, desc[UR24][R46.64] ;  /* 0x000000182e328981 */ /* 0x0000e8000c1e1500 */
[----:B------:R1:W-:Y:S01]  /*1ca00*/  STS.U16 [R77+UR8+0xa180], R74 ;  /* 0x00a1804a4d007988 */ /* 0x0003e20008000408 */
[----:B0-----:R-:W-:Y:S02]  /*1ca10*/  @!P0 IMAD.MOV.U32 R46, RZ, RZ, R80 ;  /* 0x000000ffff2e8224 */ /* 0x001fe400078e0050 */
[----:B------:R-:W-:Y:S01]  /*1ca20*/  @!P0 IMAD.MOV.U32 R47, RZ, RZ, R81 ;  /* 0x000000ffff2f8224 */ /* 0x000fe200078e0051 */
[----:B-1----:R-:W-:-:S04]  /*1ca30*/  PRMT R74, RZ, 0x7610, R74 ;  /* 0x00007610ff4a7816 */ /* 0x002fc8000000004a */
[----:B------:R4:W3:Y:S02]  /*1ca40*/  @!P0 LDG.E.U16 R49, desc[UR24][R46.64] ;  /* 0x000000182e318981 */ /* 0x0008e4000c1e1500 */
[----:B----4-:R-:W-:Y:S02]  /*1ca50*/  @!P0 IMAD.MOV.U32 R46, RZ, RZ, R78 ;  /* 0x000000ffff2e8224 */ /* 0x010fe400078e004e */
[----:B--2---:R-:W-:-:S05]  /*1ca60*/  @!P0 IMAD.MOV.U32 R47, RZ, RZ, R79 ;  /* 0x000000ffff2f8224 */ /* 0x004fca00078e004f */
[----:B------:R0:W2:Y:S01]  /*1ca70*/  @!P0 LDG.E.U16 R74, desc[UR24][R46.64] ;  /* 0x000000182e4a8981 */ /* 0x0000a2000c1e1500 */
[----:B------:R-:W-:-:S03]  /*1ca80*/  LOP3.LUT R78, R3, 0x40, RZ, 0x3c, !PT ;  /* 0x00000040034e7812 */ /* 0x000fc600078e3cff */
[----:B------:R-:W-:Y:S04]  /*1ca90*/  STS.U16 [R77+UR8+0xa580], R75 ;  /* 0x00a5804b4d007988 */ /* 0x000fe80008000408 */
[----:B------:R-:W-:Y:S04]  /*1caa0*/  STS.U16 [R77+UR8+0xa980], R73 ;  /* 0x00a980494d007988 */ /* 0x000fe80008000408 */
[----:B------:R-:W-:Y:S04]  /*1cab0*/  STS.U16 [R77+UR8+0xad80], R68 ;  /* 0x00ad80444d007988 */ /* 0x000fe80008000408 */
[----:B------:R-:W-:Y:S04]  /*1cac0*/  STS.U16 [R77+UR8+0xb180], R67 ;  /* 0x00b180434d007988 */ /* 0x000fe80008000408 */
[----:B------:R-:W-:Y:S04]  /*1cad0*/  STS.U16 [R77+UR8+0xb580], R66 ;  /* 0x00b580424d007988 */ /* 0x000fe80008000408 */
[----:B------:R-:W-:Y:S04]  /*1cae0*/  STS.U16 [R77+UR8+0xb980], R4 ;  /* 0x00b980044d007988 */ /* 0x000fe80008000408 */
[----:B------:R1:W-:Y:S04]  /*1caf0*/  STS.U16 [R77+UR8+0xbd80], R5 ;  /* 0x00bd80054d007988 */ /* 0x0003e80008000408 */
[----:B------:R4:W-:Y:S04]  /*1cb00*/  STS.U16 [R78+UR8+0x8200], R72 ;  /* 0x008200484e007988 */ /* 0x0009e80008000408 */
[----:B------:R4:W-:Y:S04]  /*1cb10*/  STS.U16 [R78+UR8+0x8600], R71 ;  /* 0x008600474e007988 */ /* 0x0009e80008000408 */
[----:B------:R4:W-:Y:S04]  /*1cb20*/  STS.U16 [R78+UR8+0x8a00], R70 ;  /* 0x008a00464e007988 */ /* 0x0009e80008000408 */
[----:B------:R4:W-:Y:S04]  /*1cb30*/  STS.U16 [R78+UR8+0x8e00], R69 ;  /* 0x008e00454e007988 */ /* 0x0009e80008000408 */
[----:B------:R4:W-:Y:S04]  /*1cb40*/  STS.U16 [R78+UR8+0x9200], R6 ;  /* 0x009200064e007988 */ /* 0x0009e80008000408 */
[----:B------:R4:W-:Y:S04]  /*1cb50*/  STS.U16 [R78+UR8+0x9600], R7 ;  /* 0x009600074e007988 */ /* 0x0009e80008000408 */
[----:B------:R4:W-:Y:S04]  /*1cb60*/  STS.U16 [R78+UR8+0x9a00], R8 ;  /* 0x009a00084e007988 */ /* 0x0009e80008000408 */
[----:B------:R4:W-:Y:S01]  /*1cb70*/  STS.U16 [R78+UR8+0x9e00], R9 ;  /* 0x009e00094e007988 */ /* 0x0009e20008000408 */
[----:B-1----:R-:W-:-:S03]  /*1cb80*/  LOP3.LUT R77, R3, 0x50, RZ, 0x3c, !PT ;  /* 0x00000050034d7812 */ /* 0x002fc600078e3cff */
        /* <DEDUP_REMOVED lines=16> */
[----:B0-----:R-:W-:-:S03]  /*1cc90*/  LOP3.LUT R46, R3, 0x60, RZ, 0x3c, !PT ;  /* 0x00000060032e7812 */ /* 0x001fc600078e3cff */
        /* <DEDUP_REMOVED lines=16> */
[----:B------:R-:W-:-:S03]  /*1cda0*/  LOP3.LUT R4, R3, 0x70, RZ, 0x3c, !PT ;  /* 0x0000007003047812 */ /* 0x000fc600078e3cff */
        /* <DEDUP_REMOVED lines=21> */
[----:B---3--:R4:W-:Y:S04]  /*1cf00*/  STS.U16 [R4+UR8+0xb780], R50 ;  /* 0x00b7803204007988 */ /* 0x0089e80008000408 */
[----:B------:R4:W-:Y:S04]  /*1cf10*/  STS.U16 [R4+UR8+0xbb80], R49 ;  /* 0x00bb803104007988 */ /* 0x0009e80008000408 */
[----:B--2---:R4:W-:Y:S01]  /*1cf20*/  STS.U16 [R4+UR8+0xbf80], R74 ;  /* 0x00bf804a04007988 */ /* 0x0049e20008000408 */
[----:B------:R0:W-:Y:S06]  /*1cf30*/  MEMBAR.ALL.CTA ;  /* 0x0000000000007992 */ /* 0x0001ec0000008000 */
[----:B0-----:R-:W0:Y:S01]  /*1cf40*/  FENCE.VIEW.ASYNC.S ;  /* 0x00000000000073c6 */ /* 0x001e220000000000 */
[----:B------:R-:W-:-:S04]  /*1cf50*/  ULEA UR11, UR67, UR8, 0x3 ;  /* 0x00000008430b7291 */ /* 0x000fc8000f8e18ff */
[----:B------:R-:W-:Y:S01]  /*1cf60*/  UIADD3 UR11, UPT, UPT, UR11, 0x18000, URZ ;  /* 0x000180000b0b7890 */ /* 0x000fe2000fffe0ff */
[----:B0-----:R-:W-:Y:S06]  /*1cf70*/  BAR.SYNC.DEFER_BLOCKING 0x0 ;  /* 0x0000000000007b1d */ /* 0x001fec0000010000 */
[----:B----4-:R-:W-:Y:S05]  /*1cf80*/  BRA.U UP1, `(.L_x_9) ;  /* 0x0000000101807547 */ /* 0x010fea000b800000 */
[----:B------:R-:W-:Y:S01]  /*1cf90*/  UMOV UR20, UR12 ;  /* 0x0000000c00147c82 */ /* 0x000fe20008000000 */
[----:B------:R-:W-:Y:S01]  /*1cfa0*/  UMOV UR21, 0x40004040 ;  /* 0x4000404000157882 */ /* 0x000fe20000000000 */
[----:B------:R-:W-:Y:S01]  /*1cfb0*/  UMOV UR15, 0x40004040 ;  /* 0x40004040000f7882 */ /* 0x000fe20000000000 */
[----:B------:R-:W-:Y:S01]  /*1cfc0*/  UMOV UR22, 0x0 ;  /* 0x0000000000167882 */ /* 0x000fe20000000000 */
[----:B------:R-:W-:Y:S01]  /*1cfd0*/  UMOV UR23, 0x4208010 ;  /* 0x0420801000177882 */ /* 0x000fe20000000000 */
[----:B------:R-:W-:Y:S01]  /*1cfe0*/  UMOV UR52, 0x0 ;  /* 0x0000000000347882 */ /* 0x000fe20000000000 */
[----:B------:R-:W-:Y:S01]  /*1cff0*/  UMOV UR53, 0x4208010 ;  /* 0x0420801000357882 */ /* 0x000fe20000000000 */
        /* <DEDUP_REMOVED lines=14> */
[----:B------:R-:W-:Y:S01]  /*1d0e0*/  UMOV UR4, UR11 ;  /* 0x0000000b00047c82 */ /* 0x000fe20008000000 */
[----:B------:R-:W-:Y:S01]  /*1d0f0*/  UMOV UR5, URZ ;  /* 0x000000ff00057c82 */ /* 0x000fe20008000000 */
[----:B------:R0:W-:Y:S01]  /*1d100*/  UTCHMMA gdesc[UR36], gdesc[UR38], tmem[UR9], tmem[UR58], idesc[UR59], UPT ;  /* 0x00ff3a26240075ea */ /* 0x0001e2000b800009 */
[----:B------:R-:W-:Y:S01]  /*1d110*/  UMOV UR64, 0x0 ;  /* 0x0000000000407882 */ /* 0x000fe20000000000 */
[----:B------:R-:W-:Y:S01]  /*1d120*/  UMOV UR65, 0x4208010 ;  /* 0x0420801000417882 */ /* 0x000fe20000000000 */
[----:B------:R0:W-:Y:S01]  /*1d130*/  UTCHMMA gdesc[UR40], gdesc[UR42], tmem[UR9], tmem[UR60], idesc[UR61], UPT ;  /* 0x00ff3c2a280075ea */ /* 0x0001e2000b800009 */
[----:B------:R-:W-:Y:S01]  /*1d140*/  UMOV UR4, UR4 ;  /* 0x0000000400047c82 */ /* 0x000fe20008000000 */
[----:B------:R0:W-:Y:S01]  /*1d150*/  UTCHMMA gdesc[UR44], gdesc[UR46], tmem[UR9], tmem[UR62], idesc[UR63], UPT ;  /* 0x00ff3e2e2c0075ea */ /* 0x0001e2000b800009 */
[----:B------:R0:W-:Y:S01]  /*1d160*/  UTCHMMA gdesc[UR48], gdesc[UR50], tmem[UR9], tmem[UR64], idesc[UR65], UPT ;  /* 0x00ff4032300075ea */ /* 0x0001e2000b800009 */
[----:B------:R0:W-:Y:S01]  /*1d170*/  UTCBAR [UR4], URZ ;  /* 0x000000ff040073e9 */ /* 0x0001e200080000ff */
[----:B------:R-:W-:Y:S01]  /*1d180*/  NOP ;  /* 0x0000000000007918 */ /* 0x000fe20000000000 */
.L_x_9:
[----:B------:R-:W-:-:S04]  /*1d190*/  UIADD3 UR67, UPT, UPT, UR67, 0x1, URZ ;  /* 0x0000000143437890 */ /* 0x000fc8000fffe0ff */
[----:B------:R-:W-:-:S04]  /*1d1a0*/  UISETP.GT.AND UP2, UPT, UR67, 0x1, UPT ;  /* 0x000000014300788c */ /* 0x000fc8000bf44270 */
[----:B0-----:R-:W-:Y:S02]  /*1d1b0*/  USEL UR4, URZ, 0x1, !UP2 ;  /* 0x00000001ff047887 */ /* 0x001fe4000d000000 */
[----:B------:R-:W-:Y:S02]  /*1d1c0*/  USEL UR67, UR67, URZ, !UP2 ;  /* 0x000000ff43437287 */ /* 0x000fe4000d000000 */
[----:B------:R-:W-:Y:S02]  /*1d1d0*/  UISETP.NE.U32.AND UP2, UPT, UR6, UR13, UPT ;  /* 0x0000000d0600728c */ /* 0x000fe4000bf45070 */
[----:B------:R-:W-:-:S03]  /*1d1e0*/  ULOP3.LUT UR5, UR7, UR4, URZ, 0x3c, !UPT ;  /* 0x0000000407057292 */ /* 0x000fc6000f8e3cff */
[----:B------:R-:W-:-:S04]  /*1d1f0*/  UMOV UR4, UR7 ;  /* 0x0000000700047c82 */ /* 0x000fc80008000000 */
[----:B------:R-:W-:Y:S01]  /*1d200*/  UMOV UR7, UR5 ;  /* 0x0000000500077c82 */ /* 0x000fe20008000000 */
[----:B------:R-:W-:Y:S05]  /*1d210*/  BRA.U UP2, `(.L_x_10) ;  /* 0xffffff4d02587547 */ /* 0x000fea000b83ffff */
.L_x_7:
[----:B0-----:R-:W0:Y:S01]  /*1d220*/  S2R R4, SR_TID.X ;  /* 0x0000000000047919 */ /* 0x001e220000002100 */
[----:B------:R-:W-:Y:S01]  /*1d230*/  UISETP.GE.AND UP1, UPT, UR26, 0x80, UPT ;  /* 0x000000801a00788c */ /* 0x000fe2000bf26270 */
[----:B------:R-:W1:Y:S01]  /*1d240*/  LDCU.128 UR12, c[0x0][0x390] ;  /* 0x00007200ff0c77ac */ /* 0x000e620008000c00 */
[----:B0-----:R-:W-:-:S07]  /*1d250*/  IMAD.SHL.U32 R2, R4, 0x10, RZ ;  /* 0x0000001004027824 */ /* 0x001fce00078e00ff */
[----:B-1----:R-:W-:Y:S05]  /*1d260*/  BRA.U !UP1, `(.L_x_11) ;  /* 0x0000000109107547 */ /* 0x002fea000b800000 */
[----:B------:R-:W-:-:S06]  /*1d270*/  USHF.L.U32 UR4, UR4, 0x1f, URZ ;  /* 0x0000001f04047899 */ /* 0x000fcc00080006ff */
[----:B------:R-:W-:-:S04]  /*1d280*/  IMAD.U32 R3, RZ, RZ, UR4 ;  /* 0x00000004ff037e24 */ /* 0x000fc8000f8e00ff */
[----:B------:R-:W0:Y:S02]  /*1d290*/  SYNCS.PHASECHK.TRANS64.TRYWAIT P0, [UR11], R3 ;  /* 0x00000003ff0075a7 */ /* 0x000e24000800110b */
[----:B0-----:R-:W-:Y:S05]  /*1d2a0*/  @!P0 BRA `(.L_x_12) ;  /* 0x00000020008c8947 */ /* 0x001fea0003800000 */
.L_x_11:
[----:B------:R-:W2:Y:S01]  /*1d2b0*/  LDL.LU R77, [R1+0x71c] ;  /* 0x00071c00014d7983 */ /* 0x000ea20000300800 */
[----:B------:R-:W-:Y:S01]  /*1d2c0*/  LOP3.LUT R2, R2, 0xf0, RZ, 0xc0, !PT ;  /* 0x000000f002027812 */ /* 0x000fe200078ec0ff */
[----:B------:R-:W0:Y:S01]  /*1d2d0*/  LDCU UR4, c[0x0][0x3b4] ;  /* 0x00007680ff0477ac */ /* 0x000e220008000800 */
[----:B------:R-:W1:Y:S01]  /*1d2e0*/  S2R R68, SR_CgaCtaId ;  /* 0x0000000000447919 */ /* 0x000e620000008800 */
[----:B------:R-:W3:Y:S01]  /*1d2f0*/  S2R R76, SR_TID.X ;  /* 0x00000000004c7919 */ /* 0x000ee20000002100 */
[----:B------:R-:W-:Y:S01]  /*1d300*/  BAR.SYNC.DEFER_BLOCKING 0x0 ;  /* 0x0000000000007b1d */ /* 0x000fe20000010000 */
[----:B-1----:R-:W-:-:S05]  /*1d310*/  IMAD.SHL.U32 R68, R68, 0x80, RZ ;  /* 0x0000008044447824 */ /* 0x002fca00078e00ff */
[----:B------:R-:W1:Y:S02]  /*1d320*/  @!P2 SYNCS.CCTL.IV [UR8+0x18000] ;  /* 0x01800000ff00a9b1 */ /* 0x000e640008000008 */
[----:B-1----:R-:W-:Y:S01]  /*1d330*/  BAR.SYNC.DEFER_BLOCKING 0x0 ;  /* 0x0000000000007b1d */ /* 0x002fe20000010000 */
[----:B---3--:R-:W-:Y:S01]  /*1d340*/  IMAD.SHL.U32 R3, R76, 0x80, RZ ;  /* 0x000000804c037824 */ /* 0x008fe200078e00ff */
[----:B------:R-:W-:Y:S02]  /*1d350*/  SHF.R.U32.HI R70, RZ, 0x6, R76 ;  /* 0x00000006ff467819 */ /* 0x000fe4000001164c */
[----:B------:R-:W-:Y:S02]  /*1d360*/  LOP3.LUT R71, R68, 0x180, RZ, 0xc0, !PT ;  /* 0x0000018044477812 */ /* 0x000fe400078ec0ff */
[----:B------:R-:W-:Y:S01]  /*1d370*/  SGXT.U32 R68, R70, 0x1 ;  /* 0x000000014644781a */ /* 0x000fe20000000000 */
[----:B------:R-:W-:Y:S01]  /*1d380*/  LDTM.16dp32bit_t0_t15.x64 R4, tmem[UR10] ;  /* 0x0000000a000479ee */ /* 0x000fe20008b00000 */
[----:B------:R-:W1:Y:S01]  /*1d390*/  LDTM.16dp32bit_t16_t31.x64 R4, tmem[UR10+0x40] ;  /* 0x0000400a000479ee */ /* 0x000e620008b20000 */
[----:B------:R-:W-:Y:S01]  /*1d3a0*/  LOP3.LUT R69, R3, 0x800, RZ, 0xc0, !PT ;  /* 0x0000080003457812 */ /* 0x000fe200078ec0ff */
[----:B------:R-:W-:Y:S01]  /*1d3b0*/  IMAD.SHL.U32 R3, R76, 0x8, RZ ;  /* 0x000000084c037824 */ /* 0x000fe200078e00ff */
[----:B-----5:R-:W-:-:S02]  /*1d3c0*/  LOP3.LUT R0, R0, R68, R71, 0xfe, !PT ;  /* 0x0000004400007212 */ /* 0x020fc400078efe47 */
[----:B------:R-:W-:Y:S02]  /*1d3d0*/  IADD3 R69, PT, PT, R2, UR8, R69 ;  /* 0x0000000802457c10 */ /* 0x000fe4000fffe045 */
[----:B------:R-:W-:Y:S02]  /*1d3e0*/  LOP3.LUT R2, R3, 0x300, RZ, 0xc0, !PT ;  /* 0x0000030003027812 */ /* 0x000fe400078ec0ff */
[C---:B------:R-:W-:Y:S02]  /*1d3f0*/  LOP3.LUT R3, R0.reuse, 0x8, RZ, 0xfc, !PT ;  /* 0x0000000800037812 */ /* 0x040fe400078efcff */
[----:B------:R-:W-:Y:S01]  /*1d400*/  LOP3.LUT R68, R0, 0x6, RZ, 0xfc, !PT ;  /* 0x0000000600447812 */ /* 0x000fe200078efcff */
[----:B------:R-:W-:Y:S01]  /*1d410*/  IMAD.IADD R2, R2, 0x1, R69 ;  /* 0x0000000102027824 */ /* 0x000fe200078e0245 */
[C---:B------:R-:W-:Y:S02]  /*1d420*/  LOP3.LUT R70, R0.reuse, 0x2, RZ, 0xfc, !PT ;  /* 0x0000000200467812 */ /* 0x040fe400078efcff */
[----:B------:R-:W-:Y:S01]  /*1d430*/  LOP3.LUT R69, R0, 0x4, RZ, 0xfc, !PT ;  /* 0x0000000400457812 */ /* 0x000fe200078efcff */
[----:B------:R-:W3:Y:S01]  /*1d440*/  @!P2 SYNCS.CCTL.IV [UR8+0x18008] ;  /* 0x01800800ff00a9b1 */ /* 0x000ee20008000008 */
[----:B------:R-:W-:Y:S01]  /*1d450*/  NOP ;  /* 0x0000000000007918 */ /* 0x000fe20000000000 */
[----:B------:R-:W-:-:S02]  /*1d460*/  LOP3.LUT R76, R76, 0x7f, RZ, 0xc0, !PT ;  /* 0x0000007f4c4c7812 */ /* 0x000fc400078ec0ff */
[----:B-1----:R-:W-:Y:S02]  /*1d470*/  F2FP.F16.F32.PACK_AB R72, R7, R5 ;  /* 0x000000050748723e */ /* 0x002fe400000000ff */
[----:B------:R-:W-:Y:S02]  /*1d480*/  F2FP.F16.F32.PACK_AB R5, R27, R25 ;  /* 0x000000191b05723e */ /* 0x000fe400000000ff */
[----:B------:R-:W-:Y:S02]  /*1d490*/  F2FP.F16.F32.PACK_AB R73, R11, R9 ;  /* 0x000000090b49723e */ /* 0x000fe400000000ff */
[----:B------:R-:W-:Y:S02]  /*1d4a0*/  F2FP.F16.F32.PACK_AB R74, R15, R13 ;  /* 0x0000000d0f4a723e */ /* 0x000fe400000000ff */
[----:B------:R-:W-:Y:S02]  /*1d4b0*/  F2FP.F16.F32.PACK_AB R71, R18, R16 ;  /* 0x000000101247723e */ /* 0x000fe400000000ff */
[----:B------:R-:W-:-:S02]  /*1d4c0*/  F2FP.F16.F32.PACK_AB R75, R19, R17 ;  /* 0x00000011134b723e */ /* 0x000fc400000000ff */
[----:B------:R-:W-:Y:S02]  /*1d4d0*/  F2FP.F16.F32.PACK_AB R20, R22, R20 ;  /* 0x000000141614723e */ /* 0x000fe400000000ff */
[----:B------:R-:W-:Y:S01]  /*1d4e0*/  F2FP.F16.F32.PACK_AB R36, R38, R36 ;  /* 0x000000242624723e */ /* 0x000fe200000000ff */
[----:B---3--:R-:W-:Y:S01]  /*1d4f0*/  STS.128 [R2+0x400], R72 ;  /* 0x0004004802007388 */ /* 0x008fe20000000c00 */
[----:B------:R-:W-:Y:S02]  /*1d500*/  F2FP.F16.F32.PACK_AB R22, R30, R28 ;  /* 0x0000001c1e16723e */ /* 0x000fe400000000ff */
[----:B------:R-:W-:Y:S02]  /*1d510*/  F2FP.F16.F32.PACK_AB R38, R46, R44 ;  /* 0x0000002c2e26723e */ /* 0x000fe400000000ff */
[----:B------:R-:W-:Y:S02]  /*1d520*/  F2FP.F16.F32.PACK_AB R11, R51, R49 ;  /* 0x00000031330b723e */ /* 0x000fe400000000ff */
[----:B------:R-:W-:-:S02]  /*1d530*/  F2FP.F16.F32.PACK_AB R16, R55, R53 ;  /* 0x000000353710723e */ /* 0x000fc400000000ff */
[----:B------:R-:W-:Y:S02]  /*1d540*/  F2FP.F16.F32.PACK_AB R53, R58, R56 ;  /* 0x000000383a35723e */ /* 0x000fe400000000ff */
[----:B------:R-:W-:Y:S02]  /*1d550*/  LEA R44, R76, UR8, 0x4 ;  /* 0x000000084c2c7c11 */ /* 0x000fe4000f8e20ff */
[----:B------:R-:W-:Y:S02]  /*1d560*/  F2FP.F16.F32.PACK_AB R52, R54, R52 ;  /* 0x000000343634723e */ /* 0x000fe400000000ff */
[----:B------:R-:W-:Y:S02]  /*1d570*/  F2FP.F16.F32.PACK_AB R17, R59, R57 ;  /* 0x000000393b11723e */ /* 0x000fe400000000ff */
[----:B------:R-:W-:Y:S02]  /*1d580*/  F2FP.F16.F32.PACK_AB R54, R62, R60 ;  /* 0x0000003c3e36723e */ /* 0x000fe400000000ff */
[----:B------:R-:W-:-:S02]  /*1d590*/  F2FP.F16.F32.PACK_AB R7, R35, R33 ;  /* 0x000000212307723e */ /* 0x000fc400000000ff */
[----:B------:R-:W-:Y:S02]  /*1d5a0*/  F2FP.F16.F32.PACK_AB R9, R43, R41 ;  /* 0x000000292b09723e */ /* 0x000fe400000000ff */
[----:B------:R-:W-:Y:S02]  /*1d5b0*/  F2FP.F16.F32.PACK_AB R55, R66, R64 ;  /* 0x000000404237723e */ /* 0x000fe400000000ff */
[----:B------:R-:W-:Y:S02]  /*1d5c0*/  F2FP.F16.F32.PACK_AB R19, R67, R65 ;  /* 0x000000414313723e */ /* 0x000fe400000000ff */
[C---:B--2---:R-:W-:Y:S01]  /*1d5d0*/  ISETP.GE.AND P0, PT, R77.reuse, UR14, PT ;  /* 0x0000000e4d007c0c */ /* 0x044fe2000bf06270 */
[----:B0-----:R-:W-:-:S03]  /*1d5e0*/  IMAD R25, R77, UR4, RZ ;  /* 0x000000044d197c24 */ /* 0x001fc6000f8e02ff */
[----:B------:R-:W-:Y:S02]  /*1d5f0*/  ISETP.LT.AND P4, PT, R3, UR15, !P0 ;  /* 0x0000000f03007c0c */ /* 0x000fe4000c781270 */
[----:B------:R-:W0:Y:S01]  /*1d600*/  LDC R3, c[0x0][0x3b8] ;  /* 0x0000ee00ff037b82 */ /* 0x000e220000000800 */
[----:B------:R-:W-:Y:S02]  /*1d610*/  ISETP.LT.AND P3, PT, R68, UR15, !P0 ;  /* 0x0000000f44007c0c */ /* 0x000fe4000c761270 */
[----:B------:R-:W-:Y:S02]  /*1d620*/  F2FP.F16.F32.PACK_AB R68, R6, R4 ;  /* 0x000000040644723e */ /* 0x000fe400000000ff */
[----:B------:R-:W-:Y:S02]  /*1d630*/  LOP3.LUT R4, R0, 0xa, RZ, 0xfc, !PT ;  /* 0x0000000a00047812 */ /* 0x000fe400078efcff */
[----:B------:R-:W-:Y:S02]  /*1d640*/  ISETP.LT.AND P6, PT, R70, UR15, !P0 ;  /* 0x0000000f46007c0c */ /* 0x000fe4000c7c1270 */
[----:B------:R-:W-:-:S02]  /*1d650*/  ISETP.LT.AND P5, PT, R4, UR15, !P0 ;  /* 0x0000000f04007c0c */ /* 0x000fc4000c7a1270 */
[----:B------:R-:W-:Y:S02]  /*1d660*/  F2FP.F16.F32.PACK_AB R4, R23, R21 ;  /* 0x000000151704723e */ /* 0x000fe400000000ff */
[----:B------:R-:W-:Y:S02]  /*1d670*/  ISETP.LT.AND P1, PT, R69, UR15, !P0 ;  /* 0x0000000f45007c0c */ /* 0x000fe4000c721270 */
[----:B------:R-:W-:Y:S02]  /*1d680*/  F2FP.F16.F32.PACK_AB R70, R14, R12 ;  /* 0x0000000c0e46723e */ /* 0x000fe400000000ff */
[----:B------:R-:W-:Y:S02]  /*1d690*/  F2FP.F16.F32.PACK_AB R21, R26, R24 ;  /* 0x000000181a15723e */ /* 0x000fe400000000ff */
[----:B------:R-:W-:Y:S02]  /*1d6a0*/  F2FP.F16.F32.PACK_AB R69, R10, R8 ;  /* 0x000000080a45723e */ /* 0x000fe400000000ff */
[----:B------:R-:W-:-:S02]  /*1d6b0*/  LEA R24, P2, R25, UR12, 0x1 ;  /* 0x0000000c19187c11 */ /* 0x000fc4000f8408ff */
[----:B------:R-:W-:Y:S01]  /*1d6c0*/  F2FP.F16.F32.PACK_AB R8, R39, R37 ;  /* 0x000000252708723e */ /* 0x000fe200000000ff */
[----:B0-----:R-:W-:Y:S01]  /*1d6d0*/  IMAD R12, R0, R3, RZ ;  /* 0x00000003000c7224 */ /* 0x001fe200078e02ff */
[----:B------:R-:W-:Y:S01]  /*1d6e0*/  LEA.HI.X.SX32 R25, R25, UR13, 0x1, P2 ;  /* 0x0000000d19197c11 */ /* 0x000fe200090f0eff */
[----:B------:R-:W-:Y:S01]  /*1d6f0*/  STS.128 [R2], R68 ;  /* 0x0000004402007388 */ /* 0x000fe20000000c00 */
[----:B------:R-:W-:Y:S01]  /*1d700*/  F2FP.F16.F32.PACK_AB R10, R47, R45 ;  /* 0x0000002d2f0a723e */ /* 0x000fe200000000ff */
[C---:B------:R-:W-:Y:S01]  /*1d710*/  IMAD R18, R3.reuse, 0x2, R12 ;  /* 0x0000000203127824 */ /* 0x040fe200078e020c */
[----:B------:R-:W-:Y:S01]  /*1d720*/  BAR.SYNC.DEFER_BLOCKING 0x0 ;  /* 0x0000000000007b1d */ /* 0x000fe20000010000 */
[----:B------:R-:W-:Y:S02]  /*1d730*/  LEA R26, P2, R12, R24, 0x1 ;  /* 0x000000180c1a7211 */ /* 0x000fe400078408ff */
[----:B------:R-:W-:Y:S01]  /*1d740*/  IMAD R28, R3, 0x2, R18 ;  /* 0x00000002031c7824 */ /* 0x000fe200078e0212 */
[----:B------:R-:W-:-:S02]  /*1d750*/  F2FP.F16.F32.PACK_AB R39, R50, R48 ;  /* 0x000000303227723e */ /* 0x000fc400000000ff */
[----:B------:R-:W-:Y:S01]  /*1d760*/  LEA.HI.X.SX32 R27, R12, R25, 0x1, P2 ;  /* 0x000000190c1b7211 */ /* 0x000fe200010f0eff */
[----:B------:R-:W-:Y:S01]  /*1d770*/  IMAD R30, R3, 0x2, R28 ;  /* 0x00000002031e7824 */ /* 0x000fe200078e021c */
[CC--:B------:R-:W-:Y:S02]  /*1d780*/  LEA R46, P2, R18.reuse, R24.reuse, 0x1 ;  /* 0x00000018122e7211 */ /* 0x0c0fe400078408ff */
[----:B------:R-:W-:Y:S02]  /*1d790*/  F2FP.F16.F32.PACK_AB R6, R31, R29 ;  /* 0x0000001d1f06723e */ /* 0x000fe400000000ff */
[----:B------:R-:W-:Y:S02]  /*1d7a0*/  LEA.HI.X.SX32 R47, R18, R25, 0x1, P2 ;  /* 0x00000019122f7211 */ /* 0x000fe400010f0eff */
[----:B------:R-:W-:Y:S02]  /*1d7b0*/  LEA R48, P2, R28, R24, 0x1 ;  /* 0x000000181c307211 */ /* 0x000fe400078408ff */
[----:B------:R-:W-:-:S02]  /*1d7c0*/  F2FP.F16.F32.PACK_AB R23, R34, R32 ;  /* 0x000000202217723e */ /* 0x000fc400000000ff */
[-C--:B------:R-:W-:Y:S01]  /*1d7d0*/  LEA.HI.X.SX32 R49, R28, R25.reuse, 0x1, P2 ;  /* 0x000000191c317211 */ /* 0x080fe200010f0eff */
[C---:B------:R-:W-:Y:S01]  /*1d7e0*/  IMAD R28, R3.reuse, 0x2, R30 ;  /* 0x00000002031c7824 */ /* 0x040fe200078e021e */
[----:B------:R-:W-:Y:S02]  /*1d7f0*/  LEA R50, P2, R30, R24, 0x1 ;  /* 0x000000181e327211 */ /* 0x000fe400078408ff */
[----:B------:R-:W-:Y:S01]  /*1d800*/  F2FP.F16.F32.PACK_AB R37, R42, R40 ;  /* 0x000000282a25723e */ /* 0x000fe200000000ff */
[----:B------:R-:W-:Y:S01]  /*1d810*/  IMAD R60, R3, 0x2, R28 ;  /* 0x00000002033c7824 */ /* 0x000fe200078e021c */
[----:B------:R-:W-:Y:S01]  /*1d820*/  LEA.HI.X.SX32 R51, R30, R25, 0x1, P2 ;  /* 0x000000191e337211 */ /* 0x000fe200010f0eff */
[----:B------:R-:W0:Y:S01]  /*1d830*/  LDS.128 R12, [R44] ;  /* 0x000000002c0c7984 */ /* 0x000e220000000c00 */
[----:B------:R-:W-:Y:S02]  /*1d840*/  LEA R56, P2, R28, R24, 0x1 ;  /* 0x000000181c387211 */ /* 0x000fe400078408ff */
[----:B------:R-:W-:-:S02]  /*1d850*/  F2FP.F16.F32.PACK_AB R18, R63, R61 ;  /* 0x0000003d3f12723e */ /* 0x000fc400000000ff */
[-C--:B------:R-:W-:Y:S02]  /*1d860*/  LEA.HI.X.SX32 R57, R28, R25.reuse, 0x1, P2 ;  /* 0x000000191c397211 */ /* 0x080fe400010f0eff */
[----:B------:R-:W-:Y:S01]  /*1d870*/  LDS.128 R28, [R44+0x800] ;  /* 0x000800002c1c7984 */ /* 0x000fe20000000c00 */
[----:B------:R-:W-:Y:S01]  /*1d880*/  BAR.SYNC.DEFER_BLOCKING 0x0 ;  /* 0x0000000000007b1d */ /* 0x000fe20000010000 */
[----:B------:R-:W-:Y:S02]  /*1d890*/  LEA R58, P2, R60, R24, 0x1 ;  /* 0x000000183c3a7211 */ /* 0x000fe400078408ff */
[----:B------:R-:W-:Y:S02]  /*1d8a0*/  LOP3.LUT R45, R0, 0xc, RZ, 0xfc, !PT ;  /* 0x0000000c002d7812 */ /* 0x000fe400078efcff */
[----:B------:R-:W-:Y:S01]  /*1d8b0*/  LEA.HI.X.SX32 R59, R60, R25, 0x1, P2 ;  /* 0x000000193c3b7211 */ /* 0x000fe200010f0eff */
[----:B------:R-:W-:Y:S01]  /*1d8c0*/  IMAD R60, R3, 0x2, R60 ;  /* 0x00000002033c7824 */ /* 0x000fe200078e023c */
[----:B------:R-:W-:Y:S01]  /*1d8d0*/  ISETP.LT.AND P2, PT, R0, UR15, !P0 ;  /* 0x0000000f00007c0c */ /* 0x000fe2000c741270 */
[----:B------:R-:W-:Y:S04]  /*1d8e0*/  STS.128 [R2], R20 ;  /* 0x0000001402007388 */ /* 0x000fe80000000c00 */
[----:B------:R-:W-:Y:S01]  /*1d8f0*/  STS.128 [R2+0x400], R4 ;  /* 0x0004000402007388 */ /* 0x000fe20000000c00 */
[----:B0-----:R-:W-:Y:S01]  /*1d900*/  PRMT R61, R12, 0x7632, R61 ;  /* 0x000076320c3d7816 */ /* 0x001fe2000000003d */
[----:B------:R-:W-:Y:S06]  /*1d910*/  BAR.SYNC.DEFER_BLOCKING 0x0 ;  /* 0x0000000000007b1d */ /* 0x000fec0000010000 */
[----:B------:R-:W0:Y:S04]  /*1d920*/  LDS.128 R40, [R44] ;  /* 0x000000002c287984 */ /* 0x000e280000000c00 */
[----:B------:R-:W-:Y:S01]  /*1d930*/  LDS.128 R32, [R44+0x800] ;  /* 0x000800002c207984 */ /* 0x000fe20000000c00 */
[----:B------:R-:W-:Y:S06]  /*1d940*/  BAR.SYNC.DEFER_BLOCKING 0x0 ;  /* 0x0000000000007b1d */ /* 0x000fec0000010000 */
[----:B------:R-:W-:Y:S04]  /*1d950*/  STS.128 [R2], R36 ;  /* 0x0000002402007388 */ /* 0x000fe80000000c00 */
[----:B------:R1:W-:Y:S01]  /*1d960*/  STS.128 [R2+0x400], R8 ;  /* 0x0004000802007388 */ /* 0x0003e20000000c00 */
[----:B------:R-:W-:Y:S01]  /*1d970*/  BAR.SYNC.DEFER_BLOCKING 0x0 ;  /* 0x0000000000007b1d */ /* 0x000fe20000010000 */
[----:B-1----:R-:W-:-:S02]  /*1d980*/  LOP3.LUT R8, R0, 0xe, RZ, 0xfc, !PT ;  /* 0x0000000e00087812 */ /* 0x002fc400078efcff */
[----:B------:R-:W-:Y:S02]  /*1d990*/  PRMT R9, R13, 0x7632, R9 ;  /* 0x000076320d097816 */ /* 0x000fe40000000009 */
[C---:B------:R-:W-:Y:S02]  /*1d9a0*/  LOP3.LUT R10, R0.reuse, 0x14, RZ, 0xfc, !PT ;  /* 0x00000014000a7812 */ /* 0x040fe400078efcff */
[C---:B------:R-:W-:Y:S01]  /*1d9b0*/  LOP3.LUT R11, R0.reuse, 0x16, RZ, 0xfc, !PT ;  /* 0x00000016000b7812 */ /* 0x040fe200078efcff */
[----:B------:R-:W1:Y:S04]  /*1d9c0*/  LDS.128 R20, [R44] ;  /* 0x000000002c147984 */ /* 0x000e680000000c00 */
[----:B------:R-:W-:Y:S01]  /*1d9d0*/  LDS.128 R4, [R44+0x800] ;  /* 0x000800002c047984 */ /* 0x000fe20000000c00 */
[----:B------:R-:W-:Y:S06]  /*1d9e0*/  BAR.SYNC.DEFER_BLOCKING 0x0 ;  /* 0x0000000000007b1d */ /* 0x000fec0000010000 */
[----:B------:R-:W-:Y:S04]  /*1d9f0*/  STS.128 [R2], R52 ;  /* 0x0000003402007388 */ /* 0x000fe80000000c00 */
[----:B------:R2:W-:Y:S01]  /*1da00*/  STS.128 [R2+0x400], R16 ;  /* 0x0004001002007388 */ /* 0x0005e20000000c00 */
[----:B------:R-:W-:Y:S01]  /*1da10*/  BAR.SYNC.DEFER_BLOCKING 0x0 ;  /* 0x0000000000007b1d */ /* 0x000fe20000010000 */
[----:B--2---:R-:W-:-:S02]  /*1da20*/  LOP3.LUT R2, R0, 0x12, RZ, 0xfc, !PT ;  /* 0x0000001200027812 */ /* 0x004fc400078efcff */
[----:B------:R-:W-:-:S03]  /*1da30*/  PRMT R17, R14, 0x7632, R17 ;  /* 0x000076320e117816 */ /* 0x000fc60000000011 */
[----:B------:R-:W-:Y:S01]  /*1da40*/  @P2 STG.E.U16 desc[UR24][R26.64], R12 ;  /* 0x0000000c1a002986 */ /* 0x000fe2000c101518 */
[----:B------:R-:W-:-:S03]  /*1da50*/  ISETP.LT.AND P2, PT, R45, UR15, !P0 ;  /* 0x0000000f2d007c0c */ /* 0x000fc6000c741270 */
[----:B------:R-:W-:Y:S01]  /*1da60*/  @P6 STG.E.U16 desc[UR24][R46.64], R61 ;  /* 0x0000003d2e006986 */ /* 0x000fe2000c101518 */
[----:B------:R-:W-:Y:S02]  /*1da70*/  ISETP.LT.AND P6, PT, R8, UR15, !P0 ;  /* 0x0000000f08007c0c */ /* 0x000fe4000c7c1270 */
[----:B------:R-:W-:Y:S01]  /*1da80*/  LOP3.LUT R8, R0, 0x10, RZ, 0xfc, !PT ;  /* 0x0000001000087812 */ /* 0x000fe200078efcff */
[----:B------:R-:W-:Y:S03]  /*1da90*/  @P1 STG.E.U16 desc[UR24][R48.64], R13 ;  /* 0x0000000d30001986 */ /* 0x000fe6000c101518 */
[----:B------:R-:W-:Y:S01]  /*1daa0*/  ISETP.LT.AND P1, PT, R8, UR15, !P0 ;  /* 0x0000000f08007c0c */ /* 0x000fe2000c721270 */
[----:B------:R2:W-:Y:S01]  /*1dab0*/  @P3 STG.E.U16 desc[UR24][R50.64], R9 ;  /* 0x0000000932003986 */ /* 0x0005e2000c101518 */
[----:B------:R-:W-:Y:S01]  /*1dac0*/  ISETP.LT.AND P3, PT, R2, UR15, !P0 ;  /* 0x0000000f02007c0c */ /* 0x000fe2000c761270 */
[----:B------:R-:W-:-:S02]  /*1dad0*/  IMAD R2, R3, 0x2, R60 ;  /* 0x0000000203027824 */ /* 0x000fc400078e023c */
[----:B------:R3:W-:Y:S01]  /*1dae0*/  @P4 STG.E.U16 desc[UR24][R56.64], R14 ;  /* 0x0000000e38004986 */ /* 0x0007e2000c101518 */
[CC--:B------:R-:W-:Y:S01]  /*1daf0*/  LEA R8, P4, R60.reuse, R24.reuse, 0x1 ;  /* 0x000000183c087211 */ /* 0x0c0fe200078808ff */
[----:B------:R-:W-:Y:S02]  /*1db00*/  IMAD R16, R3, 0x2, R2 ;  /* 0x0000000203107824 */ /* 0x000fe400078e0202 */
[----:B------:R-:W-:Y:S01]  /*1db10*/  @P5 STG.E.U16 desc[UR24][R58.64], R17 ;  /* 0x000000113a005986 */ /* 0x000fe2000c101518 */
[----:B--2---:R-:W-:Y:S02]  /*1db20*/  LEA.HI.X.SX32 R9, R60, R25, 0x1, P4 ;  /* 0x000000193c097211 */ /* 0x004fe400020f0eff */
[----:B------:R-:W-:Y:S02]  /*1db30*/  ISETP.LT.AND P4, PT, R10, UR15, !P0 ;  /* 0x0000000f0a007c0c */ /* 0x000fe4000c781270 */
[----:B------:R-:W-:Y:S01]  /*1db40*/  LEA R10, P5, R2, R24, 0x1 ;  /* 0x00000018020a7211 */ /* 0x000fe200078a08ff */
[----:B------:R2:W-:Y:S01]  /*1db50*/  @P2 STG.E.U16 desc[UR24][R8.64], R15 ;  /* 0x0000000f08002986 */ /* 0x0005e2000c101518 */
[----:B------:R-:W-:-:S02]  /*1db60*/  ISETP.LT.AND P2, PT, R11, UR15, !P0 ;  /* 0x0000000f0b007c0c */ /* 0x000fc4000c741270 */
[-C--:B------:R-:W-:Y:S01]  /*1db70*/  LEA.HI.X.SX32 R11, R2, R25.reuse, 0x1, P5 ;  /* 0x00000019020b7211 */ /* 0x080fe200028f0eff */
[C---:B------:R-:W-:Y:S01]  /*1db80*/  IMAD R2, R3.reuse, 0x2, R16 ;  /* 0x0000000203027824 */ /* 0x040fe200078e0210 */
[----:B------:R-:W-:Y:S02]  /*1db90*/  LEA R12, P5, R16, R24, 0x1 ;  /* 0x00000018100c7211 */ /* 0x000fe400078a08ff */
[----:B---3--:R-:W-:Y:S02]  /*1dba0*/  LOP3.LUT R14, R0, 0x18, RZ, 0xfc, !PT ;  /* 0x00000018000e7812 */ /* 0x008fe400078efcff */
[----:B------:R-:W-:Y:S02]  /*1dbb0*/  LEA.HI.X.SX32 R13, R16, R25, 0x1, P5 ;  /* 0x00000019100d7211 */ /* 0x000fe400028f0eff */
[----:B------:R-:W-:Y:S01]  /*1dbc0*/  ISETP.LT.AND P5, PT, R14, UR15, !P0 ;  /* 0x0000000f0e007c0c */ /* 0x000fe2000c7a1270 */
[----:B------:R-:W-:Y:S01]  /*1dbd0*/  IMAD R14, R3, 0x2, R2 ;  /* 0x00000002030e7824 */ /* 0x000fe200078e0202 */
[----:B--2---:R-:W-:-:S02]  /*1dbe0*/  PRMT R9, R15, 0x7632, R9 ;  /* 0x000076320f097816 */ /* 0x004fc40000000009 */
[C---:B------:R-:W-:Y:S02]  /*1dbf0*/  LOP3.LUT R8, R0.reuse, 0x1a, RZ, 0xfc, !PT ;  /* 0x0000001a00087812 */ /* 0x040fe400078efcff */
[----:B------:R-:W-:Y:S01]  /*1dc00*/  LOP3.LUT R15, R0, 0x1c, RZ, 0xfc, !PT ;  /* 0x0000001c000f7812 */ /* 0x000fe200078efcff */
[----:B------:R2:W-:Y:S01]  /*1dc10*/  @P6 STG.E.U16 desc[UR24][R10.64], R9 ;  /* 0x000000090a006986 */ /* 0x0005e2000c101518 */
[----:B------:R-:W-:-:S03]  /*1dc20*/  LEA R16, P6, R2, R24, 0x1 ;  /* 0x0000001802107211 */ /* 0x000fc600078c08ff */
[----:B0-----:R0:W-:Y:S01]  /*1dc30*/  @P1 STG.E.U16 desc[UR24][R12.64], R40 ;  /* 0x000000280c001986 */ /* 0x0011e2000c101518 */
[-C--:B------:R-:W-:Y:S01]  /*1dc40*/  LEA.HI.X.SX32 R17, R2, R25.reuse, 0x1, P6 ;  /* 0x0000001902117211 */ /* 0x080fe200030f0eff */
[C---:B------:R-:W-:Y:S01]  /*1dc50*/  IMAD R2, R3.reuse, 0x2, R14 ;  /* 0x0000000203027824 */ /* 0x040fe200078e020e */
[----:B------:R-:W-:Y:S02]  /*1dc60*/  ISETP.LT.AND P1, PT, R8, UR15, !P0 ;  /* 0x0000000f08007c0c */ /* 0x000fe4000c721270 */
[----:B------:R-:W-:Y:S02]  /*1dc70*/  LEA R8, P6, R14, R24, 0x1 ;  /* 0x000000180e087211 */ /* 0x000fe400078c08ff */
[----:B--2---:R-:W-:Y:S02]  /*1dc80*/  LOP3.LUT R11, R0, 0x1e, RZ, 0xfc, !PT ;  /* 0x0000001e000b7812 */ /* 0x004fe400078efcff */
[----:B------:R-:W-:Y:S01]  /*1dc90*/  LEA.HI.X.SX32 R9, R14, R25, 0x1, P6 ;  /* 0x000000190e097211 */ /* 0x000fe200030f0eff */
[----:B------:R-:W-:Y:S01]  /*1dca0*/  IMAD R14, R3, 0x2, R2 ;  /* 0x00000002030e7824 */ /* 0x000fe200078e0202 */
[----:B0-----:R-:W-:-:S02]  /*1dcb0*/  PRMT R13, R40, 0x7632, R13 ;  /* 0x00007632280d7816 */ /* 0x001fc4000000000d */
[----:B------:R-:W-:-:S03]  /*1dcc0*/  LEA R10, P6, R2, R24, 0x1 ;  /* 0x00000018020a7211 */ /* 0x000fc600078c08ff */
[----:B------:R0:W-:Y:S01]  /*1dcd0*/  @P3 STG.E.U16 desc[UR24][R16.64], R13 ;  /* 0x0000000d10003986 */ /* 0x0001e2000c101518 */
[----:B------:R-:W-:Y:S02]  /*1dce0*/  ISETP.LT.AND P3, PT, R15, UR15, !P0 ;  /* 0x0000000f0f007c0c */ /* 0x000fe4000c761270 */
[----:B------:R-:W-:Y:S01]  /*1dcf0*/  LOP3.LUT R15, R0, 0x20, RZ, 0xfc, !PT ;  /* 0x00000020000f7812 */ /* 0x000fe200078efcff */
[----:B------:R2:W-:Y:S01]  /*1dd00*/  @P4 STG.E.U16 desc[UR24][R8.64], R41 ;  /* 0x0000002908004986 */ /* 0x0005e2000c101518 */
[----:B------:R-:W-:Y:S02]  /*1dd10*/  ISETP.LT.AND P4, PT, R11, UR15, !P0 ;  /* 0x0000000f0b007c0c */ /* 0x000fe4000c781270 */
[----:B------:R-:W-:Y:S01]  /*1dd20*/  LEA.HI.X.SX32 R11, R2, R25, 0x1, P6 ;  /* 0x00000019020b7211 */ /* 0x000fe200030f0eff */
[----:B------:R-:W-:Y:S01]  /*1dd30*/  IMAD R2, R3, 0x2, R14 ;  /* 0x0000000203027824 */ /* 0x000fe200078e020e */
[----:B------:R-:W-:-:S03]  /*1dd40*/  LEA R12, P6, R14, R24, 0x1 ;  /* 0x000000180e0c7211 */ /* 0x000fc600078c08ff */
[----:B0-----:R-:W-:Y:S01]  /*1dd50*/  IMAD R16, R3, 0x2, R2 ;  /* 0x0000000203107824 */ /* 0x001fe200078e0202 */
[----:B------:R-:W-:Y:S02]  /*1dd60*/  LEA.HI.X.SX32 R13, R14, R25, 0x1, P6 ;  /* 0x000000190e0d7211 */ /* 0x000fe400030f0eff */
[----:B------:R-:W-:Y:S02]  /*1dd70*/  LEA R14, P6, R2, R24, 0x1 ;  /* 0x00000018020e7211 */ /* 0x000fe400078c08ff */
[----:B--2---:R-:W-:Y:S02]  /*1dd80*/  PRMT R9, R41, 0x7632, R9 ;  /* 0x0000763229097816 */ /* 0x004fe40000000009 */
[C---:B------:R-:W-:Y:S02]  /*1dd90*/  LOP3.LUT R8, R0.reuse, 0x22, RZ, 0xfc, !PT ;  /* 0x0000002200087812 */ /* 0x040fe400078efcff */
[----:B------:R-:W-:Y:S01]  /*1dda0*/  LOP3.LUT R17, R0, 0x24, RZ, 0xfc, !PT ;  /* 0x0000002400117812 */ /* 0x000fe200078efcff */
[----:B------:R0:W-:Y:S01]  /*1ddb0*/  @P2 STG.E.U16 desc[UR24][R10.64], R9 ;  /* 0x000000090a002986 */ /* 0x0001e2000c101518 */
[----:B------:R-:W-:-:S02]  /*1ddc0*/  ISETP.LT.AND P2, PT, R15, UR15, !P0 ;  /* 0x0000000f0f007c0c */ /* 0x000fc4000c741270 */
[----:B------:R-:W-:Y:S01]  /*1ddd0*/  LEA.HI.X.SX32 R15, R2, R25, 0x1, P6 ;  /* 0x00000019020f7211 */ /* 0x000fe200030f0eff */
[----:B------:R2:W-:Y:S01]  /*1dde0*/  @P5 STG.E.U16 desc[UR24][R12.64], R42 ;  /* 0x0000002a0c005986 */ /* 0x0005e2000c101518 */
[----:B------:R-:W-:Y:S01]  /*1ddf0*/  ISETP.LT.AND P5, PT, R8, UR15, !P0 ;  /* 0x0000000f08007c0c */ /* 0x000fe2000c7a1270 */
[----:B------:R-:W-:Y:S01]  /*1de00*/  IMAD R2, R3, 0x2, R16 ;  /* 0x0000000203027824 */ /* 0x000fe200078e0210 */
[----:B------:R-:W-:-:S04]  /*1de10*/  LEA R8, P6, R16, R24, 0x1 ;  /* 0x0000001810087211 */ /* 0x000fc800078c08ff */
[----:B0-----:R-:W-:Y:S01]  /*1de20*/  LEA.HI.X.SX32 R9, R16, R25, 0x1, P6 ;  /* 0x0000001910097211 */ /* 0x001fe200030f0eff */
[----:B------:R-:W-:Y:S01]  /*1de30*/  IMAD R16, R3, 0x2, R2 ;  /* 0x0000000203107824 */ /* 0x000fe200078e0202 */
[----:B------:R-:W-:Y:S02]  /*1de40*/  LOP3.LUT R11, R0, 0x26, RZ, 0xfc, !PT ;  /* 0x00000026000b7812 */ /* 0x000fe400078efcff */
[----:B--2---:R-:W-:Y:S02]  /*1de50*/  PRMT R13, R42, 0x7632, R13 ;  /* 0x000076322a0d7816 */ /* 0x004fe4000000000d */
[----:B------:R-:W-:-:S03]  /*1de60*/  LEA R10, P6, R2, R24, 0x1 ;  /* 0x00000018020a7211 */ /* 0x000fc600078c08ff */
[----:B------:R0:W-:Y:S01]  /*1de70*/  @P1 STG.E.U16 desc[UR24][R14.64], R13 ;  /* 0x0000000d0e001986 */ /* 0x0001e2000c101518 */
[----:B------:R-:W-:-:S03]  /*1de80*/  ISETP.LT.AND P1, PT, R17, UR15, !P0 ;  /* 0x0000000f11007c0c */ /* 0x000fc6000c721270 */
[----:B------:R2:W-:Y:S01]  /*1de90*/  @P3 STG.E.U16 desc[UR24][R8.64], R43 ;  /* 0x0000002b08003986 */ /* 0x0005e2000c101518 */
[----:B------:R-:W-:Y:S02]  /*1dea0*/  ISETP.LT.AND P3, PT, R11, UR15, !P0 ;  /* 0x0000000f0b007c0c */ /* 0x000fe4000c761270 */
[-C--:B------:R-:W-:Y:S01]  /*1deb0*/  LEA.HI.X.SX32 R11, R2, R25.reuse, 0x1, P6 ;  /* 0x00000019020b7211 */ /* 0x080fe200030f0eff */
[----:B------:R-:W-:Y:S01]  /*1dec0*/  IMAD R2, R3, 0x2, R16 ;  /* 0x0000000203027824 */ /* 0x000fe200078e0210 */
[-C--:B------:R-:W-:Y:S02]  /*1ded0*/  LEA R12, P6, R16, R24.reuse, 0x1 ;  /* 0x00000018100c7211 */ /* 0x080fe400078c08ff */
[----:B0-----:R-:W-:Y:S02]  /*1dee0*/  PRMT R15, R43, 0x7632, R15 ;  /* 0x000076322b0f7816 */ /* 0x001fe4000000000f */
[----:B------:R-:W-:Y:S02]  /*1def0*/  LOP3.LUT R14, R0, 0x28, RZ, 0xfc, !PT ;  /* 0x00000028000e7812 */ /* 0x000fe400078efcff */
[----:B------:R-:W-:Y:S01]  /*1df00*/  LEA.HI.X.SX32 R13, R16, R25, 0x1, P6 ;  /* 0x00000019100d7211 */ /* 0x000fe200030f0eff */
[----:B------:R0:W-:Y:S01]  /*1df10*/  @P4 STG.E.U16 desc[UR24][R10.64], R15 ;  /* 0x0000000f0a004986 */ /* 0x0001e2000c101518 */
[----:B------:R-:W-:Y:S01]  /*1df20*/  ISETP.LT.AND P4, PT, R14, UR15, !P0 ;  /* 0x0000000f0e007c0c */ /* 0x000fe2000c781270 */
[----:B--2---:R-:W-:Y:S01]  /*1df30*/  IMAD R8, R3, 0x2, R2 ;  /* 0x0000000203087824 */ /* 0x004fe200078e0202 */
[----:B------:R-:W-:Y:S01]  /*1df40*/  LEA R14, P6, R2, R24, 0x1 ;  /* 0x00000018020e7211 */ /* 0x000fe200078c08ff */
[----:B-1----:R1:W-:Y:S01]  /*1df50*/  @P2 STG.E.U16 desc[UR24][R12.64], R20 ;  /* 0x000000140c002986 */ /* 0x0023e2000c101518 */
[----:B------:R-:W-:-:S04]  /*1df60*/  LOP3.LUT R9, R0, 0x2a, RZ, 0xfc, !PT ;  /* 0x0000002a00097812 */ /* 0x000fc800078efcff */
[----:B------:R-:W-:Y:S02]  /*1df70*/  ISETP.LT.AND P2, PT, R9, UR15, !P0 ;  /* 0x0000000f09007c0c */ /* 0x000fe4000c741270 */
[----:B0-----:R-:W-:Y:S02]  /*1df80*/  LEA.HI.X.SX32 R15, R2, R25, 0x1, P6 ;  /* 0x00000019020f7211 */ /* 0x001fe400030f0eff */
[----:B------:R-:W-:Y:S02]  /*1df90*/  LOP3.LUT R2, R0, 0x2c, RZ, 0xfc, !PT ;  /* 0x0000002c00027812 */ /* 0x000fe400078efcff */
[----:B-1----:R-:W-:Y:S02]  /*1dfa0*/  PRMT R13, R20, 0x7632, R13 ;  /* 0x00007632140d7816 */ /* 0x002fe4000000000d */
[----:B------:R-:W-:-:S03]  /*1dfb0*/  LEA R16, P6, R8, R24, 0x1 ;  /* 0x0000001808107211 */ /* 0x000fc600078c08ff */
[----:B------:R0:W-:Y:S01]  /*1dfc0*/  @P5 STG.E.U16 desc[UR24][R14.64], R13 ;  /* 0x0000000d0e005986 */ /* 0x0001e2000c101518 */
[----:B------:R-:W-:Y:S01]  /*1dfd0*/  ISETP.LT.AND P5, PT, R2, UR15, !P0 ;  /* 0x0000000f02007c0c */ /* 0x000fe2000c7a1270 */
[C---:B------:R-:W-:Y:S01]  /*1dfe0*/  IMAD R2, R3.reuse, 0x2, R8 ;  /* 0x0000000203027824 */ /* 0x040fe200078e0208 */
[----:B------:R-:W-:Y:S02]  /*1dff0*/  LEA.HI.X.SX32 R17, R8, R25, 0x1, P6 ;  /* 0x0000001908117211 */ /* 0x000fe400030f0eff */
[----:B------:R-:W-:Y:S01]  /*1e000*/  LOP3.LUT R8, R0, 0x2e, RZ, 0xfc, !PT ;  /* 0x0000002e00087812 */ /* 0x000fe200078efcff */
[----:B------:R-:W-:Y:S01]  /*1e010*/  IMAD R20, R3, 0x2, R2 ;  /* 0x0000000203147824 */ /* 0x000fe200078e0202 */
[----:B------:R-:W-:Y:S01]  /*1e020*/  LEA R12, P6, R2, R24, 0x1 ;  /* 0x00000018020c7211 */ /* 0x000fe200078c08ff */
[----:B------:R1:W-:Y:S01]  /*1e030*/  @P1 STG.E.U16 desc[UR24][R16.64], R21 ;  /* 0x0000001510001986 */ /* 0x0003e2000c101518 */
[----:B------:R-:W-:-:S03]  /*1e040*/  ISETP.LT.AND P1, PT, R8, UR15, !P0 ;  /* 0x0000000f08007c0c */ /* 0x000fc6000c721270 */
[----:B------:R-:W2:Y:S01]  /*1e050*/  LDS.128 R8, [R44] ;  /* 0x000000002c087984 */ /* 0x000ea20000000c00 */
[-C--:B0-----:R-:W-:Y:S01]  /*1e060*/  LEA.HI.X.SX32 R13, R2, R25.reuse, 0x1, P6 ;  /* 0x00000019020d7211 */ /* 0x081fe200030f0eff */
[----:B------:R-:W-:Y:S01]  /*1e070*/  IMAD R2, R3, 0x2, R20 ;  /* 0x0000000203027824 */ /* 0x000fe200078e0214 */
[----:B------:R-:W-:Y:S01]  /*1e080*/  PRMT R15, R21, 0x7632, R15 ;  /* 0x00007632150f7816 */ /* 0x000fe2000000000f */
[----:B------:R-:W0:Y:S01]  /*1e090*/  LDS.128 R44, [R44+0x800] ;  /* 0x000800002c2c7984 */ /* 0x000e220000000c00 */
[----:B------:R-:W-:Y:S02]  /*1e0a0*/  LEA R18, P6, R20, R24, 0x1 ;  /* 0x0000001814127211 */ /* 0x000fe400078c08ff */
[----:B------:R-:W-:Y:S01]  /*1e0b0*/  LOP3.LUT R14, R0, 0x30, RZ, 0xfc, !PT ;  /* 0x00000030000e7812 */ /* 0x000fe200078efcff */
[----:B------:R3:W-:Y:S01]  /*1e0c0*/  @P3 STG.E.U16 desc[UR24][R12.64], R15 ;  /* 0x0000000f0c003986 */ /* 0x0007e2000c101518 */
[----:B------:R-:W-:Y:S01]  /*1e0d0*/  LEA.HI.X.SX32 R19, R20, R25, 0x1, P6 ;  /* 0x0000001914137211 */ /* 0x000fe200030f0eff */
[----:B------:R-:W-:Y:S01]  /*1e0e0*/  IMAD R20, R3, 0x2, R2 ;  /* 0x0000000203147824 */ /* 0x000fe200078e0202 */
[----:B------:R-:W-:-:S02]  /*1e0f0*/  ISETP.LT.AND P3, PT, R14, UR15, !P0 ;  /* 0x0000000f0e007c0c */ /* 0x000fc4000c761270 */
[-C--:B------:R-:W-:Y:S01]  /*1e100*/  LEA R14, P6, R2, R24.reuse, 0x1 ;  /* 0x00000018020e7211 */ /* 0x080fe200078c08ff */
[----:B------:R-:W-:Y:S01]  /*1e110*/  @P4 STG.E.U16 desc[UR24][R18.64], R22 ;  /* 0x0000001612004986 */ /* 0x000fe2000c101518 */
[----:B-1----:R-:W-:Y:S02]  /*1e120*/  LOP3.LUT R16, R0, 0x32, RZ, 0xfc, !PT ;  /* 0x0000003200107812 */ /* 0x002fe400078efcff */
[----:B------:R-:W-:Y:S02]  /*1e130*/  PRMT R17, R22, 0x7632, R17 ;  /* 0x0000763216117816 */ /* 0x000fe40000000011 */
[----:B------:R-:W-:Y:S02]  /*1e140*/  ISETP.LT.AND P4, PT, R16, UR15, !P0 ;  /* 0x0000000f10007c0c */ /* 0x000fe4000c781270 */
[----:B---3--:R-:W-:Y:S01]  /*1e150*/  LEA.HI.X.SX32 R15, R2, R25, 0x1, P6 ;  /* 0x00000019020f7211 */ /* 0x008fe200030f0eff */
[----:B------:R-:W-:Y:S01]  /*1e160*/  IMAD R2, R3, 0x2, R20 ;  /* 0x0000000203027824 */ /* 0x000fe200078e0214 */
[----:B------:R-:W-:-:S02]  /*1e170*/  LEA R16, P6, R20, R24, 0x1 ;  /* 0x0000001814107211 */ /* 0x000fc400078c08ff */
[C---:B------:R-:W-:Y:S01]  /*1e180*/  LOP3.LUT R13, R0.reuse, 0x36, RZ, 0xfc, !PT ;  /* 0x00000036000d7812 */ /* 0x040fe200078efcff */
[----:B------:R1:W-:Y:S01]  /*1e190*/  @P2 STG.E.U16 desc[UR24][R14.64], R17 ;  /* 0x000000110e002986 */ /* 0x0003e2000c101518 */
[----:B------:R-:W-:-:S04]  /*1e1a0*/  LOP3.LUT R21, R0, 0x34, RZ, 0xfc, !PT ;  /* 0x0000003400157812 */ /* 0x000fc800078efcff */
[----:B------:R-:W-:Y:S02]  /*1e1b0*/  ISETP.LT.AND P2, PT, R21, UR15, !P0 ;  /* 0x0000000f15007c0c */ /* 0x000fe4000c741270 */
[----:B------:R-:W-:Y:S02]  /*1e1c0*/  LOP3.LUT R21, R0, 0x3c, RZ, 0xfc, !PT ;  /* 0x0000003c00157812 */ /* 0x000fe400078efcff */
[----:B-1----:R-:W-:Y:S01]  /*1e1d0*/  LEA.HI.X.SX32 R17, R20, R25, 0x1, P6 ;  /* 0x0000001914117211 */ /* 0x002fe200030f0eff */
[----:B------:R-:W-:Y:S01]  /*1e1e0*/  IMAD R20, R3, 0x2, R2 ;  /* 0x0000000203147824 */ /* 0x000fe200078e0202 */
[----:B------:R-:W-:Y:S02]  /*1e1f0*/  LEA R12, P6, R2, R24, 0x1 ;  /* 0x00000018020c7211 */ /* 0x000fe400078c08ff */
[----:B------:R-:W-:Y:S01]  /*1e200*/  PRMT R15, R23, 0x7632, R15 ;  /* 0x00007632170f7816 */ /* 0x000fe2000000000f */
[----:B------:R1:W-:Y:S01]  /*1e210*/  @P5 STG.E.U16 desc[UR24][R16.64], R23 ;  /* 0x0000001710005986 */ /* 0x0003e2000c101518 */
[----:B------:R-:W-:-:S02]  /*1e220*/  ISETP.LT.AND P5, PT, R13, UR15, !P0 ;  /* 0x0000000f0d007c0c */ /* 0x000fc4000c7a1270 */
[-C--:B------:R-:W-:Y:S01]  /*1e230*/  LEA.HI.X.SX32 R13, R2, R25.reuse, 0x1, P6 ;  /* 0x00000019020d7211 */ /* 0x080fe200030f0eff */
[C---:B------:R-:W-:Y:S01]  /*1e240*/  IMAD R2, R3.reuse, 0x2, R20 ;  /* 0x0000000203027824 */ /* 0x040fe200078e0214 */
[-C--:B------:R-:W-:Y:S02]  /*1e250*/  LEA R18, P6, R20, R24.reuse, 0x1 ;  /* 0x0000001814127211 */ /* 0x080fe400078c08ff */
[----:B------:R-:W-:Y:S01]  /*1e260*/  LOP3.LUT R14, R0, 0x38, RZ, 0xfc, !PT ;  /* 0x00000038000e7812 */ /* 0x000fe200078efcff */
[----:B------:R3:W-:Y:S01]  /*1e270*/  @P1 STG.E.U16 desc[UR24][R12.64], R15 ;  /* 0x0000000f0c001986 */ /* 0x0007e2000c101518 */
[----:B------:R-:W-:Y:S01]  /*1e280*/  LEA.HI.X.SX32 R19, R20, R25, 0x1, P6 ;  /* 0x0000001914137211 */ /* 0x000fe200030f0eff */
[----:B------:R-:W-:Y:S01]  /*1e290*/  IMAD R20, R3, 0x2, R2 ;  /* 0x0000000203147824 */ /* 0x000fe200078e0202 */
[----:B------:R-:W-:Y:S02]  /*1e2a0*/  ISETP.LT.AND P1, PT, R14, UR15, !P0 ;  /* 0x0000000f0e007c0c */ /* 0x000fe4000c721270 */
[----:B------:R-:W-:Y:S01]  /*1e2b0*/  LEA R14, P6, R2, R24, 0x1 ;  /* 0x00000018020e7211 */ /* 0x000fe200078c08ff */
[----:B--2---:R2:W-:Y:S01]  /*1e2c0*/  @P3 STG.E.U16 desc[UR24][R18.64], R8 ;  /* 0x0000000812003986 */ /* 0x0045e2000c101518 */
[----:B-1----:R-:W-:-:S02]  /*1e2d0*/  LOP3.LUT R16, R0, 0x3a, RZ, 0xfc, !PT ;  /* 0x0000003a00107812 */ /* 0x002fc400078efcff */
[----:B------:R-:W-:Y:S02]  /*1e2e0*/  PRMT R17, R8, 0x7632, R17 ;  /* 0x0000763208117816 */ /* 0x000fe40000000011 */
[----:B------:R-:W-:Y:S02]  /*1e2f0*/  ISETP.LT.AND P3, PT, R16, UR15, !P0 ;  /* 0x0000000f10007c0c */ /* 0x000fe4000c761270 */
[----:B---3--:R-:W-:Y:S01]  /*1e300*/  LEA.HI.X.SX32 R15, R2, R25, 0x1, P6 ;  /* 0x00000019020f7211 */ /* 0x008fe200030f0eff */
[C---:B------:R-:W-:Y:S01]  /*1e310*/  IMAD R2, R3.reuse, 0x2, R20 ;  /* 0x0000000203027824 */ /* 0x040fe200078e0214 */
[----:B------:R-:W-:Y:S02]  /*1e320*/  LEA R16, P6, R20, R24, 0x1 ;  /* 0x0000001814107211 */ /* 0x000fe400078c08ff */
[----:B------:R-:W-:Y:S01]  /*1e330*/  LOP3.LUT R13, R0, 0x3e, RZ, 0xfc, !PT ;  /* 0x0000003e000d7812 */ /* 0x000fe200078efcff */
[----:B------:R1:W-:Y:S01]  /*1e340*/  @P4 STG.E.U16 desc[UR24][R14.64], R17 ;  /* 0x000000110e004986 */ /* 0x0003e2000c101518 */
[----:B--2---:R-:W-:Y:S01]  /*1e350*/  IMAD R8, R3, 0x2, R2 ;  /* 0x0000000203087824 */ /* 0x004fe200078e0202 */
[----:B------:R-:W-:-:S02]  /*1e360*/  ISETP.LT.AND P4, PT, R21, UR15, !P0 ;  /* 0x0000000f15007c0c */ /* 0x000fc4000c781270 */
[-C--:B-1----:R-:W-:Y:S02]  /*1e370*/  LEA.HI.X.SX32 R17, R20, R25.reuse, 0x1, P6 ;  /* 0x0000001914117211 */ /* 0x082fe400030f0eff */
[CC--:B------:R-:W-:Y:S02]  /*1e380*/  LEA R12, P6, R2.reuse, R24.reuse, 0x1 ;  /* 0x00000018020c7211 */ /* 0x0c0fe400078c08ff */
[----:B------:R-:W-:Y:S01]  /*1e390*/  PRMT R15, R9, 0x7632, R15 ;  /* 0x00007632090f7816 */ /* 0x000fe2000000000f */
[----:B------:R1:W-:Y:S01]  /*1e3a0*/  @P2 STG.E.U16 desc[UR24][R16.64], R9 ;  /* 0x0000000910002986 */ /* 0x0003e2000c101518 */
[----:B------:R-:W-:Y:S02]  /*1e3b0*/  ISETP.LT.AND P2, PT, R13, UR15, !P0 ;  /* 0x0000000f0d007c0c */ /* 0x000fe4000c741270 */
[----:B------:R-:W-:Y:S01]  /*1e3c0*/  LEA.HI.X.SX32 R13, R2, R25, 0x1, P6 ;  /* 0x00000019020d7211 */ /* 0x000fe200030f0eff */
[----:B------:R-:W-:Y:S01]  /*1e3d0*/  IMAD R2, R3, 0x2, R8 ;  /* 0x0000000203027824 */ /* 0x000fe200078e0208 */
[----:B------:R-:W-:-:S02]  /*1e3e0*/  LEA R18, P6, R8, R24, 0x1 ;  /* 0x0000001808127211 */ /* 0x000fc400078c08ff */
[----:B------:R-:W-:Y:S01]  /*1e3f0*/  LOP3.LUT R14, R0, 0x40, RZ, 0xfc, !PT ;  /* 0x00000040000e7812 */ /* 0x000fe200078efcff */
[----:B------:R2:W-:Y:S01]  /*1e400*/  @P5 STG.E.U16 desc[UR24][R12.64], R15 ;  /* 0x0000000f0c005986 */ /* 0x0005e2000c101518 */
[----:B------:R-:W-:Y:S02]  /*1e410*/  LEA.HI.X.SX32 R19, R8, R25, 0x1, P6 ;  /* 0x0000001908137211 */ /* 0x000fe400030f0eff */
[----:B------:R-:W-:Y:S01]  /*1e420*/  ISETP.LT.AND P5, PT, R14, UR15, !P0 ;  /* 0x0000000f0e007c0c */ /* 0x000fe2000c7a1270 */
[----:B-1----:R-:W-:Y:S01]  /*1e430*/  IMAD R16, R3, 0x2, R2 ;  /* 0x0000000203107824 */ /* 0x002fe200078e0202 */
[----:B------:R-:W-:Y:S01]  /*1e440*/  LEA R14, P6, R2, R24, 0x1 ;  /* 0x00000018020e7211 */ /* 0x000fe200078c08ff */
[----:B------:R1:W-:Y:S01]  /*1e450*/  @P1 STG.E.U16 desc[UR24][R18.64], R10 ;  /* 0x0000000a12001986 */ /* 0x0003e2000c101518 */
[----:B------:R-:W-:Y:S02]  /*1e460*/  LOP3.LUT R8, R0, 0x42, RZ, 0xfc, !PT ;  /* 0x0000004200087812 */ /* 0x000fe400078efcff */
[----:B------:R-:W-:-:S02]  /*1e470*/  PRMT R9, R10, 0x7632, R9 ;  /* 0x000076320a097816 */ /* 0x000fc40000000009 */
[----:B------:R-:W-:Y:S02]  /*1e480*/  ISETP.LT.AND P1, PT, R8, UR15, !P0 ;  /* 0x0000000f08007c0c */ /* 0x000fe4000c721270 */
[----:B--2---:R-:W-:Y:S01]  /*1e490*/  LEA.HI.X.SX32 R15, R2, R25, 0x1, P6 ;  /* 0x00000019020f7211 */ /* 0x004fe200030f0eff */
[C---:B------:R-:W-:Y:S01]  /*1e4a0*/  IMAD R2, R3.reuse, 0x2, R16 ;  /* 0x0000000203027824 */ /* 0x040fe200078e0210 */
[----:B------:R-:W-:Y:S02]  /*1e4b0*/  LEA R8, P6, R16, R24, 0x1 ;  /* 0x0000001810087211 */ /* 0x000fe400078c08ff */
[C---:B------:R-:W-:Y:S01]  /*1e4c0*/  LOP3.LUT R13, R0.reuse, 0x46, RZ, 0xfc, !PT ;  /* 0x00000046000d7812 */ /* 0x040fe200078efcff */
[----:B------:R2:W-:Y:S01]  /*1e4d0*/  @P3 STG.E.U16 desc[UR24][R14.64], R9 ;  /* 0x000000090e003986 */ /* 0x0005e2000c101518 */
[----:B-1----:R-:W-:Y:S01]  /*1e4e0*/  IMAD R10, R3, 0x2, R2 ;  /* 0x00000002030a7824 */ /* 0x002fe200078e0202 */
[----:B------:R-:W-:-:S04]  /*1e4f0*/  LOP3.LUT R17, R0, 0x44, RZ, 0xfc, !PT ;  /* 0x0000004400117812 */ /* 0x000fc800078efcff */
[----:B------:R-:W-:Y:S02]  /*1e500*/  ISETP.LT.AND P3, PT, R17, UR15, !P0 ;  /* 0x0000000f11007c0c */ /* 0x000fe4000c761270 */
[-C--:B--2---:R-:W-:Y:S02]  /*1e510*/  LEA.HI.X.SX32 R9, R16, R25.reuse, 0x1, P6 ;  /* 0x0000001910097211 */ /* 0x084fe400030f0eff */
[-C--:B------:R-:W-:Y:S02]  /*1e520*/  LEA R12, P6, R2, R24.reuse, 0x1 ;  /* 0x00000018020c7211 */ /* 0x080fe400078c08ff */
[----:B------:R-:W-:Y:S01]  /*1e530*/  LOP3.LUT R14, R0, 0x48, RZ, 0xfc, !PT ;  /* 0x00000048000e7812 */ /* 0x000fe200078efcff */
[----:B------:R1:W-:Y:S01]  /*1e540*/  @P4 STG.E.U16 desc[UR24][R8.64], R11 ;  /* 0x0000000b08004986 */ /* 0x0003e2000c101518 */
[----:B------:R-:W-:Y:S02]  /*1e550*/  ISETP.LT.AND P4, PT, R13, UR15, !P0 ;  /* 0x0000000f0d007c0c */ /* 0x000fe4000c781270 */
[----:B------:R-:W-:Y:S01]  /*1e560*/  LEA.HI.X.SX32 R13, R2, R25, 0x1, P6 ;  /* 0x00000019020d7211 */ /* 0x000fe200030f0eff */
[----:B------:R-:W-:Y:S01]  /*1e570*/  IMAD R2, R3, 0x2, R10 ;  /* 0x0000000203027824 */ /* 0x000fe200078e020a */
[----:B------:R-:W-:-:S04]  /*1e580*/  LEA R16, P6, R10, R24, 0x1 ;  /* 0x000000180a107211 */ /* 0x000fc800078c08ff */
[----:B------:R-:W-:Y:S01]  /*1e590*/  LEA.HI.X.SX32 R17, R10, R25, 0x1, P6 ;  /* 0x000000190a117211 */ /* 0x000fe200030f0eff */
[----:B------:R-:W-:Y:S01]  /*1e5a0*/  IMAD R10, R3, 0x2, R2 ;  /* 0x00000002030a7824 */ /* 0x000fe200078e0202 */
[----:B-1----:R-:W-:Y:S02]  /*1e5b0*/  PRMT R9, R11, 0x7632, R9 ;  /* 0x000076320b097816 */ /* 0x002fe40000000009 */
[C---:B------:R-:W-:Y:S02]  /*1e5c0*/  LOP3.LUT R8, R0.reuse, 0x4a, RZ, 0xfc, !PT ;  /* 0x0000004a00087812 */ /* 0x040fe400078efcff */
[----:B------:R-:W-:Y:S01]  /*1e5d0*/  LOP3.LUT R11, R0, 0x4c, RZ, 0xfc, !PT ;  /* 0x0000004c000b7812 */ /* 0x000fe200078efcff */
[----:B------:R1:W-:Y:S01]  /*1e5e0*/  @P2 STG.E.U16 desc[UR24][R12.64], R9 ;  /* 0x000000090c002986 */ /* 0x0003e2000c101518 */
[----:B------:R-:W-:Y:S02]  /*1e5f0*/  ISETP.LT.AND P2, PT, R14, UR15, !P0 ;  /* 0x0000000f0e007c0c */ /* 0x000fe4000c741270 */
[----:B------:R-:W-:Y:S01]  /*1e600*/  LEA R14, P6, R2, R24, 0x1 ;  /* 0x00000018020e7211 */ /* 0x000fe200078c08ff */
[----:B------:R2:W-:Y:S01]  /*1e610*/  @P5 STG.E.U16 desc[UR24][R16.64], R28 ;  /* 0x0000001c10005986 */ /* 0x0005e2000c101518 */
[----:B------:R-:W-:-:S02]  /*1e620*/  ISETP.LT.AND P5, PT, R8, UR15, !P0 ;  /* 0x0000000f08007c0c */ /* 0x000fc4000c7a1270 */
[-C--:B------:R-:W-:Y:S01]  /*1e630*/  LEA.HI.X.SX32 R15, R2, R25.reuse, 0x1, P6 ;  /* 0x00000019020f7211 */ /* 0x080fe200030f0eff */
[C---:B------:R-:W-:Y:S01]  /*1e640*/  IMAD R2, R3.reuse, 0x2, R10 ;  /* 0x0000000203027824 */ /* 0x040fe200078e020a */
[----:B------:R-:W-:Y:S02]  /*1e650*/  LEA R8, P6, R10, R24, 0x1 ;  /* 0x000000180a087211 */ /* 0x000fe400078c08ff */
[----:B-1----:R-:W-:Y:S02]  /*1e660*/  PRMT R13, R28, 0x7632, R13 ;  /* 0x000076321c0d7816 */ /* 0x002fe4000000000d */
[----:B------:R-:W-:Y:S01]  /*1e670*/  LEA.HI.X.SX32 R9, R10, R25, 0x1, P6 ;  /* 0x000000190a097211 */ /* 0x000fe200030f0eff */
[----:B--2---:R-:W-:Y:S02]  /*1e680*/  IMAD R16, R3, 0x2, R2 ;  /* 0x0000000203107824 */ /* 0x004fe400078e0202 */
[----:B------:R1:W-:Y:S01]  /*1e690*/  @P1 STG.E.U16 desc[UR24][R14.64], R13 ;  /* 0x0000000d0e001986 */ /* 0x0003e2000c101518 */
[----:B------:R-:W-:-:S02]  /*1e6a0*/  ISETP.LT.AND P1, PT, R11, UR15, !P0 ;  /* 0x0000000f0b007c0c */ /* 0x000fc4000c721270 */
[----:B------:R-:W-:Y:S01]  /*1e6b0*/  LOP3.LUT R11, R0, 0x4e, RZ, 0xfc, !PT ;  /* 0x0000004e000b7812 */ /* 0x000fe200078efcff */
[----:B------:R2:W-:Y:S01]  /*1e6c0*/  @P3 STG.E.U16 desc[UR24][R8.64], R29 ;  /* 0x0000001d08003986 */ /* 0x0005e2000c101518 */
[CC--:B------:R-:W-:Y:S02]  /*1e6d0*/  LEA R10, P6, R2.reuse, R24.reuse, 0x1 ;  /* 0x00000018020a7211 */ /* 0x0c0fe400078c08ff */
[----:B------:R-:W-:Y:S02]  /*1e6e0*/  ISETP.LT.AND P3, PT, R11, UR15, !P0 ;  /* 0x0000000f0b007c0c */ /* 0x000fe4000c761270 */
[----:B------:R-:W-:Y:S01]  /*1e6f0*/  LEA.HI.X.SX32 R11, R2, R25, 0x1, P6 ;  /* 0x00000019020b7211 */ /* 0x000fe200030f0eff */
[----:B------:R-:W-:Y:S01]  /*1e700*/  IMAD R2, R3, 0x2, R16 ;  /* 0x0000000203027824 */ /* 0x000fe200078e0210 */
[----:B------:R-:W-:Y:S02]  /*1e710*/  LEA R12, P6, R16, R24, 0x1 ;  /* 0x00000018100c7211 */ /* 0x000fe400078c08ff */
[----:B-1----:R-:W-:-:S02]  /*1e720*/  LOP3.LUT R14, R0, 0x50, RZ, 0xfc, !PT ;  /* 0x00000050000e7812 */ /* 0x002fc400078efcff */
[----:B------:R-:W-:Y:S01]  /*1e730*/  LEA.HI.X.SX32 R13, R16, R25, 0x1, P6 ;  /* 0x00000019100d7211 */ /* 0x000fe200030f0eff */
[----:B------:R-:W-:Y:S01]  /*1e740*/  IMAD R16, R3, 0x2, R2 ;  /* 0x0000000203107824 */ /* 0x000fe200078e0202 */
[----:B--2---:R-:W-:Y:S02]  /*1e750*/  PRMT R9, R29, 0x7632, R9 ;  /* 0x000076321d097816 */ /* 0x004fe40000000009 */
        /* <DEDUP_REMOVED lines=9> */
[-C--:B------:R-:W-:Y:S02]  /*1e7f0*/  LEA R8, P6, R16, R24.reuse, 0x1 ;  /* 0x0000001810087211 */ /* 0x080fe400078c08ff */
[----:B-1----:R-:W-:Y:S02]  /*1e800*/  LOP3.LUT R11, R0, 0x56, RZ, 0xfc, !PT ;  /* 0x00000056000b7812 */ /* 0x002fe400078efcff */
[----:B------:R-:W-:Y:S01]  /*1e810*/  LEA.HI.X.SX32 R9, R16, R25, 0x1, P6 ;  /* 0x0000001910097211 */ /* 0x000fe200030f0eff */
[----:B------:R-:W-:Y:S01]  /*1e820*/  IMAD R16, R3, 0x2, R2 ;  /* 0x0000000203107824 */ /* 0x000fe200078e0202 */
[----:B--2---:R-:W-:Y:S02]  /*1e830*/  PRMT R13, R30, 0x7632, R13 ;  /* 0x000076321e0d7816 */ /* 0x004fe4000000000d */
        /* <DEDUP_REMOVED lines=13> */
[----:B------:R-:W-:-:S03]  /*1e910*/  LOP3.LUT R8, R0, 0x5a, RZ, 0xfc, !PT ;  /* 0x0000005a00087812 */ /* 0x000fc600078efcff */
[----:B------:R1:W-:Y:S01]  /*1e920*/  @P3 STG.E.U16 desc[UR24][R10.64], R9 ;  /* 0x000000090a003986 */ /* 0x0003e2000c101518 */
[----:B------:R-:W-:Y:S02]  /*1e930*/  ISETP.LT.AND P3, PT, R14, UR15, !P0 ;  /* 0x0000000f0e007c0c */ /* 0x000fe4000c761270 */
[-C--:B------:R-:W-:Y:S01]  /*1e940*/  LEA R14, P6, R2, R24.reuse, 0x1 ;  /* 0x00000018020e7211 */ /* 0x080fe200078c08ff */
        /* <DEDUP_REMOVED lines=43> */
[----:B-1----:R-:W-:Y:S02]  /*1ec00*/  PRMT R15, R35, 0x7632, R15 ;  /* 0x00007632230f7816 */ /* 0x002fe4000000000f */
[----:B------:R-:W-:Y:S02]  /*1ec10*/  LOP3.LUT R14, R0, 0x68, RZ, 0xfc, !PT ;  /* 0x00000068000e7812 */ /* 0x000fe400078efcff */
[----:B------:R-:W-:Y:S01]  /*1ec20*/  LEA.HI.X.SX32 R13, R16, R25, 0x1, P6 ;  /* 0x00000019100d7211 */ /* 0x000fe200030f0eff */
[----:B------:R1:W-:Y:S01]  /*1ec30*/  @P5 STG.E.U16 desc[UR24][R10.64], R15 ;  /* 0x0000000f0a005986 */ /* 0x0003e2000c101518 */
[----:B------:R-:W-:Y:S01]  /*1ec40*/  ISETP.LT.AND P5, PT, R14, UR15, !P0 ;  /* 0x0000000f0e007c0c */ /* 0x000fe2000c7a1270 */
[----:B------:R-:W-:Y:S01]  /*1ec50*/  IMAD R16, R3, 0x2, R2 ;  /* 0x0000000203107824 */ /* 0x000fe200078e0202 */
[----:B------:R-:W-:Y:S01]  /*1ec60*/  LEA R14, P6, R2, R24, 0x1 ;  /* 0x00000018020e7211 */ /* 0x000fe200078c08ff */
[----:B------:R3:W-:Y:S01]  /*1ec70*/  @P1 STG.E.U16 desc[UR24][R12.64], R4 ;  /* 0x000000040c001986 */ /* 0x0007e2000c101518 */
[----:B--2---:R-:W-:-:S04]  /*1ec80*/  LOP3.LUT R9, R0, 0x6a, RZ, 0xfc, !PT ;  /* 0x0000006a00097812 */ /* 0x004fc800078efcff */
[----:B------:R-:W-:Y:S02]  /*1ec90*/  ISETP.LT.AND P1, PT, R9, UR15, !P0 ;  /* 0x0000000f09007c0c */ /* 0x000fe4000c721270 */
[-C--:B-1----:R-:W-:Y:S02]  /*1eca0*/  LEA.HI.X.SX32 R15, R2, R25.reuse, 0x1, P6 ;  /* 0x00000019020f7211 */ /* 0x082fe400030f0eff */
[----:B------:R-:W-:Y:S02]  /*1ecb0*/  PRMT R11, R4, 0x7632, R11 ;  /* 0x00007632040b7816 */ /* 0x000fe4000000000b */
[----:B------:R-:W-:Y:S02]  /*1ecc0*/  LEA R8, P6, R16, R24, 0x1 ;  /* 0x0000001810087211 */ /* 0x000fe400078c08ff */
[----:B------:R-:W-:Y:S01]  /*1ecd0*/  LOP3.LUT R2, R0, 0x6c, RZ, 0xfc, !PT ;  /* 0x0000006c00027812 */ /* 0x000fe200078efcff */
[----:B------:R1:W-:Y:S01]  /*1ece0*/  @P3 STG.E.U16 desc[UR24][R14.64], R11 ;  /* 0x0000000b0e003986 */ /* 0x0003e2000c101518 */
[----:B------:R-:W-:Y:S01]  /*1ecf0*/  LEA.HI.X.SX32 R9, R16, R25, 0x1, P6 ;  /* 0x0000001910097211 */ /* 0x000fe200030f0eff */
[----:B------:R-:W-:Y:S01]  /*1ed00*/  IMAD R16, R3, 0x2, R16 ;  /* 0x0000000203107824 */ /* 0x000fe200078e0210 */
[----:B------:R-:W-:-:S02]  /*1ed10*/  ISETP.LT.AND P3, PT, R2, UR15, !P0 ;  /* 0x0000000f02007c0c */ /* 0x000fc4000c761270 */
[----:B------:R-:W-:Y:S01]  /*1ed20*/  LOP3.LUT R2, R0, 0x6e, RZ, 0xfc, !PT ;  /* 0x0000006e00027812 */ /* 0x000fe200078efcff */
[----:B------:R2:W-:Y:S01]  /*1ed30*/  @P4 STG.E.U16 desc[UR24][R8.64], R5 ;  /* 0x0000000508004986 */ /* 0x0005e2000c101518 */
[-C--:B------:R-:W-:Y:S02]  /*1ed40*/  LEA R10, P6, R16, R24.reuse, 0x1 ;  /* 0x00000018100a7211 */ /* 0x080fe400078c08ff */
[----:B------:R-:W-:Y:S01]  /*1ed50*/  ISETP.LT.AND P4, PT, R2, UR15, !P0 ;  /* 0x0000000f02007c0c */ /* 0x000fe2000c781270 */
[C---:B------:R-:W-:Y:S01]  /*1ed60*/  IMAD R2, R3.reuse, 0x2, R16 ;  /* 0x0000000203027824 */ /* 0x040fe200078e0210 */
[----:B---3--:R-:W-:Y:S02]  /*1ed70*/  LOP3.LUT R4, R0, 0x70, RZ, 0xfc, !PT ;  /* 0x0000007000047812 */ /* 0x008fe400078efcff */
[----:B-1----:R-:W-:Y:S01]  /*1ed80*/  LEA.HI.X.SX32 R11, R16, R25, 0x1, P6 ;  /* 0x00000019100b7211 */ /* 0x002fe200030f0eff */
[----:B------:R-:W-:Y:S01]  /*1ed90*/  IMAD R14, R3, 0x2, R2 ;  /* 0x00000002030e7824 */ /* 0x000fe200078e0202 */
[----:B------:R-:W-:-:S02]  /*1eda0*/  LEA R12, P6, R2, R24, 0x1 ;  /* 0x00000018020c7211 */ /* 0x000fc400078c08ff */
[----:B------:R-:W-:Y:S02]  /*1edb0*/  LOP3.LUT R15, R0, 0x74, RZ, 0xfc, !PT ;  /* 0x00000074000f7812 */ /* 0x000fe400078efcff */
[----:B--2---:R-:W-:Y:S02]  /*1edc0*/  PRMT R9, R5, 0x7632, R9 ;  /* 0x0000763205097816 */ /* 0x004fe40000000009 */
[----:B------:R-:W-:Y:S01]  /*1edd0*/  LEA.HI.X.SX32 R13, R2, R25, 0x1, P6 ;  /* 0x00000019020d7211 */ /* 0x000fe200030f0eff */
[----:B------:R-:W-:Y:S01]  /*1ede0*/  IMAD R2, R3, 0x2, R14 ;  /* 0x0000000203027824 */ /* 0x000fe200078e020e */
        /* <DEDUP_REMOVED lines=9> */
[----:B-1----:R-:W-:Y:S02]  /*1ee80*/  PRMT R11, R6, 0x7632, R11 ;  /* 0x00007632060b7816 */ /* 0x002fe4000000000b */
[----:B------:R-:W-:Y:S01]  /*1ee90*/  LEA.HI.X.SX32 R9, R2, R25, 0x1, P6 ;  /* 0x0000001902097211 */ /* 0x000fe200030f0eff */
[----:B------:R-:W-:Y:S01]  /*1eea0*/  IMAD R2, R3, 0x2, R14 ;  /* 0x0000000203027824 */ /* 0x000fe200078e020e */
[----:B------:R-:W-:Y:S01]  /*1eeb0*/  LEA R10, P6, R14, R24, 0x1 ;  /* 0x000000180e0a7211 */ /* 0x000fe200078c08ff */
[----:B------:R1:W-:Y:S01]  /*1eec0*/  @P1 STG.E.U16 desc[UR24][R4.64], R11 ;  /* 0x0000000b04001986 */ /* 0x0003e2000c101518 */
[----:B--2---:R-:W-:-:S02]  /*1eed0*/  LOP3.LUT R6, R0, 0x76, RZ, 0xfc, !PT ;  /* 0x0000007600067812 */ /* 0x004fc400078efcff */
[----:B------:R-:W-:Y:S01]  /*1eee0*/  ISETP.LT.AND P1, PT, R15, UR15, !P0 ;  /* 0x0000000f0f007c0c */ /* 0x000fe2000c721270 */
[----:B------:R0:W-:Y:S01]  /*1eef0*/  @P3 STG.E.U16 desc[UR24][R8.64], R7 ;  /* 0x0000000708003986 */ /* 0x0001e2000c101518 */
[----:B------:R-:W-:Y:S01]  /*1ef00*/  ISETP.LT.AND P3, PT, R6, UR15, !P0 ;  /* 0x0000000f06007c0c */ /* 0x000fe2000c761270 */
[----:B------:R-:W-:Y:S01]  /*1ef10*/  IMAD R6, R3, 0x2, R2 ;  /* 0x0000000203067824 */ /* 0x000fe200078e0202 */
[----:B------:R-:W-:Y:S02]  /*1ef20*/  LOP3.LUT R15, R0, 0x7c, RZ, 0xfc, !PT ;  /* 0x0000007c000f7812 */ /* 0x000fe400078efcff */
[----:B-1----:R-:W-:Y:S02]  /*1ef30*/  LEA.HI.X.SX32 R11, R14, R25, 0x1, P6 ;  /* 0x000000190e0b7211 */ /* 0x002fe400030f0eff */
[----:B------:R-:W-:Y:S02]  /*1ef40*/  LEA R12, P6, R2, R24, 0x1 ;  /* 0x00000018020c7211 */ /* 0x000fe400078c08ff */
[----:B------:R-:W-:-:S02]  /*1ef50*/  PRMT R5, R7, 0x7632, R5 ;  /* 0x0000763207057816 */ /* 0x000fc40000000005 */
[----:B------:R-:W-:Y:S02]  /*1ef60*/  LOP3.LUT R14, R0, 0x78, RZ, 0xfc, !PT ;  /* 0x00000078000e7812 */ /* 0x000fe400078efcff */
[----:B------:R-:W-:Y:S01]  /*1ef70*/  LEA.HI.X.SX32 R13, R2, R25, 0x1, P6 ;  /* 0x00000019020d7211 */ /* 0x000fe200030f0eff */
[C---:B------:R-:W-:Y:S01]  /*1ef80*/  IMAD R2, R3.reuse, 0x2, R6 ;  /* 0x0000000203027824 */ /* 0x040fe200078e0206 */
[----:B------:R1:W-:Y:S01]  /*1ef90*/  @P4 STG.E.U16 desc[UR24][R10.64], R5 ;  /* 0x000000050a004986 */ /* 0x0003e2000c101518 */
[----:B------:R-:W-:Y:S02]  /*1efa0*/  ISETP.LT.AND P4, PT, R14, UR15, !P0 ;  /* 0x0000000f0e007c0c */ /* 0x000fe4000c781270 */
[----:B------:R-:W-:Y:S01]  /*1efb0*/  LEA R4, P6, R6, R24, 0x1 ;  /* 0x0000001806047211 */ /* 0x000fe200078c08ff */
[C---:B------:R-:W-:Y:S01]  /*1efc0*/  IMAD R14, R3.reuse, 0x2, R2 ;  /* 0x00000002030e7824 */ /* 0x040fe200078e0202 */
[----:B0-----:R-:W-:Y:S01]  /*1efd0*/  PRMT R9, R44, 0x7632, R9 ;  /* 0x000076322c097816 */ /* 0x001fe20000000009 */
[----:B------:R0:W-:Y:S01]  /*1efe0*/  @P2 STG.E.U16 desc[UR24][R12.64], R44 ;  /* 0x0000002c0c002986 */ /* 0x0001e2000c101518 */
[C---:B------:R-:W-:Y:S01]  /*1eff0*/  LOP3.LUT R7, R0.reuse, 0x7a, RZ, 0xfc, !PT ;  /* 0x0000007a00077812 */ /* 0x040fe200078efcff */
[----:B------:R-:W-:Y:S01]  /*1f000*/  IMAD R16, R3, 0x2, R14 ;  /* 0x0000000203107824 */ /* 0x000fe200078e020e */
[----:B------:R-:W-:-:S02]  /*1f010*/  LOP3.LUT R0, R0, 0x7e, RZ, 0xfc, !PT ;  /* 0x0000007e00007812 */ /* 0x000fc400078efcff */
[----:B------:R-:W-:Y:S01]  /*1f020*/  ISETP.LT.AND P2, PT, R7, UR15, !P0 ;  /* 0x0000000f07007c0c */ /* 0x000fe2000c741270 */
[C---:B------:R-:W-:Y:S01]  /*1f030*/  IMAD R18, R3.reuse, 0x2, R16 ;  /* 0x0000000203127824 */ /* 0x040fe200078e0210 */
[-C--:B-1----:R-:W-:Y:S02]  /*1f040*/  LEA.HI.X.SX32 R5, R6, R25.reuse, 0x1, P6 ;  /* 0x0000001906057211 */ /* 0x082fe400030f0eff */
[-C--:B------:R-:W-:Y:S01]  /*1f050*/  LEA R6, P6, R2, R24.reuse, 0x1 ;  /* 0x0000001802067211 */ /* 0x080fe200078c08ff */
[----:B------:R-:W-:Y:S02]  /*1f060*/  IMAD R20, R3, 0x2, R18 ;  /* 0x0000000203147824 */ /* 0x000fe400078e0212 */
[----:B------:R1:W-:Y:S01]  /*1f070*/  @P5 STG.E.U16 desc[UR24][R4.64], R9 ;  /* 0x0000000904005986 */ /* 0x0003e2000c101518 */
[----:B------:R-:W-:Y:S02]  /*1f080*/  LEA R8, P5, R14, R24, 0x1 ;  /* 0x000000180e087211 */ /* 0x000fe400078a08ff */
[----:B------:R-:W-:-:S02]  /*1f090*/  LEA.HI.X.SX32 R7, R2, R25, 0x1, P6 ;  /* 0x0000001902077211 */ /* 0x000fc400030f0eff */
[----:B------:R-:W-:-:S03]  /*1f0a0*/  LEA R10, P6, R16, R24, 0x1 ;  /* 0x00000018100a7211 */ /* 0x000fc600078c08ff */
[----:B------:R2:W-:Y:S01]  /*1f0b0*/  @P1 STG.E.U16 desc[UR24][R6.64], R45 ;  /* 0x0000002d06001986 */ /* 0x0005e2000c101518 */
[-C--:B------:R-:W-:Y:S02]  /*1f0c0*/  LEA.HI.X.SX32 R11, R16, R25.reuse, 0x1, P6 ;  /* 0x00000019100b7211 */ /* 0x080fe400030f0eff */
[-C--:B0-----:R-:W-:Y:S01]  /*1f0d0*/  LEA R12, P6, R20, R24.reuse, 0x1 ;  /* 0x00000018140c7211 */ /* 0x081fe200078c08ff */
[----:B-1----:R-:W-:Y:S01]  /*1f0e0*/  IMAD R4, R3, 0x2, R20 ;  /* 0x0000000203047824 */ /* 0x002fe200078e0214 */
[-C--:B------:R-:W-:Y:S02]  /*1f0f0*/  LEA.HI.X.SX32 R9, R14, R25.reuse, 0x1, P5 ;  /* 0x000000190e097211 */ /* 0x080fe400028f0eff */
[----:B------:R-:W-:Y:S02]  /*1f100*/  LEA R2, P5, R18, R24, 0x1 ;  /* 0x0000001812027211 */ /* 0x000fe400078a08ff */
[-C--:B------:R-:W-:Y:S02]  /*1f110*/  LEA.HI.X.SX32 R13, R20, R25.reuse, 0x1, P6 ;  /* 0x00000019140d7211 */ /* 0x080fe400030f0eff */
[----:B------:R-:W-:-:S02]  /*1f120*/  LEA.HI.X.SX32 R3, R18, R25, 0x1, P5 ;  /* 0x0000001912037211 */ /* 0x000fc400028f0eff */
[----:B------:R-:W-:Y:S02]  /*1f130*/  ISETP.LT.AND P5, PT, R15, UR15, !P0 ;  /* 0x0000000f0f007c0c */ /* 0x000fe4000c7a1270 */
[----:B------:R-:W-:Y:S02]  /*1f140*/  ISETP.LT.AND P0, PT, R0, UR15, !P0 ;  /* 0x0000000f00007c0c */ /* 0x000fe4000c701270 */
[C---:B------:R-:W-:Y:S02]  /*1f150*/  LEA R24, P6, R4.reuse, R24, 0x1 ;  /* 0x0000001804187211 */ /* 0x040fe400078c08ff */
[----:B------:R-:W-:Y:S02]  /*1f160*/  PRMT R0, R45, 0x7632, R0 ;  /* 0x000076322d007816 */ /* 0x000fe40000000000 */
[----:B------:R-:W-:Y:S02]  /*1f170*/  LEA.HI.X.SX32 R25, R4, R25, 0x1, P6 ;  /* 0x0000001904197211 */ /* 0x000fe400030f0eff */
[----:B------:R-:W-:Y:S01]  /*1f180*/  PRMT R4, R46, 0x7632, R4 ;  /* 0x000076322e047816 */ /* 0x000fe20000000004 */
[----:B------:R2:W-:Y:S01]  /*1f190*/  @P3 STG.E.U16 desc[UR24][R8.64], R0 ;  /* 0x0000000008003986 */ /* 0x0005e2000c101518 */
[----:B------:R-:W-:-:S03]  /*1f1a0*/  PRMT R5, R47, 0x7632, R5 ;  /* 0x000076322f057816 */ /* 0x000fc60000000005 */
[----:B------:R2:W-:Y:S04]  /*1f1b0*/  @P4 STG.E.U16 desc[UR24][R10.64], R46 ;  /* 0x0000002e0a004986 */ /* 0x0005e8000c101518 */
[----:B------:R2:W-:Y:S04]  /*1f1c0*/  @P2 STG.E.U16 desc[UR24][R2.64], R4 ;  /* 0x0000000402002986 */ /* 0x0005e8000c101518 */
[----:B------:R2:W-:Y:S04]  /*1f1d0*/  @P5 STG.E.U16 desc[UR24][R12.64], R47 ;  /* 0x0000002f0c005986 */ /* 0x0005e8000c101518 */
[----:B------:R2:W-:Y:S01]  /*1f1e0*/  @P0 STG.E.U16 desc[UR24][R24.64], R5 ;  /* 0x0000000518000986 */ /* 0x0005e2000c101518 */
[----:B------:R-:W-:Y:S06]  /*1f1f0*/  BAR.SYNC.DEFER_BLOCKING 0x0 ;  /* 0x0000000000007b1d */ /* 0x000fec0000010000 */
[----:B------:R-:W-:Y:S05]  /*1f200*/  BRA.U UP0, `(.L_x_13) ;  /* 0x0000000100a07547 */ /* 0x000fea000b800000 */
[----:B------:R-:W0:Y:S01]  /*1f210*/  S2UR UR5, SR_CgaCtaId ;  /* 0x00000000000579c3 */ /* 0x000e220000008800 */
[----:B------:R-:W-:Y:S01]  /*1f220*/  NOP ;  /* 0x0000000000007918 */ /* 0x000fe20000000000 */
[----:B------:R-:W-:Y:S01]  /*1f230*/  UMOV UR4, 0x50 ;  /* 0x0000005000047882 */ /* 0x000fe20000000000 */
[----:B--2---:R-:W-:Y:S02]  /*1f240*/  IMAD.U32 R0, RZ, RZ, UR9 ;  /* 0x00000009ff007e24 */ /* 0x004fe4000f8e00ff */
[----:B------:R-:W-:Y:S02]  /*1f250*/  IMAD.MOV.U32 R3, RZ, RZ, 0xf ;  /* 0x0000000fff037424 */ /* 0x000fe400078e00ff */
[----:B------:R-:W-:Y:S01]  /*1f260*/  IMAD.MOV.U32 R7, RZ, RZ, 0x1 ;  /* 0x00000001ff077424 */ /* 0x000fe200078e00ff */
[----:B------:R-:W-:-:S04]  /*1f270*/  LOP3.LUT R0, R0, 0xffff, RZ, 0xc0, !PT ;  /* 0x0000ffff00007812 */ /* 0x000fc800078ec0ff */
[----:B------:R-:W-:-:S05]  /*1f280*/  SHF.R.U32.HI R0, RZ, 0x5, R0 ;  /* 0x00000005ff007819 */ /* 0x000fca0000011600 */
[----:B------:R-:W-:Y:S01]  /*1f290*/  VIADD R2, R0, 0x10 ;  /* 0x0000001000027836 */ /* 0x000fe20000000000 */
[----:B------:R-:W-:Y:S01]  /*1f2a0*/  SHF.L.U32 R0, R3, R0, RZ ;  /* 0x0000000003007219 */ /* 0x000fe200000006ff */
[----:B0-----:R-:W-:-:S03]  /*1f2b0*/  ULEA UR6, UR5, UR4, 0x18 ;  /* 0x0000000405067291 */ /* 0x001fc6000f8ec0ff */
[----:B------:R-:W-:-:S04]  /*1f2c0*/  SHF.L.U32 R3, R7, R2, RZ ;  /* 0x0000000207037219 */ /* 0x000fc800000006ff */
[----:B------:R-:W-:Y:S02]  /*1f2d0*/  LOP3.LUT R0, R3, R0, RZ, 0xfc, !PT ;  /* 0x0000000003007212 */ /* 0x000fe400078efcff */
[----:B------:R-:W0:Y:S02]  /*1f2e0*/  LDS R5, [UR6] ;  /* 0x00000006ff057984 */ /* 0x000e240008000800 */
[C---:B------:R-:W-:Y:S02]  /*1f2f0*/  LOP3.LUT R2, R0.reuse, 0xffff, RZ, 0xc0, !PT ;  /* 0x0000ffff00027812 */ /* 0x040fe400078ec0ff */
[----:B0-----:R-:W-:-:S04]  /*1f300*/  LOP3.LUT R3, R0, 0xffff, R5, 0x80, !PT ;  /* 0x0000ffff00037812 */ /* 0x001fc800078e8005 */
[----:B------:R-:W-:-:S13]  /*1f310*/  ISETP.NE.AND P0, PT, R3, R2, PT ;  /* 0x000000020300720c */ /* 0x000fda0003f05270 */
[----:B------:R-:W-:Y:S05]  /*1f320*/  @P0 BRA `(.L_x_14) ;  /* 0x0000000000500947 */ /* 0x000fea0003800000 */
[----:B------:R-:W-:Y:S02]  /*1f330*/  SHF.R.U32.HI R5, RZ, 0x10, R5 ;  /* 0x00000010ff057819 */ /* 0x000fe40000011605 */
[----:B------:R-:W-:-:S04]  /*1f340*/  SHF.R.U32.HI R2, RZ, 0x10, R0 ;  /* 0x00000010ff027819 */ /* 0x000fc80000011600 */
[----:B------:R-:W-:-:S04]  /*1f350*/  LOP3.LUT R5, R5, R2, RZ, 0xc0, !PT ;  /* 0x0000000205057212 */ /* 0x000fc800078ec0ff */
[----:B------:R-:W-:-:S13]  /*1f360*/  ISETP.NE.AND P0, PT, R5, R2, PT ;  /* 0x000000020500720c */ /* 0x000fda0003f05270 */
[----:B------:R-:W-:Y:S05]  /*1f370*/  @P0 BRA `(.L_x_15) ;  /* 0x0000000000300947 */ /* 0x000fea0003800000 */
[----:B------:R-:W-:Y:S01]  /*1f380*/  R2UR UR4, R0 ;  /* 0x00000000000472ca */ /* 0x000fe200000e0000 */
[----:B------:R-:W-:Y:S01]  /*1f390*/  VOTEU.ANY UR5, UPT, PT ;  /* 0x0000000000057886 */ /* 0x000fe200038e0100 */
[----:B------:R-:W0:Y:S01]  /*1f3a0*/  S2R R0, SR_LANEID ;  /* 0x0000000000007919 */ /* 0x000e220000000000 */
[----:B------:R-:W-:-:S10]  /*1f3b0*/  UFLO.U32 UR5, UR5 ;  /* 0x00000005000572bd */ /* 0x000fd400080e0000 */
[----:B------:R-:W-:-:S06]  /*1f3c0*/  ULOP3.LUT UR4, URZ, UR4, URZ, 0x33, !UPT ;  /* 0x00000004ff047292 */ /* 0x000fcc000f8e33ff */
[----:B------:R-:W-:-:S04]  /*1f3d0*/  IMAD.U32 R2, RZ, RZ, UR4 ;  /* 0x00000004ff027e24 */ /* 0x000fc8000f8e00ff */
[----:B------:R-:W1:Y:S02]  /*1f3e0*/  REDUX UR7, R2 ;  /* 0x00000000020773c4 */ /* 0x000e640000000000 */
[----:B------:R3:W-:Y:S01]  /*1f3f0*/  UTCATOMSWS.AND URZ, UR4 ;  /* 0x0000000400ff79e3 */ /* 0x0007e20008000000 */
[----:B0-----:R-:W-:Y:S01]  /*1f400*/  ISETP.EQ.U32.AND P0, PT, R0, UR5, PT ;  /* 0x0000000500007c0c */ /* 0x001fe2000bf02070 */
[----:B-1----:R-:W-:-:S12]  /*1f410*/  IMAD.U32 R0, RZ, RZ, UR7 ;  /* 0x00000007ff007e24 */ /* 0x002fd8000f8e00ff */
[----:B------:R3:W-:Y:S01]  /*1f420*/  @P0 ATOMS.AND RZ, [UR6], R0 ;  /* 0x00000000ffff098c */ /* 0x0007e2000a800006 */
[----:B------:R-:W-:Y:S05]  /*1f430*/  BRA `(.L_x_13) ;  /* 0x0000000000147947 */ /* 0x000fea0003800000 */
.L_x_15:
[----:B------:R-:W-:-:S07]  /*1f440*/  MOV R2, 0x1f460 ;  /* 0x0001f46000027802 */ /* 0x000fce0000000f00 */
[----:B------:R-:W-:Y:S05]  /*1f450*/  CALL.REL.NOINC `($__internal_0_$__cuda_sm10x_tcgen05_guardrail_trap_col_being_dealloced_not_returned_by_alloc) ;  /* 0x00000000002c7944 */ /* 0x000fea0003c00000 */
[----:B------:R-:W-:Y:S05]  /*1f460*/  BRA `(.L_x_13) ;  /* 0x0000000000087947 */ /* 0x000fea0003800000 */
.L_x_14:
[----:B------:R-:W-:-:S07]  /*1f470*/  MOV R2, 0x1f490 ;  /* 0x0001f49000027802 */ /* 0x000fce0000000f00 */
[----:B------:R-:W-:Y:S05]  /*1f480*/  CALL.REL.NOINC `($__internal_2_$__cuda_sm10x_tcgen05_guardrail_trap_unallocated_columns_being_dealloced) ;  /* 0x0000000000387944 */ /* 0x000fea0003c00000 */
.L_x_13:
[----:B------:R-:W-:Y:S01]  /*1f490*/  NOP ;  /* 0x0000000000007918 */ /* 0x000fe20000000000 */
[----:B---3--:R-:W-:Y:S05]  /*1f4a0*/  EXIT ;  /* 0x000000000000794d */ /* 0x008fea0003800000 */
.L_x_8:
[----:B------:R-:W0:Y:S02]  /*1f4b0*/  SYNCS.PHASECHK.TRANS64.TRYWAIT P4, [UR11], R4 ;  /* 0x00000004ff0075a7 */ /* 0x000e24000808110b */
[----:B0-----:R-:W-:Y:S05]  /*1f4c0*/  @!P4 BRA `(.L_x_8) ;  /* 0xfffffffc00f8c947 */ /* 0x001fea000383ffff */
[----:B------:R-:W-:Y:S05]  /*1f4d0*/  BRA `(.L_x_16) ;  /* 0xffffff7400087947 */ /* 0x000fea000383ffff */
.L_x_12:
[----:B------:R-:W0:Y:S02]  /*1f4e0*/  SYNCS.PHASECHK.TRANS64.TRYWAIT P0, [UR11], R3 ;  /* 0x00000003ff0075a7 */ /* 0x000e24000800110b */
[----:B0-----:R-:W-:Y:S05]  /*1f4f0*/  @!P0 BRA `(.L_x_12) ;  /* 0xfffffffc00f88947 */ /* 0x001fea000383ffff */
[----:B------:R-:W-:Y:S05]  /*1f500*/  BRA `(.L_x_11) ;  /* 0xffffffdc00687947 */ /* 0x000fea000383ffff */
        .weak           $__internal_0_$__cuda_sm10x_tcgen05_guardrail_trap_col_being_dealloced_not_returned_by_alloc
        .type           $__internal_0_$__cuda_sm10x_tcgen05_guardrail_trap_col_being_dealloced_not_returned_by_alloc,@function
        .size           $__internal_0_$__cuda_sm10x_tcgen05_guardrail_trap_col_being_dealloced_not_returned_by_alloc,($__internal_1_$__cuda_sm10x_tcgen05_guardrail_trap_phase_invalid_during_alloc - $__internal_0_$__cuda_sm10x_tcgen05_guardrail_trap_col_being_dealloced_not_returned_by_alloc)
$__internal_0_$__cuda_sm10x_tcgen05_guardrail_trap_col_being_dealloced_not_returned_by_alloc:
[----:B------:R-:W-:Y:S05]  /*1f510*/  BPT.TRAP 0x1 ;  /* 0x000000040000795c */ /* 0x000fea0000300000 */
[----:B------:R-:W-:-:S04]  /*1f520*/  IMAD.MOV.U32 R3, RZ, RZ, 0x0 ;  /* 0x00000000ff037424 */ /* 0x000fc800078e00ff */
[----:B------:R-:W-:Y:S05]  /*1f530*/  RET.REL.NODEC R2 `(matmul_kernel) ;  /* 0xfffffe0802b07950 */ /* 0x000fea0003c3ffff */
        .weak           $__internal_1_$__cuda_sm10x_tcgen05_guardrail_trap_phase_invalid_during_alloc
        .type           $__internal_1_$__cuda_sm10x_tcgen05_guardrail_trap_phase_invalid_during_alloc,@function
        .size           $__internal_1_$__cuda_sm10x_tcgen05_guardrail_trap_phase_invalid_during_alloc,($__internal_2_$__cuda_sm10x_tcgen05_guardrail_trap_unallocated_columns_being_dealloced - $__internal_1_$__cuda_sm10x_tcgen05_guardrail_trap_phase_invalid_during_alloc)
$__internal_1_$__cuda_sm10x_tcgen05_guardrail_trap_phase_invalid_during_alloc:
[----:B------:R-:W-:Y:S05]  /*1f540*/  BPT.TRAP 0x1 ;  /* 0x000000040000795c */ /* 0x000fea0000300000 */
[----:B------:R-:W-:-:S04]  /*1f550*/  IMAD.MOV.U32 R3, RZ, RZ, 0x0 ;  /* 0x00000000ff037424 */ /* 0x000fc800078e00ff */
[----:B------:R-:W-:Y:S05]  /*1f560*/  RET.REL.NODEC R2 `(matmul_kernel) ;  /* 0xfffffe0802a47950 */ /* 0x000fea0003c3ffff */
        .weak           $__internal_2_$__cuda_sm10x_tcgen05_guardrail_trap_unallocated_columns_being_dealloced
        .type           $__internal_2_$__cuda_sm10x_tcgen05_guardrail_trap_unallocated_columns_being_dealloced,@function
        .size           $__internal_2_$__cuda_sm10x_tcgen05_guardrail_trap_unallocated_columns_being_dealloced,(.L_x_20 - $__internal_2_$__cuda_sm10x_tcgen05_guardrail_trap_unallocated_columns_being_dealloced)
$__internal_2_$__cuda_sm10x_tcgen05_guardrail_trap_unallocated_columns_being_dealloced:
[----:B------:R-:W-:Y:S05]  /*1f570*/  BPT.TRAP 0x1 ;  /* 0x000000040000795c */ /* 0x000fea0000300000 */
[----:B------:R-:W-:-:S04]  /*1f580*/  IMAD.MOV.U32 R3, RZ, RZ, 0x0 ;  /* 0x00000000ff037424 */ /* 0x000fc800078e00ff */
[----:B------:R-:W-:Y:S05]  /*1f590*/  RET.REL.NODEC R2 `(matmul_kernel) ;  /* 0xfffffe0802987950 */ /* 0x000fea0003c3ffff */
.L_x_17:
[----:B------:R-:W-:-:S00]  /*1f5a0*/  BRA `(.L_x_17) ;  /* 0xfffffffc00fc7947 */ /* 0x000fc0000383ffff */
[----:B------:R-:W-:-:S00]  /*1f5b0*/  NOP ;  /* 0x0000000000007918 */ /* 0x000fc00000000000 */
        /* <DEDUP_REMOVED lines=12> */
.L_x_20:


//--------------------- .nv.shared.matmul_kernel  --------------------------
	.section	.nv.shared.matmul_kernel,"aw",@nobits
	.sectionflags	@""
	.align	16
	.zero		1024


//--------------------- .nv.shared.reserved.0     --------------------------
	.section	.nv.shared.reserved.0,"aw",@nobits
	.align	8
	.weak		__nv_reservedSMEM_offset_0_alias
	.size		__nv_reservedSMEM_offset_0_alias, 0, 64
	.other		__nv_reservedSMEM_offset_0_alias,@"STO_CUDA_RESERVED_SHARED STV_DEFAULT"
__nv_reservedSMEM_offset_0_alias:
	.zero		0
.nv.shared.reserved.0:
	.zero		64
	.weak		__nv_reservedSMEM_allocation_phase
	.type		__nv_reservedSMEM_allocation_phase,@object
	.size		__nv_reservedSMEM_allocation_phase,(.L_0 - __nv_reservedSMEM_allocation_phase)
__nv_reservedSMEM_allocation_phase:
	.zero		1
.L_0:
	.zero		7
	.weak		__nv_reservedSMEM_devtool_atexit_pc
	.type		__nv_reservedSMEM_devtool_atexit_pc,@object
	.size		__nv_reservedSMEM_devtool_atexit_pc,(__nv_reservedSMEM_allocation_mask - __nv_reservedSMEM_devtool_atexit_pc)
__nv_reservedSMEM_devtool_atexit_pc:
	.zero		8
	.weak		__nv_reservedSMEM_allocation_mask
	.type		__nv_reservedSMEM_allocation_mask,@object
	.size		__nv_reservedSMEM_allocation_mask,(.L_2 - __nv_reservedSMEM_allocation_mask)
__nv_reservedSMEM_allocation_mask:
	.zero		4
.L_2:


//--------------------- .nv.constant0.matmul_kernel --------------------------
	.section	.nv.constant0.matmul_kernel,"a",@progbits
	.sectionflags	@""
	.align	4
.nv.constant0.matmul_kernel:
	.zero		976


//--------------------- SYMBOLS --------------------------

	.type		.nv.reservedSmem.offset0,@object
	.size		.nv.reservedSmem.offset0,0x4
	.type		.nv.reservedSmem.cap,@object
	.size		.nv.reservedSmem.cap,0x4
